//
// Generated by NVIDIA NVVM Compiler
//
// Compiler Build ID: CL-36424714
// Cuda compilation tools, release 13.0, V13.0.88
// Based on NVVM 20.0.0
//

.version 9.0
.target sm_100
.address_size 64

	// .globl	_Z12setup_kernelP24curandStatePhilox4_32_10m
.extern .func  (.param .b32 func_retval0) vprintf
(
	.param .b64 vprintf_param_0,
	.param .b64 vprintf_param_1
)
;
.func  (.param .align 16 .b8 func_retval0[16]) __internal_trig_reduction_slowpathd
(
	.param .b64 __internal_trig_reduction_slowpathd_param_0
)
;
.global .align 4 .b8 precalc_xorwow_matrix[102400];
.global .align 4 .b8 precalc_xorwow_offset_matrix[102400];
.global .align 4 .b8 mrg32k3aM1[2304];
.global .align 4 .b8 mrg32k3aM2[2304];
.global .align 4 .b8 mrg32k3aM1SubSeq[2016];
.global .align 4 .b8 mrg32k3aM2SubSeq[2016];
.global .align 4 .b8 mrg32k3aM1Seq[2304];
.global .align 4 .b8 mrg32k3aM2Seq[2304];
.const .align 8 .b8 __cr_lgamma_table[72];
.global .align 1 .b8 _ZN34_INTERNAL_a3bdda4a_4_k_cu_bd5367d34cuda3std3__45__cpo5beginE[1];
.global .align 1 .b8 _ZN34_INTERNAL_a3bdda4a_4_k_cu_bd5367d34cuda3std3__45__cpo3endE[1];
.global .align 1 .b8 _ZN34_INTERNAL_a3bdda4a_4_k_cu_bd5367d34cuda3std3__45__cpo6cbeginE[1];
.global .align 1 .b8 _ZN34_INTERNAL_a3bdda4a_4_k_cu_bd5367d34cuda3std3__45__cpo4cendE[1];
.global .align 1 .b8 _ZN34_INTERNAL_a3bdda4a_4_k_cu_bd5367d34cuda3std3__45__cpo6rbeginE[1];
.global .align 1 .b8 _ZN34_INTERNAL_a3bdda4a_4_k_cu_bd5367d34cuda3std3__45__cpo4rendE[1];
.global .align 1 .b8 _ZN34_INTERNAL_a3bdda4a_4_k_cu_bd5367d34cuda3std3__45__cpo7crbeginE[1];
.global .align 1 .b8 _ZN34_INTERNAL_a3bdda4a_4_k_cu_bd5367d34cuda3std3__45__cpo5crendE[1];
.global .align 1 .b8 _ZN34_INTERNAL_a3bdda4a_4_k_cu_bd5367d34cuda3std3__436_GLOBAL__N__a3bdda4a_4_k_cu_bd5367d36ignoreE[1];
.global .align 1 .b8 _ZN34_INTERNAL_a3bdda4a_4_k_cu_bd5367d34cuda3std3__419piecewise_constructE[1];
.global .align 1 .b8 _ZN34_INTERNAL_a3bdda4a_4_k_cu_bd5367d34cuda3std3__48in_placeE[1];
.global .align 1 .b8 _ZN34_INTERNAL_a3bdda4a_4_k_cu_bd5367d34cuda3std3__420unreachable_sentinelE[1];
.global .align 1 .b8 _ZN34_INTERNAL_a3bdda4a_4_k_cu_bd5367d34cuda3std3__47nulloptE[1];
.global .align 1 .b8 _ZN34_INTERNAL_a3bdda4a_4_k_cu_bd5367d34cuda3std3__48unexpectE[1];
.global .align 1 .b8 _ZN34_INTERNAL_a3bdda4a_4_k_cu_bd5367d34cuda3std6ranges3__45__cpo4swapE[1];
.global .align 1 .b8 _ZN34_INTERNAL_a3bdda4a_4_k_cu_bd5367d34cuda3std6ranges3__45__cpo9iter_moveE[1];
.global .align 1 .b8 _ZN34_INTERNAL_a3bdda4a_4_k_cu_bd5367d34cuda3std6ranges3__45__cpo5beginE[1];
.global .align 1 .b8 _ZN34_INTERNAL_a3bdda4a_4_k_cu_bd5367d34cuda3std6ranges3__45__cpo3endE[1];
.global .align 1 .b8 _ZN34_INTERNAL_a3bdda4a_4_k_cu_bd5367d34cuda3std6ranges3__45__cpo6cbeginE[1];
.global .align 1 .b8 _ZN34_INTERNAL_a3bdda4a_4_k_cu_bd5367d34cuda3std6ranges3__45__cpo4cendE[1];
.global .align 1 .b8 _ZN34_INTERNAL_a3bdda4a_4_k_cu_bd5367d34cuda3std6ranges3__45__cpo7advanceE[1];
.global .align 1 .b8 _ZN34_INTERNAL_a3bdda4a_4_k_cu_bd5367d34cuda3std6ranges3__45__cpo9iter_swapE[1];
.global .align 1 .b8 _ZN34_INTERNAL_a3bdda4a_4_k_cu_bd5367d34cuda3std6ranges3__45__cpo4nextE[1];
.global .align 1 .b8 _ZN34_INTERNAL_a3bdda4a_4_k_cu_bd5367d34cuda3std6ranges3__45__cpo4prevE[1];
.global .align 1 .b8 _ZN34_INTERNAL_a3bdda4a_4_k_cu_bd5367d34cuda3std6ranges3__45__cpo4dataE[1];
.global .align 1 .b8 _ZN34_INTERNAL_a3bdda4a_4_k_cu_bd5367d34cuda3std6ranges3__45__cpo5cdataE[1];
.global .align 1 .b8 _ZN34_INTERNAL_a3bdda4a_4_k_cu_bd5367d34cuda3std6ranges3__45__cpo4sizeE[1];
.global .align 1 .b8 _ZN34_INTERNAL_a3bdda4a_4_k_cu_bd5367d34cuda3std6ranges3__45__cpo5ssizeE[1];
.global .align 1 .b8 _ZN34_INTERNAL_a3bdda4a_4_k_cu_bd5367d34cuda3std6ranges3__45__cpo8distanceE[1];
.global .align 1 .b8 _ZN34_INTERNAL_a3bdda4a_4_k_cu_bd5367d36thrust24THRUST_300001_SM_1000_NS8cuda_cub3parE[1];
.global .align 1 .b8 _ZN34_INTERNAL_a3bdda4a_4_k_cu_bd5367d36thrust24THRUST_300001_SM_1000_NS8cuda_cub10par_nosyncE[1];
.global .align 1 .b8 _ZN34_INTERNAL_a3bdda4a_4_k_cu_bd5367d36thrust24THRUST_300001_SM_1000_NS6system6detail10sequential3seqE[1];
.global .align 1 .b8 _ZN34_INTERNAL_a3bdda4a_4_k_cu_bd5367d36thrust24THRUST_300001_SM_1000_NS12placeholders2_1E[1];
.global .align 1 .b8 _ZN34_INTERNAL_a3bdda4a_4_k_cu_bd5367d36thrust24THRUST_300001_SM_1000_NS12placeholders2_2E[1];
.global .align 1 .b8 _ZN34_INTERNAL_a3bdda4a_4_k_cu_bd5367d36thrust24THRUST_300001_SM_1000_NS12placeholders2_3E[1];
.global .align 1 .b8 _ZN34_INTERNAL_a3bdda4a_4_k_cu_bd5367d36thrust24THRUST_300001_SM_1000_NS12placeholders2_4E[1];
.global .align 1 .b8 _ZN34_INTERNAL_a3bdda4a_4_k_cu_bd5367d36thrust24THRUST_300001_SM_1000_NS12placeholders2_5E[1];
.global .align 1 .b8 _ZN34_INTERNAL_a3bdda4a_4_k_cu_bd5367d36thrust24THRUST_300001_SM_1000_NS12placeholders2_6E[1];
.global .align 1 .b8 _ZN34_INTERNAL_a3bdda4a_4_k_cu_bd5367d36thrust24THRUST_300001_SM_1000_NS12placeholders2_7E[1];
.global .align 1 .b8 _ZN34_INTERNAL_a3bdda4a_4_k_cu_bd5367d36thrust24THRUST_300001_SM_1000_NS12placeholders2_8E[1];
.global .align 1 .b8 _ZN34_INTERNAL_a3bdda4a_4_k_cu_bd5367d36thrust24THRUST_300001_SM_1000_NS12placeholders2_9E[1];
.global .align 1 .b8 _ZN34_INTERNAL_a3bdda4a_4_k_cu_bd5367d36thrust24THRUST_300001_SM_1000_NS12placeholders3_10E[1];
.global .align 1 .b8 _ZN34_INTERNAL_a3bdda4a_4_k_cu_bd5367d36thrust24THRUST_300001_SM_1000_NS3seqE[1];
.global .align 1 .b8 $str$1[86] = {69, 114, 114, 111, 114, 58, 32, 119, 97, 108, 107, 101, 114, 32, 100, 111, 101, 115, 32, 110, 111, 116, 32, 101, 110, 99, 111, 117, 110, 116, 101, 114, 32, 116, 104, 101, 32, 98, 111, 120, 32, 119, 97, 108, 108, 44, 32, 116, 109, 105, 110, 61, 37, 46, 52, 102, 44, 32, 120, 71, 105, 61, 37, 105, 44, 37, 105, 44, 37, 105, 44, 32, 120, 71, 106, 61, 37, 105, 44, 37, 105, 44, 37, 105, 10};
.global .align 8 .b8 __cudart_i2opi_d[144] = {8, 93, 141, 31, 177, 95, 251, 107, 234, 146, 82, 138, 247, 57, 7, 61, 123, 241, 229, 235, 199, 186, 39, 117, 45, 234, 95, 158, 102, 63, 70, 79, 183, 9, 203, 39, 207, 126, 54, 109, 31, 109, 10, 90, 139, 17, 47, 239, 15, 152, 5, 222, 255, 151, 248, 31, 59, 40, 249, 189, 139, 95, 132, 156, 244, 57, 83, 131, 57, 214, 145, 57, 65, 126, 95, 180, 38, 112, 156, 233, 132, 68, 187, 46, 245, 53, 130, 232, 62, 167, 41, 177, 28, 235, 29, 254, 28, 146, 209, 9, 234, 46, 73, 6, 224, 210, 77, 66, 58, 110, 36, 183, 97, 197, 187, 222, 171, 99, 81, 254, 65, 144, 67, 60, 153, 149, 98, 219, 192, 221, 52, 245, 209, 87, 39, 252, 41, 21, 68, 78, 110, 131, 249, 162};
.global .align 16 .b8 __cudart_sin_cos_coeffs[128] = {70, 210, 176, 44, 241, 229, 90, 190, 146, 227, 172, 105, 227, 29, 199, 62, 161, 98, 219, 25, 160, 1, 42, 191, 24, 8, 17, 17, 17, 17, 129, 63, 84, 85, 85, 85, 85, 85, 197, 191, 0, 0, 0, 0, 0, 0, 0, 0, 0, 0, 0, 0, 0, 0, 0, 0, 100, 129, 253, 32, 131, 255, 168, 189, 40, 133, 239, 193, 167, 238, 33, 62, 217, 230, 6, 142, 79, 126, 146, 190, 233, 188, 221, 25, 160, 1, 250, 62, 71, 93, 193, 22, 108, 193, 86, 191, 81, 85, 85, 85, 85, 85, 165, 63, 0, 0, 0, 0, 0, 0, 224, 191, 0, 0, 0, 0, 0, 0, 240, 63};

.visible .entry _Z12setup_kernelP24curandStatePhilox4_32_10m(
	.param .u64 .ptr .align 1 _Z12setup_kernelP24curandStatePhilox4_32_10m_param_0,
	.param .u64 _Z12setup_kernelP24curandStatePhilox4_32_10m_param_1
)
{
	.reg .b32 	%r<108>;
	.reg .b64 	%rd<7>;

	ld.param.u64 	%rd1, [_Z12setup_kernelP24curandStatePhilox4_32_10m_param_0];
	ld.param.u64 	%rd2, [_Z12setup_kernelP24curandStatePhilox4_32_10m_param_1];
	cvta.to.global.u64 	%rd3, %rd1;
	mov.u32 	%r1, %tid.x;
	mov.u32 	%r2, %ntid.x;
	mov.u32 	%r3, %ctaid.x;
	mad.lo.s32 	%r4, %r2, %r3, %r1;
	mul.wide.s32 	%rd4, %r4, 64;
	add.s64 	%rd5, %rd3, %rd4;
	cvt.u32.u64 	%r5, %rd2;
	{ .reg .b32 tmp; mov.b64 {tmp, %r6}, %rd2; }
	mov.b64 	{%r7, %r8}, %rd2;
	mov.b32 	%r9, 0;
	st.global.v4.u32 	[%rd5+32], {%r7, %r8, %r9, %r9};
	st.global.v2.u32 	[%rd5+48], {%r9, %r9};
	mov.b64 	%rd6, 0;
	st.global.u64 	[%rd5+56], %rd6;
	shr.s32 	%r10, %r4, 31;
	mov.b32 	%r11, -766435501;
	mul.hi.u32 	%r12, %r11, %r9;
	mov.b32 	%r13, -845247145;
	mul.hi.u32 	%r14, %r13, %r4;
	mul.lo.s32 	%r15, %r4, -845247145;
	xor.b32  	%r16, %r14, %r5;
	xor.b32  	%r17, %r12, %r10;
	xor.b32  	%r18, %r17, %r6;
	add.s32 	%r19, %r5, -1640531527;
	add.s32 	%r20, %r6, -1150833019;
	mul.hi.u32 	%r21, %r11, %r16;
	mul.lo.s32 	%r22, %r16, -766435501;
	mul.hi.u32 	%r23, %r13, %r18;
	mul.lo.s32 	%r24, %r18, -845247145;
	xor.b32  	%r25, %r15, %r23;
	xor.b32  	%r26, %r25, %r19;
	xor.b32  	%r27, %r20, %r21;
	add.s32 	%r28, %r5, 1013904242;
	add.s32 	%r29, %r6, 1993301258;
	mul.hi.u32 	%r30, %r11, %r26;
	mul.lo.s32 	%r31, %r26, -766435501;
	mul.hi.u32 	%r32, %r13, %r27;
	mul.lo.s32 	%r33, %r27, -845247145;
	xor.b32  	%r34, %r24, %r28;
	xor.b32  	%r35, %r34, %r32;
	xor.b32  	%r36, %r22, %r29;
	xor.b32  	%r37, %r36, %r30;
	add.s32 	%r38, %r5, -626627285;
	add.s32 	%r39, %r6, 842468239;
	mul.hi.u32 	%r40, %r11, %r35;
	mul.lo.s32 	%r41, %r35, -766435501;
	mul.hi.u32 	%r42, %r13, %r37;
	mul.lo.s32 	%r43, %r37, -845247145;
	xor.b32  	%r44, %r33, %r38;
	xor.b32  	%r45, %r44, %r42;
	xor.b32  	%r46, %r31, %r39;
	xor.b32  	%r47, %r46, %r40;
	add.s32 	%r48, %r5, 2027808484;
	add.s32 	%r49, %r6, -308364780;
	mul.hi.u32 	%r50, %r11, %r45;
	mul.lo.s32 	%r51, %r45, -766435501;
	mul.hi.u32 	%r52, %r13, %r47;
	mul.lo.s32 	%r53, %r47, -845247145;
	xor.b32  	%r54, %r43, %r48;
	xor.b32  	%r55, %r54, %r52;
	xor.b32  	%r56, %r41, %r49;
	xor.b32  	%r57, %r56, %r50;
	add.s32 	%r58, %r5, 387276957;
	add.s32 	%r59, %r6, -1459197799;
	mul.hi.u32 	%r60, %r11, %r55;
	mul.lo.s32 	%r61, %r55, -766435501;
	mul.hi.u32 	%r62, %r13, %r57;
	mul.lo.s32 	%r63, %r57, -845247145;
	xor.b32  	%r64, %r53, %r58;
	xor.b32  	%r65, %r64, %r62;
	xor.b32  	%r66, %r51, %r59;
	xor.b32  	%r67, %r66, %r60;
	add.s32 	%r68, %r5, -1253254570;
	add.s32 	%r69, %r6, 1684936478;
	mul.hi.u32 	%r70, %r11, %r65;
	mul.lo.s32 	%r71, %r65, -766435501;
	mul.hi.u32 	%r72, %r13, %r67;
	mul.lo.s32 	%r73, %r67, -845247145;
	xor.b32  	%r74, %r63, %r68;
	xor.b32  	%r75, %r74, %r72;
	xor.b32  	%r76, %r61, %r69;
	xor.b32  	%r77, %r76, %r70;
	add.s32 	%r78, %r5, 1401181199;
	add.s32 	%r79, %r6, 534103459;
	mul.hi.u32 	%r80, %r11, %r75;
	mul.lo.s32 	%r81, %r75, -766435501;
	mul.hi.u32 	%r82, %r13, %r77;
	mul.lo.s32 	%r83, %r77, -845247145;
	xor.b32  	%r84, %r73, %r78;
	xor.b32  	%r85, %r84, %r82;
	xor.b32  	%r86, %r71, %r79;
	xor.b32  	%r87, %r86, %r80;
	add.s32 	%r88, %r5, -239350328;
	add.s32 	%r89, %r6, -616729560;
	mul.hi.u32 	%r90, %r11, %r85;
	mul.lo.s32 	%r91, %r85, -766435501;
	mul.hi.u32 	%r92, %r13, %r87;
	mul.lo.s32 	%r93, %r87, -845247145;
	xor.b32  	%r94, %r83, %r88;
	xor.b32  	%r95, %r94, %r92;
	xor.b32  	%r96, %r81, %r89;
	xor.b32  	%r97, %r96, %r90;
	add.s32 	%r98, %r5, -1879881855;
	add.s32 	%r99, %r6, -1767562579;
	mul.hi.u32 	%r100, %r11, %r95;
	mul.lo.s32 	%r101, %r95, -766435501;
	mul.hi.u32 	%r102, %r13, %r97;
	mul.lo.s32 	%r103, %r97, -845247145;
	xor.b32  	%r104, %r93, %r98;
	xor.b32  	%r105, %r104, %r102;
	xor.b32  	%r106, %r91, %r99;
	xor.b32  	%r107, %r106, %r100;
	st.global.v4.u32 	[%rd5], {%r9, %r9, %r4, %r10};
	st.global.v4.u32 	[%rd5+16], {%r105, %r103, %r107, %r101};
	ret;

}
	// .globl	_Z9propagateP24curandStatePhilox4_32_10PdS1_S1_S1_S1_S1_S1_PKdiS3_S3_S3_S3_iiddPKhiiiS3_S3_S3_S3_S3_S3_iibi
.visible .entry _Z9propagateP24curandStatePhilox4_32_10PdS1_S1_S1_S1_S1_S1_PKdiS3_S3_S3_S3_iiddPKhiiiS3_S3_S3_S3_S3_S3_iibi(
	.param .u64 .ptr .align 1 _Z9propagateP24curandStatePhilox4_32_10PdS1_S1_S1_S1_S1_S1_PKdiS3_S3_S3_S3_iiddPKhiiiS3_S3_S3_S3_S3_S3_iibi_param_0,
	.param .u64 .ptr .align 1 _Z9propagateP24curandStatePhilox4_32_10PdS1_S1_S1_S1_S1_S1_PKdiS3_S3_S3_S3_iiddPKhiiiS3_S3_S3_S3_S3_S3_iibi_param_1,
	.param .u64 .ptr .align 1 _Z9propagateP24curandStatePhilox4_32_10PdS1_S1_S1_S1_S1_S1_PKdiS3_S3_S3_S3_iiddPKhiiiS3_S3_S3_S3_S3_S3_iibi_param_2,
	.param .u64 .ptr .align 1 _Z9propagateP24curandStatePhilox4_32_10PdS1_S1_S1_S1_S1_S1_PKdiS3_S3_S3_S3_iiddPKhiiiS3_S3_S3_S3_S3_S3_iibi_param_3,
	.param .u64 .ptr .align 1 _Z9propagateP24curandStatePhilox4_32_10PdS1_S1_S1_S1_S1_S1_PKdiS3_S3_S3_S3_iiddPKhiiiS3_S3_S3_S3_S3_S3_iibi_param_4,
	.param .u64 .ptr .align 1 _Z9propagateP24curandStatePhilox4_32_10PdS1_S1_S1_S1_S1_S1_PKdiS3_S3_S3_S3_iiddPKhiiiS3_S3_S3_S3_S3_S3_iibi_param_5,
	.param .u64 .ptr .align 1 _Z9propagateP24curandStatePhilox4_32_10PdS1_S1_S1_S1_S1_S1_PKdiS3_S3_S3_S3_iiddPKhiiiS3_S3_S3_S3_S3_S3_iibi_param_6,
	.param .u64 .ptr .align 1 _Z9propagateP24curandStatePhilox4_32_10PdS1_S1_S1_S1_S1_S1_PKdiS3_S3_S3_S3_iiddPKhiiiS3_S3_S3_S3_S3_S3_iibi_param_7,
	.param .u64 .ptr .align 1 _Z9propagateP24curandStatePhilox4_32_10PdS1_S1_S1_S1_S1_S1_PKdiS3_S3_S3_S3_iiddPKhiiiS3_S3_S3_S3_S3_S3_iibi_param_8,
	.param .u32 _Z9propagateP24curandStatePhilox4_32_10PdS1_S1_S1_S1_S1_S1_PKdiS3_S3_S3_S3_iiddPKhiiiS3_S3_S3_S3_S3_S3_iibi_param_9,
	.param .u64 .ptr .align 1 _Z9propagateP24curandStatePhilox4_32_10PdS1_S1_S1_S1_S1_S1_PKdiS3_S3_S3_S3_iiddPKhiiiS3_S3_S3_S3_S3_S3_iibi_param_10,
	.param .u64 .ptr .align 1 _Z9propagateP24curandStatePhilox4_32_10PdS1_S1_S1_S1_S1_S1_PKdiS3_S3_S3_S3_iiddPKhiiiS3_S3_S3_S3_S3_S3_iibi_param_11,
	.param .u64 .ptr .align 1 _Z9propagateP24curandStatePhilox4_32_10PdS1_S1_S1_S1_S1_S1_PKdiS3_S3_S3_S3_iiddPKhiiiS3_S3_S3_S3_S3_S3_iibi_param_12,
	.param .u64 .ptr .align 1 _Z9propagateP24curandStatePhilox4_32_10PdS1_S1_S1_S1_S1_S1_PKdiS3_S3_S3_S3_iiddPKhiiiS3_S3_S3_S3_S3_S3_iibi_param_13,
	.param .u32 _Z9propagateP24curandStatePhilox4_32_10PdS1_S1_S1_S1_S1_S1_PKdiS3_S3_S3_S3_iiddPKhiiiS3_S3_S3_S3_S3_S3_iibi_param_14,
	.param .u32 _Z9propagateP24curandStatePhilox4_32_10PdS1_S1_S1_S1_S1_S1_PKdiS3_S3_S3_S3_iiddPKhiiiS3_S3_S3_S3_S3_S3_iibi_param_15,
	.param .f64 _Z9propagateP24curandStatePhilox4_32_10PdS1_S1_S1_S1_S1_S1_PKdiS3_S3_S3_S3_iiddPKhiiiS3_S3_S3_S3_S3_S3_iibi_param_16,
	.param .f64 _Z9propagateP24curandStatePhilox4_32_10PdS1_S1_S1_S1_S1_S1_PKdiS3_S3_S3_S3_iiddPKhiiiS3_S3_S3_S3_S3_S3_iibi_param_17,
	.param .u64 .ptr .align 1 _Z9propagateP24curandStatePhilox4_32_10PdS1_S1_S1_S1_S1_S1_PKdiS3_S3_S3_S3_iiddPKhiiiS3_S3_S3_S3_S3_S3_iibi_param_18,
	.param .u32 _Z9propagateP24curandStatePhilox4_32_10PdS1_S1_S1_S1_S1_S1_PKdiS3_S3_S3_S3_iiddPKhiiiS3_S3_S3_S3_S3_S3_iibi_param_19,
	.param .u32 _Z9propagateP24curandStatePhilox4_32_10PdS1_S1_S1_S1_S1_S1_PKdiS3_S3_S3_S3_iiddPKhiiiS3_S3_S3_S3_S3_S3_iibi_param_20,
	.param .u32 _Z9propagateP24curandStatePhilox4_32_10PdS1_S1_S1_S1_S1_S1_PKdiS3_S3_S3_S3_iiddPKhiiiS3_S3_S3_S3_S3_S3_iibi_param_21,
	.param .u64 .ptr .align 1 _Z9propagateP24curandStatePhilox4_32_10PdS1_S1_S1_S1_S1_S1_PKdiS3_S3_S3_S3_iiddPKhiiiS3_S3_S3_S3_S3_S3_iibi_param_22,
	.param .u64 .ptr .align 1 _Z9propagateP24curandStatePhilox4_32_10PdS1_S1_S1_S1_S1_S1_PKdiS3_S3_S3_S3_iiddPKhiiiS3_S3_S3_S3_S3_S3_iibi_param_23,
	.param .u64 .ptr .align 1 _Z9propagateP24curandStatePhilox4_32_10PdS1_S1_S1_S1_S1_S1_PKdiS3_S3_S3_S3_iiddPKhiiiS3_S3_S3_S3_S3_S3_iibi_param_24,
	.param .u64 .ptr .align 1 _Z9propagateP24curandStatePhilox4_32_10PdS1_S1_S1_S1_S1_S1_PKdiS3_S3_S3_S3_iiddPKhiiiS3_S3_S3_S3_S3_S3_iibi_param_25,
	.param .u64 .ptr .align 1 _Z9propagateP24curandStatePhilox4_32_10PdS1_S1_S1_S1_S1_S1_PKdiS3_S3_S3_S3_iiddPKhiiiS3_S3_S3_S3_S3_S3_iibi_param_26,
	.param .u64 .ptr .align 1 _Z9propagateP24curandStatePhilox4_32_10PdS1_S1_S1_S1_S1_S1_PKdiS3_S3_S3_S3_iiddPKhiiiS3_S3_S3_S3_S3_S3_iibi_param_27,
	.param .u32 _Z9propagateP24curandStatePhilox4_32_10PdS1_S1_S1_S1_S1_S1_PKdiS3_S3_S3_S3_iiddPKhiiiS3_S3_S3_S3_S3_S3_iibi_param_28,
	.param .u32 _Z9propagateP24curandStatePhilox4_32_10PdS1_S1_S1_S1_S1_S1_PKdiS3_S3_S3_S3_iiddPKhiiiS3_S3_S3_S3_S3_S3_iibi_param_29,
	.param .u8 _Z9propagateP24curandStatePhilox4_32_10PdS1_S1_S1_S1_S1_S1_PKdiS3_S3_S3_S3_iiddPKhiiiS3_S3_S3_S3_S3_S3_iibi_param_30,
	.param .u32 _Z9propagateP24curandStatePhilox4_32_10PdS1_S1_S1_S1_S1_S1_PKdiS3_S3_S3_S3_iiddPKhiiiS3_S3_S3_S3_S3_S3_iibi_param_31
)
{
	.local .align 16 .b8 	__local_depot1[48160];
	.reg .b64 	%SP;
	.reg .b64 	%SPL;
	.reg .pred 	%p<260>;
	.reg .b16 	%rs<20>;
	.reg .b32 	%r<1720>;
	.reg .b32 	%f<5>;
	.reg .b64 	%rd<461>;
	.reg .b64 	%fd<1158>;

	mov.u64 	%SPL, __local_depot1;
	cvta.local.u64 	%SP, %SPL;
	ld.param.u64 	%rd142, [_Z9propagateP24curandStatePhilox4_32_10PdS1_S1_S1_S1_S1_S1_PKdiS3_S3_S3_S3_iiddPKhiiiS3_S3_S3_S3_S3_S3_iibi_param_0];
	ld.param.u32 	%r450, [_Z9propagateP24curandStatePhilox4_32_10PdS1_S1_S1_S1_S1_S1_PKdiS3_S3_S3_S3_iiddPKhiiiS3_S3_S3_S3_S3_S3_iibi_param_9];
	ld.param.u64 	%rd157, [_Z9propagateP24curandStatePhilox4_32_10PdS1_S1_S1_S1_S1_S1_PKdiS3_S3_S3_S3_iiddPKhiiiS3_S3_S3_S3_S3_S3_iibi_param_12];
	ld.param.u32 	%r452, [_Z9propagateP24curandStatePhilox4_32_10PdS1_S1_S1_S1_S1_S1_PKdiS3_S3_S3_S3_iiddPKhiiiS3_S3_S3_S3_S3_S3_iibi_param_15];
	ld.param.f64 	%fd269, [_Z9propagateP24curandStatePhilox4_32_10PdS1_S1_S1_S1_S1_S1_PKdiS3_S3_S3_S3_iiddPKhiiiS3_S3_S3_S3_S3_S3_iibi_param_17];
	ld.param.u64 	%rd158, [_Z9propagateP24curandStatePhilox4_32_10PdS1_S1_S1_S1_S1_S1_PKdiS3_S3_S3_S3_iiddPKhiiiS3_S3_S3_S3_S3_S3_iibi_param_22];
	ld.param.u64 	%rd159, [_Z9propagateP24curandStatePhilox4_32_10PdS1_S1_S1_S1_S1_S1_PKdiS3_S3_S3_S3_iiddPKhiiiS3_S3_S3_S3_S3_S3_iibi_param_25];
	ld.param.u64 	%rd160, [_Z9propagateP24curandStatePhilox4_32_10PdS1_S1_S1_S1_S1_S1_PKdiS3_S3_S3_S3_iiddPKhiiiS3_S3_S3_S3_S3_S3_iibi_param_26];
	ld.param.u32 	%r456, [_Z9propagateP24curandStatePhilox4_32_10PdS1_S1_S1_S1_S1_S1_PKdiS3_S3_S3_S3_iiddPKhiiiS3_S3_S3_S3_S3_S3_iibi_param_28];
	ld.param.u32 	%r458, [_Z9propagateP24curandStatePhilox4_32_10PdS1_S1_S1_S1_S1_S1_PKdiS3_S3_S3_S3_iiddPKhiiiS3_S3_S3_S3_S3_S3_iibi_param_29];
	cvta.to.global.u64 	%rd1, %rd159;
	cvta.to.global.u64 	%rd2, %rd160;
	cvta.to.global.u64 	%rd3, %rd157;
	cvta.to.global.u64 	%rd4, %rd158;
	cvta.to.global.u64 	%rd161, %rd142;
	add.u64 	%rd5, %SPL, 0;
	add.u64 	%rd6, %SPL, 24;
	add.u64 	%rd7, %SPL, 36;
	add.u64 	%rd8, %SPL, 48;
	add.u64 	%rd9, %SPL, 72;
	add.u64 	%rd10, %SPL, 84;
	add.u64 	%rd11, %SPL, 87;
	add.u64 	%rd12, %SPL, 96;
	add.u64 	%rd13, %SPL, 48096;
	mov.u32 	%r459, %tid.x;
	mov.u32 	%r460, %ntid.x;
	mov.u32 	%r461, %ctaid.x;
	mad.lo.s32 	%r1480, %r460, %r461, %r459;
	mul.wide.s32 	%rd171, %r1480, 64;
	add.s64 	%rd172, %rd161, %rd171;
	ld.global.v4.u32 	{%r257, %r256, %r255, %r254}, [%rd172];
	ld.global.v4.u32 	{%r1680, %r1679, %r1678, %r250}, [%rd172+16];
	ld.global.v4.u32 	{%r10, %r11, %r1676, %r13}, [%rd172+32];
	ld.global.v2.u32 	{%r15, %r16}, [%rd172+48];
	ld.global.f64 	%fd1, [%rd172+56];
	div.s32 	%r17, %r450, %r458;
	setp.ge.s32 	%p1, %r1480, %r452;
	@%p1 bra 	$L__BB1_367;
	ld.param.u64 	%rd431, [_Z9propagateP24curandStatePhilox4_32_10PdS1_S1_S1_S1_S1_S1_PKdiS3_S3_S3_S3_iiddPKhiiiS3_S3_S3_S3_S3_S3_iibi_param_24];
	ld.param.u64 	%rd430, [_Z9propagateP24curandStatePhilox4_32_10PdS1_S1_S1_S1_S1_S1_PKdiS3_S3_S3_S3_iiddPKhiiiS3_S3_S3_S3_S3_S3_iibi_param_23];
	ld.param.u32 	%r1459, [_Z9propagateP24curandStatePhilox4_32_10PdS1_S1_S1_S1_S1_S1_PKdiS3_S3_S3_S3_iiddPKhiiiS3_S3_S3_S3_S3_S3_iibi_param_19];
	ld.param.u32 	%r1439, [_Z9propagateP24curandStatePhilox4_32_10PdS1_S1_S1_S1_S1_S1_PKdiS3_S3_S3_S3_iiddPKhiiiS3_S3_S3_S3_S3_S3_iibi_param_14];
	ld.param.u64 	%rd419, [_Z9propagateP24curandStatePhilox4_32_10PdS1_S1_S1_S1_S1_S1_PKdiS3_S3_S3_S3_iiddPKhiiiS3_S3_S3_S3_S3_S3_iibi_param_3];
	ld.param.u64 	%rd418, [_Z9propagateP24curandStatePhilox4_32_10PdS1_S1_S1_S1_S1_S1_PKdiS3_S3_S3_S3_iiddPKhiiiS3_S3_S3_S3_S3_S3_iibi_param_2];
	cvt.rn.f64.s32 	%fd270, %r1459;
	mul.f64 	%fd271, %fd270, 0d3FE0000000000000;
	div.rn.f64 	%fd2, %fd271, 0d4079000000000000;
	and.b32  	%r19, %r456, 2147483644;
	and.b32  	%r20, %r1439, 2147483632;
	cvta.to.global.u64 	%rd14, %rd431;
	cvta.to.global.u64 	%rd15, %rd418;
	cvta.to.global.u64 	%rd16, %rd430;
	cvta.to.global.u64 	%rd17, %rd419;
$L__BB1_2:
	ld.param.u32 	%r1472, [_Z9propagateP24curandStatePhilox4_32_10PdS1_S1_S1_S1_S1_S1_PKdiS3_S3_S3_S3_iiddPKhiiiS3_S3_S3_S3_S3_S3_iibi_param_21];
	ld.param.u32 	%r1465, [_Z9propagateP24curandStatePhilox4_32_10PdS1_S1_S1_S1_S1_S1_PKdiS3_S3_S3_S3_iiddPKhiiiS3_S3_S3_S3_S3_S3_iibi_param_20];
	ld.param.u32 	%r1460, [_Z9propagateP24curandStatePhilox4_32_10PdS1_S1_S1_S1_S1_S1_PKdiS3_S3_S3_S3_iiddPKhiiiS3_S3_S3_S3_S3_S3_iibi_param_19];
	ld.param.u64 	%rd426, [_Z9propagateP24curandStatePhilox4_32_10PdS1_S1_S1_S1_S1_S1_PKdiS3_S3_S3_S3_iiddPKhiiiS3_S3_S3_S3_S3_S3_iibi_param_11];
	ld.param.u64 	%rd425, [_Z9propagateP24curandStatePhilox4_32_10PdS1_S1_S1_S1_S1_S1_PKdiS3_S3_S3_S3_iiddPKhiiiS3_S3_S3_S3_S3_S3_iibi_param_10];
	cvta.to.global.u64 	%rd174, %rd425;
	ld.global.f64 	%fd272, [%rd174];
	cvta.to.global.u64 	%rd175, %rd426;
	ld.global.f64 	%fd273, [%rd175];
	max.f64 	%fd274, %fd272, %fd273;
	st.local.f64 	[%rd5], %fd274;
	ld.global.f64 	%fd275, [%rd174+8];
	ld.global.f64 	%fd276, [%rd175+8];
	max.f64 	%fd277, %fd275, %fd276;
	st.local.f64 	[%rd5+8], %fd277;
	ld.global.f64 	%fd278, [%rd174+16];
	ld.global.f64 	%fd279, [%rd175+16];
	max.f64 	%fd280, %fd278, %fd279;
	st.local.f64 	[%rd5+16], %fd280;
	mov.b32 	%r462, 0;
	st.local.u32 	[%rd6], %r462;
	st.local.u32 	[%rd7], %r462;
	st.local.u32 	[%rd7+4], %r462;
	st.local.u32 	[%rd7+8], %r462;
	mov.b64 	%rd176, 0;
	st.local.u64 	[%rd8], %rd176;
	st.local.u64 	[%rd8+8], %rd176;
	st.local.u64 	[%rd8+16], %rd176;
	st.local.u32 	[%rd9], %r1460;
	st.local.u32 	[%rd9+4], %r1465;
	st.local.u32 	[%rd9+8], %r1472;
	mov.b64 	%rd433, -1;
	mov.u64 	%rd432, %rd12;
$L__BB1_3:
	mov.b32 	%r463, 0;
	st.local.v2.u32 	[%rd432], {%r463, %r463};
	add.s64 	%rd433, %rd433, 1;
	add.s64 	%rd432, %rd432, 8;
	setp.lt.u64 	%p2, %rd433, 5999;
	@%p2 bra 	$L__BB1_3;
	ld.param.u32 	%r1476, [_Z9propagateP24curandStatePhilox4_32_10PdS1_S1_S1_S1_S1_S1_PKdiS3_S3_S3_S3_iiddPKhiiiS3_S3_S3_S3_S3_S3_iibi_param_31];
	ld.param.u32 	%r1473, [_Z9propagateP24curandStatePhilox4_32_10PdS1_S1_S1_S1_S1_S1_PKdiS3_S3_S3_S3_iiddPKhiiiS3_S3_S3_S3_S3_S3_iibi_param_21];
	ld.param.u32 	%r1466, [_Z9propagateP24curandStatePhilox4_32_10PdS1_S1_S1_S1_S1_S1_PKdiS3_S3_S3_S3_iiddPKhiiiS3_S3_S3_S3_S3_S3_iibi_param_20];
	ld.param.u32 	%r1461, [_Z9propagateP24curandStatePhilox4_32_10PdS1_S1_S1_S1_S1_S1_PKdiS3_S3_S3_S3_iiddPKhiiiS3_S3_S3_S3_S3_S3_iibi_param_19];
	ld.param.u64 	%rd428, [_Z9propagateP24curandStatePhilox4_32_10PdS1_S1_S1_S1_S1_S1_PKdiS3_S3_S3_S3_iiddPKhiiiS3_S3_S3_S3_S3_S3_iibi_param_18];
	cvt.s64.s32 	%rd22, %r1461;
	cvta.to.global.u64 	%rd23, %rd428;
	cvt.rn.f64.s32 	%fd3, %r1461;
	mul.f64 	%fd1087, %fd3, 0d3FE0000000000000;
	cvt.rn.f64.s32 	%fd281, %r1466;
	mul.f64 	%fd1086, %fd281, 0d3FE0000000000000;
	cvt.rn.f64.s32 	%fd6, %r1473;
	mul.f64 	%fd1085, %fd6, 0d3FE0000000000000;
	setp.eq.s32 	%p3, %r1476, 4;
	mov.b64 	%rd177, 0;
	st.local.u64 	[%rd13], %rd177;
	st.local.u64 	[%rd13+8], %rd177;
	st.local.u64 	[%rd13+16], %rd177;
	@%p3 bra 	$L__BB1_28;
	mov.u32 	%r38, %r250;
$L__BB1_6:
	add.s32 	%r40, %r10, -1253254570;
	add.s32 	%r41, %r11, -1459197799;
	add.s32 	%r42, %r10, 1401181199;
	add.s32 	%r43, %r11, 1684936478;
	add.s32 	%r44, %r10, -239350328;
	add.s32 	%r45, %r11, 534103459;
	add.s32 	%r46, %r10, -1879881855;
	add.s32 	%r47, %r11, -616729560;
	add.s32 	%r48, %r11, -1767562579;
	add.s32 	%r49, %r10, -1640531527;
	add.s32 	%r50, %r10, 1013904242;
	add.s32 	%r51, %r11, -1150833019;
	add.s32 	%r52, %r10, -626627285;
	add.s32 	%r53, %r11, 1993301258;
	add.s32 	%r54, %r10, 2027808484;
	add.s32 	%r55, %r11, 842468239;
	add.s32 	%r56, %r10, 387276957;
	add.s32 	%r57, %r11, -308364780;
	setp.eq.s32 	%p4, %r1676, 3;
	@%p4 bra 	$L__BB1_13;
	setp.eq.s32 	%p5, %r1676, 2;
	@%p5 bra 	$L__BB1_19;
	setp.ne.s32 	%p6, %r1676, 1;
	@%p6 bra 	$L__BB1_17;
	cvt.rn.f64.u32 	%fd286, %r1679;
	fma.rn.f64 	%fd1081, %fd286, 0d3DF0000000000000, 0d3DF0000000000000;
	cvt.rn.f64.u32 	%fd287, %r1678;
	fma.rn.f64 	%fd1080, %fd287, 0d3DF0000000000000, 0d3DF0000000000000;
	add.s32 	%r257, %r257, 1;
	setp.eq.s32 	%p13, %r257, 0;
	@%p13 bra 	$L__BB1_10;
	bra.uni 	$L__BB1_12;
$L__BB1_10:
	add.s32 	%r256, %r256, 1;
	setp.ne.s32 	%p14, %r256, 0;
	@%p14 bra 	$L__BB1_12;
	add.s32 	%r255, %r255, 1;
	setp.eq.s32 	%p15, %r255, 0;
	selp.u32 	%r627, 1, 0, %p15;
	add.s32 	%r254, %r254, %r627;
	mov.b32 	%r256, 0;
$L__BB1_12:
	mov.b32 	%r629, -766435501;
	mul.hi.u32 	%r630, %r629, %r257;
	mul.lo.s32 	%r631, %r257, -766435501;
	mov.b32 	%r632, -845247145;
	mul.hi.u32 	%r633, %r632, %r255;
	mul.lo.s32 	%r634, %r255, -845247145;
	xor.b32  	%r635, %r10, %r633;
	xor.b32  	%r636, %r635, %r256;
	xor.b32  	%r637, %r630, %r11;
	xor.b32  	%r638, %r637, %r254;
	mul.hi.u32 	%r639, %r629, %r636;
	mul.lo.s32 	%r640, %r636, -766435501;
	mul.hi.u32 	%r641, %r632, %r638;
	mul.lo.s32 	%r642, %r638, -845247145;
	xor.b32  	%r643, %r634, %r641;
	xor.b32  	%r644, %r643, %r49;
	xor.b32  	%r645, %r631, %r639;
	xor.b32  	%r646, %r645, %r51;
	mul.hi.u32 	%r647, %r629, %r644;
	mul.lo.s32 	%r648, %r644, -766435501;
	mul.hi.u32 	%r649, %r632, %r646;
	mul.lo.s32 	%r650, %r646, -845247145;
	xor.b32  	%r651, %r642, %r649;
	xor.b32  	%r652, %r651, %r50;
	xor.b32  	%r653, %r640, %r647;
	xor.b32  	%r654, %r653, %r53;
	mul.hi.u32 	%r655, %r629, %r652;
	mul.lo.s32 	%r656, %r652, -766435501;
	mul.hi.u32 	%r657, %r632, %r654;
	mul.lo.s32 	%r658, %r654, -845247145;
	xor.b32  	%r659, %r650, %r657;
	xor.b32  	%r660, %r659, %r52;
	xor.b32  	%r661, %r648, %r655;
	xor.b32  	%r662, %r661, %r55;
	mul.hi.u32 	%r663, %r629, %r660;
	mul.lo.s32 	%r664, %r660, -766435501;
	mul.hi.u32 	%r665, %r632, %r662;
	mul.lo.s32 	%r666, %r662, -845247145;
	xor.b32  	%r667, %r658, %r665;
	xor.b32  	%r668, %r667, %r54;
	xor.b32  	%r669, %r656, %r663;
	xor.b32  	%r670, %r669, %r57;
	mul.hi.u32 	%r671, %r629, %r668;
	mul.lo.s32 	%r672, %r668, -766435501;
	mul.hi.u32 	%r673, %r632, %r670;
	mul.lo.s32 	%r674, %r670, -845247145;
	xor.b32  	%r675, %r666, %r673;
	xor.b32  	%r676, %r675, %r56;
	xor.b32  	%r677, %r664, %r671;
	xor.b32  	%r678, %r677, %r41;
	mul.hi.u32 	%r679, %r629, %r676;
	mul.lo.s32 	%r680, %r676, -766435501;
	mul.hi.u32 	%r681, %r632, %r678;
	mul.lo.s32 	%r682, %r678, -845247145;
	xor.b32  	%r683, %r674, %r681;
	xor.b32  	%r684, %r683, %r40;
	xor.b32  	%r685, %r672, %r679;
	xor.b32  	%r686, %r685, %r43;
	mul.hi.u32 	%r687, %r629, %r684;
	mul.lo.s32 	%r688, %r684, -766435501;
	mul.hi.u32 	%r689, %r632, %r686;
	mul.lo.s32 	%r690, %r686, -845247145;
	xor.b32  	%r691, %r682, %r689;
	xor.b32  	%r692, %r691, %r42;
	xor.b32  	%r693, %r680, %r687;
	xor.b32  	%r694, %r693, %r45;
	mul.hi.u32 	%r695, %r629, %r692;
	mul.lo.s32 	%r696, %r692, -766435501;
	mul.hi.u32 	%r697, %r632, %r694;
	mul.lo.s32 	%r698, %r694, -845247145;
	xor.b32  	%r699, %r690, %r697;
	xor.b32  	%r700, %r699, %r44;
	xor.b32  	%r701, %r688, %r695;
	xor.b32  	%r702, %r701, %r47;
	mul.hi.u32 	%r703, %r629, %r700;
	mul.lo.s32 	%r250, %r700, -766435501;
	mul.hi.u32 	%r704, %r632, %r702;
	mul.lo.s32 	%r1679, %r702, -845247145;
	xor.b32  	%r705, %r698, %r704;
	xor.b32  	%r1680, %r705, %r46;
	xor.b32  	%r706, %r696, %r703;
	xor.b32  	%r1678, %r706, %r48;
	mov.b32 	%r1676, 0;
	mov.u32 	%r1508, %r38;
	bra.uni 	$L__BB1_24;
$L__BB1_13:
	add.s32 	%r257, %r257, 1;
	setp.ne.s32 	%p7, %r257, 0;
	@%p7 bra 	$L__BB1_16;
	add.s32 	%r256, %r256, 1;
	setp.ne.s32 	%p8, %r256, 0;
	@%p8 bra 	$L__BB1_16;
	add.s32 	%r255, %r255, 1;
	setp.eq.s32 	%p9, %r255, 0;
	selp.u32 	%r465, 1, 0, %p9;
	add.s32 	%r254, %r254, %r465;
	mov.b32 	%r256, 0;
$L__BB1_16:
	mov.b32 	%r467, -766435501;
	mul.hi.u32 	%r468, %r467, %r257;
	mul.lo.s32 	%r469, %r257, -766435501;
	mov.b32 	%r470, -845247145;
	mul.hi.u32 	%r471, %r470, %r255;
	mul.lo.s32 	%r472, %r255, -845247145;
	xor.b32  	%r473, %r10, %r471;
	xor.b32  	%r474, %r473, %r256;
	xor.b32  	%r475, %r468, %r11;
	xor.b32  	%r476, %r475, %r254;
	mul.hi.u32 	%r477, %r467, %r474;
	mul.lo.s32 	%r478, %r474, -766435501;
	mul.hi.u32 	%r479, %r470, %r476;
	mul.lo.s32 	%r480, %r476, -845247145;
	xor.b32  	%r481, %r472, %r479;
	xor.b32  	%r482, %r481, %r49;
	xor.b32  	%r483, %r469, %r477;
	xor.b32  	%r484, %r483, %r51;
	mul.hi.u32 	%r485, %r467, %r482;
	mul.lo.s32 	%r486, %r482, -766435501;
	mul.hi.u32 	%r487, %r470, %r484;
	mul.lo.s32 	%r488, %r484, -845247145;
	xor.b32  	%r489, %r480, %r487;
	xor.b32  	%r490, %r489, %r50;
	xor.b32  	%r491, %r478, %r485;
	xor.b32  	%r492, %r491, %r53;
	mul.hi.u32 	%r493, %r467, %r490;
	mul.lo.s32 	%r494, %r490, -766435501;
	mul.hi.u32 	%r495, %r470, %r492;
	mul.lo.s32 	%r496, %r492, -845247145;
	xor.b32  	%r497, %r488, %r495;
	xor.b32  	%r498, %r497, %r52;
	xor.b32  	%r499, %r486, %r493;
	xor.b32  	%r500, %r499, %r55;
	mul.hi.u32 	%r501, %r467, %r498;
	mul.lo.s32 	%r502, %r498, -766435501;
	mul.hi.u32 	%r503, %r470, %r500;
	mul.lo.s32 	%r504, %r500, -845247145;
	xor.b32  	%r505, %r496, %r503;
	xor.b32  	%r506, %r505, %r54;
	xor.b32  	%r507, %r494, %r501;
	xor.b32  	%r508, %r507, %r57;
	mul.hi.u32 	%r509, %r467, %r506;
	mul.lo.s32 	%r510, %r506, -766435501;
	mul.hi.u32 	%r511, %r470, %r508;
	mul.lo.s32 	%r512, %r508, -845247145;
	xor.b32  	%r513, %r504, %r511;
	xor.b32  	%r514, %r513, %r56;
	xor.b32  	%r515, %r502, %r509;
	xor.b32  	%r516, %r515, %r41;
	mul.hi.u32 	%r517, %r467, %r514;
	mul.lo.s32 	%r518, %r514, -766435501;
	mul.hi.u32 	%r519, %r470, %r516;
	mul.lo.s32 	%r520, %r516, -845247145;
	xor.b32  	%r521, %r512, %r519;
	xor.b32  	%r522, %r521, %r40;
	xor.b32  	%r523, %r510, %r517;
	xor.b32  	%r524, %r523, %r43;
	mul.hi.u32 	%r525, %r467, %r522;
	mul.lo.s32 	%r526, %r522, -766435501;
	mul.hi.u32 	%r527, %r470, %r524;
	mul.lo.s32 	%r528, %r524, -845247145;
	xor.b32  	%r529, %r520, %r527;
	xor.b32  	%r530, %r529, %r42;
	xor.b32  	%r531, %r518, %r525;
	xor.b32  	%r532, %r531, %r45;
	mul.hi.u32 	%r533, %r467, %r530;
	mul.lo.s32 	%r534, %r530, -766435501;
	mul.hi.u32 	%r535, %r470, %r532;
	mul.lo.s32 	%r536, %r532, -845247145;
	xor.b32  	%r537, %r528, %r535;
	xor.b32  	%r538, %r537, %r44;
	xor.b32  	%r539, %r526, %r533;
	xor.b32  	%r540, %r539, %r47;
	mul.hi.u32 	%r541, %r467, %r538;
	mul.lo.s32 	%r250, %r538, -766435501;
	mul.hi.u32 	%r542, %r470, %r540;
	mul.lo.s32 	%r1508, %r540, -845247145;
	xor.b32  	%r543, %r536, %r542;
	xor.b32  	%r1680, %r543, %r46;
	xor.b32  	%r544, %r534, %r541;
	xor.b32  	%r1678, %r544, %r48;
	cvt.rn.f64.u32 	%fd282, %r38;
	fma.rn.f64 	%fd1081, %fd282, 0d3DF0000000000000, 0d3DF0000000000000;
	cvt.rn.f64.u32 	%fd283, %r1680;
	fma.rn.f64 	%fd1080, %fd283, 0d3DF0000000000000, 0d3DF0000000000000;
	mov.b32 	%r1676, 2;
	mov.u32 	%r1679, %r1508;
	bra.uni 	$L__BB1_24;
$L__BB1_17:
	cvt.rn.f64.u32 	%fd288, %r1680;
	fma.rn.f64 	%fd1081, %fd288, 0d3DF0000000000000, 0d3DF0000000000000;
	setp.ne.s32 	%p16, %r1676, 0;
	@%p16 bra 	$L__BB1_23;
	cvt.rn.f64.u32 	%fd289, %r1679;
	fma.rn.f64 	%fd1080, %fd289, 0d3DF0000000000000, 0d3DF0000000000000;
	mov.b32 	%r1676, 3;
	mov.u32 	%r1508, %r1678;
	mov.u32 	%r250, %r38;
	bra.uni 	$L__BB1_24;
$L__BB1_19:
	cvt.rn.f64.u32 	%fd284, %r1678;
	fma.rn.f64 	%fd1081, %fd284, 0d3DF0000000000000, 0d3DF0000000000000;
	add.s32 	%r257, %r257, 1;
	setp.eq.s32 	%p10, %r257, 0;
	@%p10 bra 	$L__BB1_20;
	bra.uni 	$L__BB1_22;
$L__BB1_20:
	add.s32 	%r256, %r256, 1;
	setp.ne.s32 	%p11, %r256, 0;
	@%p11 bra 	$L__BB1_22;
	add.s32 	%r255, %r255, 1;
	setp.eq.s32 	%p12, %r255, 0;
	selp.u32 	%r546, 1, 0, %p12;
	add.s32 	%r254, %r254, %r546;
	mov.b32 	%r256, 0;
$L__BB1_22:
	mov.b32 	%r548, -766435501;
	mul.hi.u32 	%r549, %r548, %r257;
	mul.lo.s32 	%r550, %r257, -766435501;
	mov.b32 	%r551, -845247145;
	mul.hi.u32 	%r552, %r551, %r255;
	mul.lo.s32 	%r553, %r255, -845247145;
	xor.b32  	%r554, %r10, %r552;
	xor.b32  	%r555, %r554, %r256;
	xor.b32  	%r556, %r549, %r11;
	xor.b32  	%r557, %r556, %r254;
	mul.hi.u32 	%r558, %r548, %r555;
	mul.lo.s32 	%r559, %r555, -766435501;
	mul.hi.u32 	%r560, %r551, %r557;
	mul.lo.s32 	%r561, %r557, -845247145;
	xor.b32  	%r562, %r553, %r560;
	xor.b32  	%r563, %r562, %r49;
	xor.b32  	%r564, %r550, %r558;
	xor.b32  	%r565, %r564, %r51;
	mul.hi.u32 	%r566, %r548, %r563;
	mul.lo.s32 	%r567, %r563, -766435501;
	mul.hi.u32 	%r568, %r551, %r565;
	mul.lo.s32 	%r569, %r565, -845247145;
	xor.b32  	%r570, %r561, %r568;
	xor.b32  	%r571, %r570, %r50;
	xor.b32  	%r572, %r559, %r566;
	xor.b32  	%r573, %r572, %r53;
	mul.hi.u32 	%r574, %r548, %r571;
	mul.lo.s32 	%r575, %r571, -766435501;
	mul.hi.u32 	%r576, %r551, %r573;
	mul.lo.s32 	%r577, %r573, -845247145;
	xor.b32  	%r578, %r569, %r576;
	xor.b32  	%r579, %r578, %r52;
	xor.b32  	%r580, %r567, %r574;
	xor.b32  	%r581, %r580, %r55;
	mul.hi.u32 	%r582, %r548, %r579;
	mul.lo.s32 	%r583, %r579, -766435501;
	mul.hi.u32 	%r584, %r551, %r581;
	mul.lo.s32 	%r585, %r581, -845247145;
	xor.b32  	%r586, %r577, %r584;
	xor.b32  	%r587, %r586, %r54;
	xor.b32  	%r588, %r575, %r582;
	xor.b32  	%r589, %r588, %r57;
	mul.hi.u32 	%r590, %r548, %r587;
	mul.lo.s32 	%r591, %r587, -766435501;
	mul.hi.u32 	%r592, %r551, %r589;
	mul.lo.s32 	%r593, %r589, -845247145;
	xor.b32  	%r594, %r585, %r592;
	xor.b32  	%r595, %r594, %r56;
	xor.b32  	%r596, %r583, %r590;
	xor.b32  	%r597, %r596, %r41;
	mul.hi.u32 	%r598, %r548, %r595;
	mul.lo.s32 	%r599, %r595, -766435501;
	mul.hi.u32 	%r600, %r551, %r597;
	mul.lo.s32 	%r601, %r597, -845247145;
	xor.b32  	%r602, %r593, %r600;
	xor.b32  	%r603, %r602, %r40;
	xor.b32  	%r604, %r591, %r598;
	xor.b32  	%r605, %r604, %r43;
	mul.hi.u32 	%r606, %r548, %r603;
	mul.lo.s32 	%r607, %r603, -766435501;
	mul.hi.u32 	%r608, %r551, %r605;
	mul.lo.s32 	%r609, %r605, -845247145;
	xor.b32  	%r610, %r601, %r608;
	xor.b32  	%r611, %r610, %r42;
	xor.b32  	%r612, %r599, %r606;
	xor.b32  	%r613, %r612, %r45;
	mul.hi.u32 	%r614, %r548, %r611;
	mul.lo.s32 	%r615, %r611, -766435501;
	mul.hi.u32 	%r616, %r551, %r613;
	mul.lo.s32 	%r617, %r613, -845247145;
	xor.b32  	%r618, %r609, %r616;
	xor.b32  	%r619, %r618, %r44;
	xor.b32  	%r620, %r607, %r614;
	xor.b32  	%r621, %r620, %r47;
	mul.hi.u32 	%r622, %r548, %r619;
	mul.lo.s32 	%r250, %r619, -766435501;
	mul.hi.u32 	%r623, %r551, %r621;
	mul.lo.s32 	%r1679, %r621, -845247145;
	xor.b32  	%r624, %r617, %r623;
	xor.b32  	%r1508, %r624, %r46;
	xor.b32  	%r625, %r615, %r622;
	xor.b32  	%r1678, %r625, %r48;
	cvt.rn.f64.u32 	%fd285, %r38;
	fma.rn.f64 	%fd1080, %fd285, 0d3DF0000000000000, 0d3DF0000000000000;
	mov.b32 	%r1676, 1;
	mov.u32 	%r1680, %r1508;
	bra.uni 	$L__BB1_24;
$L__BB1_23:
	add.s32 	%r83, %r1676, 3;
	setp.eq.s32 	%p17, %r1676, -1;
	selp.b32 	%r1508, %r1679, %r1680, %p17;
	mov.f64 	%fd1080, %fd1081;
	mov.u32 	%r1676, %r83;
	mov.u32 	%r250, %r38;
$L__BB1_24:
	ld.param.u32 	%r1477, [_Z9propagateP24curandStatePhilox4_32_10PdS1_S1_S1_S1_S1_S1_PKdiS3_S3_S3_S3_iiddPKhiiiS3_S3_S3_S3_S3_S3_iibi_param_31];
	ld.param.u32 	%r1467, [_Z9propagateP24curandStatePhilox4_32_10PdS1_S1_S1_S1_S1_S1_PKdiS3_S3_S3_S3_iiddPKhiiiS3_S3_S3_S3_S3_S3_iibi_param_20];
	setp.ne.s32 	%p18, %r1477, 3;
	mul.f64 	%fd1087, %fd1081, %fd3;
	cvt.rn.f64.s32 	%fd290, %r1467;
	mul.f64 	%fd1086, %fd1080, %fd290;
	cvt.rn.f64.u32 	%fd291, %r1508;
	fma.rn.f64 	%fd292, %fd291, 0d3DF0000000000000, 0d3DF0000000000000;
	mul.f64 	%fd1085, %fd292, %fd6;
	cvt.rmi.f64.f64 	%fd293, %fd1087;
	cvt.rzi.s32.f64 	%r105, %fd293;
	cvt.rmi.f64.f64 	%fd294, %fd1086;
	cvt.rzi.s32.f64 	%r106, %fd294;
	cvt.rmi.f64.f64 	%fd295, %fd1085;
	cvt.rzi.s32.f64 	%r107, %fd295;
	mul.wide.s32 	%rd178, %r107, %r1467;
	cvt.s64.s32 	%rd179, %r106;
	cvt.s64.s32 	%rd180, %r105;
	add.s64 	%rd181, %rd178, %rd179;
	mad.lo.s64 	%rd24, %rd181, %rd22, %rd180;
	@%p18 bra 	$L__BB1_26;
	add.s64 	%rd183, %rd23, %rd24;
	ld.global.u8 	%rs2, [%rd183];
	setp.eq.s16 	%p20, %rs2, 0;
	mov.u32 	%r38, %r250;
	@%p20 bra 	$L__BB1_6;
	bra.uni 	$L__BB1_27;
$L__BB1_26:
	ld.param.u32 	%r1478, [_Z9propagateP24curandStatePhilox4_32_10PdS1_S1_S1_S1_S1_S1_PKdiS3_S3_S3_S3_iiddPKhiiiS3_S3_S3_S3_S3_S3_iibi_param_31];
	add.s64 	%rd182, %rd23, %rd24;
	ld.global.u8 	%r708, [%rd182];
	setp.ne.s32 	%p19, %r1478, %r708;
	mov.u32 	%r38, %r250;
	@%p19 bra 	$L__BB1_6;
$L__BB1_27:
	st.local.u32 	[%rd6], %r105;
	st.local.u32 	[%rd6+4], %r106;
	st.local.u32 	[%rd6+8], %r107;
$L__BB1_28:
	ld.param.u32 	%r1468, [_Z9propagateP24curandStatePhilox4_32_10PdS1_S1_S1_S1_S1_S1_PKdiS3_S3_S3_S3_iiddPKhiiiS3_S3_S3_S3_S3_S3_iibi_param_20];
	ld.param.u32 	%r1436, [_Z9propagateP24curandStatePhilox4_32_10PdS1_S1_S1_S1_S1_S1_PKdiS3_S3_S3_S3_iiddPKhiiiS3_S3_S3_S3_S3_S3_iibi_param_9];
	setp.lt.s32 	%p21, %r1436, 1;
	cvt.rmi.f64.f64 	%fd296, %fd1087;
	cvt.rzi.s32.f64 	%r709, %fd296;
	st.local.u32 	[%rd6], %r709;
	cvt.rmi.f64.f64 	%fd297, %fd1086;
	cvt.rzi.s32.f64 	%r710, %fd297;
	st.local.u32 	[%rd6+4], %r710;
	cvt.rmi.f64.f64 	%fd298, %fd1085;
	cvt.rzi.s32.f64 	%r711, %fd298;
	st.local.u32 	[%rd6+8], %r711;
	cvt.s64.s32 	%rd184, %r711;
	cvt.s64.s32 	%rd185, %r1468;
	mul.lo.s64 	%rd186, %rd185, %rd22;
	cvt.s64.s32 	%rd187, %r710;
	mul.lo.s64 	%rd188, %rd187, %rd22;
	mad.lo.s64 	%rd189, %rd186, %rd184, %rd188;
	cvt.s64.s32 	%rd190, %r709;
	add.s64 	%rd25, %rd189, %rd190;
	@%p21 bra 	$L__BB1_366;
	add.s64 	%rd191, %rd23, %rd25;
	ld.global.u8 	%r1685, [%rd191];
	mov.b32 	%r1527, 0;
	mov.f64 	%fd1091, 0d3FF0000000000000;
	mov.f64 	%fd1133, %fd1085;
	mov.f64 	%fd1134, %fd1086;
	mov.f64 	%fd1135, %fd1087;
	mov.f64 	%fd1092, %fd1091;
	mov.f64 	%fd1093, %fd1091;
$L__BB1_30:
	add.s32 	%r129, %r10, -1253254570;
	add.s32 	%r130, %r11, -1459197799;
	add.s32 	%r131, %r10, 1401181199;
	add.s32 	%r132, %r11, 1684936478;
	add.s32 	%r133, %r10, -239350328;
	add.s32 	%r134, %r11, 534103459;
	add.s32 	%r135, %r10, -1879881855;
	add.s32 	%r136, %r11, -616729560;
	add.s32 	%r137, %r11, -1767562579;
	add.s32 	%r138, %r10, -1640531527;
	add.s32 	%r139, %r10, 1013904242;
	mov.b16 	%rs3, 0;
	st.local.u8 	[%rd10], %rs3;
	st.local.u8 	[%rd11], %rs3;
	st.local.u8 	[%rd10+1], %rs3;
	st.local.u8 	[%rd11+1], %rs3;
	st.local.u8 	[%rd10+2], %rs3;
	st.local.u8 	[%rd11+2], %rs3;
	mov.b32 	%r1542, 2;
	setp.eq.s32 	%p22, %r1676, 1;
	mov.u32 	%r1541, %r1679;
	@%p22 bra 	$L__BB1_39;
	setp.eq.s32 	%p23, %r1676, 3;
	@%p23 bra 	$L__BB1_35;
	setp.ne.s32 	%p24, %r1676, 2;
	@%p24 bra 	$L__BB1_34;
	mov.b32 	%r1542, 3;
	mov.u32 	%r1541, %r1678;
	bra.uni 	$L__BB1_39;
$L__BB1_34:
	add.s32 	%r1542, %r1676, 1;
	mov.u32 	%r1541, %r1680;
	bra.uni 	$L__BB1_39;
$L__BB1_35:
	add.s32 	%r257, %r257, 1;
	setp.ne.s32 	%p25, %r257, 0;
	@%p25 bra 	$L__BB1_38;
	add.s32 	%r256, %r256, 1;
	setp.ne.s32 	%p26, %r256, 0;
	@%p26 bra 	$L__BB1_38;
	add.s32 	%r255, %r255, 1;
	setp.eq.s32 	%p27, %r255, 0;
	selp.u32 	%r715, 1, 0, %p27;
	add.s32 	%r254, %r254, %r715;
	mov.b32 	%r256, 0;
$L__BB1_38:
	mov.b32 	%r717, -766435501;
	mul.hi.u32 	%r718, %r717, %r257;
	mul.lo.s32 	%r719, %r257, -766435501;
	mov.b32 	%r720, -845247145;
	mul.hi.u32 	%r721, %r720, %r255;
	mul.lo.s32 	%r722, %r255, -845247145;
	xor.b32  	%r723, %r10, %r721;
	xor.b32  	%r724, %r723, %r256;
	xor.b32  	%r725, %r718, %r11;
	xor.b32  	%r726, %r725, %r254;
	mul.hi.u32 	%r727, %r717, %r724;
	mul.lo.s32 	%r728, %r724, -766435501;
	mul.hi.u32 	%r729, %r720, %r726;
	mul.lo.s32 	%r730, %r726, -845247145;
	xor.b32  	%r731, %r722, %r729;
	xor.b32  	%r732, %r731, %r138;
	xor.b32  	%r733, %r719, %r727;
	add.s32 	%r734, %r11, -1150833019;
	xor.b32  	%r735, %r733, %r734;
	mul.hi.u32 	%r736, %r717, %r732;
	mul.lo.s32 	%r737, %r732, -766435501;
	mul.hi.u32 	%r738, %r720, %r735;
	mul.lo.s32 	%r739, %r735, -845247145;
	xor.b32  	%r740, %r730, %r738;
	xor.b32  	%r741, %r740, %r139;
	xor.b32  	%r742, %r728, %r736;
	add.s32 	%r743, %r11, 1993301258;
	xor.b32  	%r744, %r742, %r743;
	mul.hi.u32 	%r745, %r717, %r741;
	mul.lo.s32 	%r746, %r741, -766435501;
	mul.hi.u32 	%r747, %r720, %r744;
	mul.lo.s32 	%r748, %r744, -845247145;
	xor.b32  	%r749, %r739, %r747;
	add.s32 	%r750, %r10, -626627285;
	xor.b32  	%r751, %r749, %r750;
	xor.b32  	%r752, %r737, %r745;
	add.s32 	%r753, %r11, 842468239;
	xor.b32  	%r754, %r752, %r753;
	mul.hi.u32 	%r755, %r717, %r751;
	mul.lo.s32 	%r756, %r751, -766435501;
	mul.hi.u32 	%r757, %r720, %r754;
	mul.lo.s32 	%r758, %r754, -845247145;
	xor.b32  	%r759, %r748, %r757;
	add.s32 	%r760, %r10, 2027808484;
	xor.b32  	%r761, %r759, %r760;
	xor.b32  	%r762, %r746, %r755;
	add.s32 	%r763, %r11, -308364780;
	xor.b32  	%r764, %r762, %r763;
	mul.hi.u32 	%r765, %r717, %r761;
	mul.lo.s32 	%r766, %r761, -766435501;
	mul.hi.u32 	%r767, %r720, %r764;
	mul.lo.s32 	%r768, %r764, -845247145;
	xor.b32  	%r769, %r758, %r767;
	add.s32 	%r770, %r10, 387276957;
	xor.b32  	%r771, %r769, %r770;
	xor.b32  	%r772, %r756, %r765;
	xor.b32  	%r773, %r772, %r130;
	mul.hi.u32 	%r774, %r717, %r771;
	mul.lo.s32 	%r775, %r771, -766435501;
	mul.hi.u32 	%r776, %r720, %r773;
	mul.lo.s32 	%r777, %r773, -845247145;
	xor.b32  	%r778, %r768, %r776;
	xor.b32  	%r779, %r778, %r129;
	xor.b32  	%r780, %r766, %r774;
	xor.b32  	%r781, %r780, %r132;
	mul.hi.u32 	%r782, %r717, %r779;
	mul.lo.s32 	%r783, %r779, -766435501;
	mul.hi.u32 	%r784, %r720, %r781;
	mul.lo.s32 	%r785, %r781, -845247145;
	xor.b32  	%r786, %r777, %r784;
	xor.b32  	%r787, %r786, %r131;
	xor.b32  	%r788, %r775, %r782;
	xor.b32  	%r789, %r788, %r134;
	mul.hi.u32 	%r790, %r717, %r787;
	mul.lo.s32 	%r791, %r787, -766435501;
	mul.hi.u32 	%r792, %r720, %r789;
	mul.lo.s32 	%r793, %r789, -845247145;
	xor.b32  	%r794, %r785, %r792;
	xor.b32  	%r795, %r794, %r133;
	xor.b32  	%r796, %r783, %r790;
	xor.b32  	%r797, %r796, %r136;
	mul.hi.u32 	%r798, %r717, %r795;
	mul.lo.s32 	%r148, %r795, -766435501;
	mul.hi.u32 	%r799, %r720, %r797;
	mul.lo.s32 	%r1679, %r797, -845247145;
	xor.b32  	%r800, %r793, %r799;
	xor.b32  	%r1680, %r800, %r135;
	xor.b32  	%r801, %r791, %r798;
	xor.b32  	%r1678, %r801, %r137;
	mov.b32 	%r1542, 0;
	mov.u32 	%r1541, %r250;
	mov.u32 	%r250, %r148;
$L__BB1_39:
	cvt.rn.f64.u32 	%fd300, %r1541;
	fma.rn.f64 	%fd301, %fd300, 0d3DF0000000000000, 0d3DF0000000000000;
	add.f64 	%fd302, %fd301, %fd301;
	mov.f64 	%fd303, 0d3FF0000000000000;
	sub.f64 	%fd1103, %fd303, %fd302;
	sub.f64 	%fd304, %fd303, %fd301;
	mul.f64 	%fd305, %fd301, %fd304;
	sqrt.rn.f64 	%fd306, %fd305;
	add.f64 	%fd34, %fd306, %fd306;
	mov.b32 	%r1676, 2;
	setp.eq.s32 	%p28, %r1542, 1;
	mov.u32 	%r1554, %r1679;
	@%p28 bra 	$L__BB1_48;
	setp.eq.s32 	%p29, %r1542, 3;
	@%p29 bra 	$L__BB1_44;
	setp.ne.s32 	%p30, %r1542, 2;
	@%p30 bra 	$L__BB1_43;
	mov.b32 	%r1676, 3;
	mov.u32 	%r1554, %r1678;
	bra.uni 	$L__BB1_48;
$L__BB1_43:
	add.s32 	%r1676, %r1542, 1;
	mov.u32 	%r1554, %r1680;
	bra.uni 	$L__BB1_48;
$L__BB1_44:
	add.s32 	%r257, %r257, 1;
	setp.ne.s32 	%p31, %r257, 0;
	@%p31 bra 	$L__BB1_47;
	add.s32 	%r256, %r256, 1;
	setp.ne.s32 	%p32, %r256, 0;
	@%p32 bra 	$L__BB1_47;
	add.s32 	%r255, %r255, 1;
	setp.eq.s32 	%p33, %r255, 0;
	selp.u32 	%r805, 1, 0, %p33;
	add.s32 	%r254, %r254, %r805;
	mov.b32 	%r256, 0;
$L__BB1_47:
	mov.b32 	%r807, -766435501;
	mul.hi.u32 	%r808, %r807, %r257;
	mul.lo.s32 	%r809, %r257, -766435501;
	mov.b32 	%r810, -845247145;
	mul.hi.u32 	%r811, %r810, %r255;
	mul.lo.s32 	%r812, %r255, -845247145;
	xor.b32  	%r813, %r10, %r811;
	xor.b32  	%r814, %r813, %r256;
	xor.b32  	%r815, %r808, %r11;
	xor.b32  	%r816, %r815, %r254;
	mul.hi.u32 	%r817, %r807, %r814;
	mul.lo.s32 	%r818, %r814, -766435501;
	mul.hi.u32 	%r819, %r810, %r816;
	mul.lo.s32 	%r820, %r816, -845247145;
	xor.b32  	%r821, %r812, %r819;
	xor.b32  	%r822, %r821, %r138;
	xor.b32  	%r823, %r809, %r817;
	add.s32 	%r824, %r11, -1150833019;
	xor.b32  	%r825, %r823, %r824;
	mul.hi.u32 	%r826, %r807, %r822;
	mul.lo.s32 	%r827, %r822, -766435501;
	mul.hi.u32 	%r828, %r810, %r825;
	mul.lo.s32 	%r829, %r825, -845247145;
	xor.b32  	%r830, %r820, %r828;
	xor.b32  	%r831, %r830, %r139;
	xor.b32  	%r832, %r818, %r826;
	add.s32 	%r833, %r11, 1993301258;
	xor.b32  	%r834, %r832, %r833;
	mul.hi.u32 	%r835, %r807, %r831;
	mul.lo.s32 	%r836, %r831, -766435501;
	mul.hi.u32 	%r837, %r810, %r834;
	mul.lo.s32 	%r838, %r834, -845247145;
	xor.b32  	%r839, %r829, %r837;
	add.s32 	%r840, %r10, -626627285;
	xor.b32  	%r841, %r839, %r840;
	xor.b32  	%r842, %r827, %r835;
	add.s32 	%r843, %r11, 842468239;
	xor.b32  	%r844, %r842, %r843;
	mul.hi.u32 	%r845, %r807, %r841;
	mul.lo.s32 	%r846, %r841, -766435501;
	mul.hi.u32 	%r847, %r810, %r844;
	mul.lo.s32 	%r848, %r844, -845247145;
	xor.b32  	%r849, %r838, %r847;
	add.s32 	%r850, %r10, 2027808484;
	xor.b32  	%r851, %r849, %r850;
	xor.b32  	%r852, %r836, %r845;
	add.s32 	%r853, %r11, -308364780;
	xor.b32  	%r854, %r852, %r853;
	mul.hi.u32 	%r855, %r807, %r851;
	mul.lo.s32 	%r856, %r851, -766435501;
	mul.hi.u32 	%r857, %r810, %r854;
	mul.lo.s32 	%r858, %r854, -845247145;
	xor.b32  	%r859, %r848, %r857;
	add.s32 	%r860, %r10, 387276957;
	xor.b32  	%r861, %r859, %r860;
	xor.b32  	%r862, %r846, %r855;
	xor.b32  	%r863, %r862, %r130;
	mul.hi.u32 	%r864, %r807, %r861;
	mul.lo.s32 	%r865, %r861, -766435501;
	mul.hi.u32 	%r866, %r810, %r863;
	mul.lo.s32 	%r867, %r863, -845247145;
	xor.b32  	%r868, %r858, %r866;
	xor.b32  	%r869, %r868, %r129;
	xor.b32  	%r870, %r856, %r864;
	xor.b32  	%r871, %r870, %r132;
	mul.hi.u32 	%r872, %r807, %r869;
	mul.lo.s32 	%r873, %r869, -766435501;
	mul.hi.u32 	%r874, %r810, %r871;
	mul.lo.s32 	%r875, %r871, -845247145;
	xor.b32  	%r876, %r867, %r874;
	xor.b32  	%r877, %r876, %r131;
	xor.b32  	%r878, %r865, %r872;
	xor.b32  	%r879, %r878, %r134;
	mul.hi.u32 	%r880, %r807, %r877;
	mul.lo.s32 	%r881, %r877, -766435501;
	mul.hi.u32 	%r882, %r810, %r879;
	mul.lo.s32 	%r883, %r879, -845247145;
	xor.b32  	%r884, %r875, %r882;
	xor.b32  	%r885, %r884, %r133;
	xor.b32  	%r886, %r873, %r880;
	xor.b32  	%r887, %r886, %r136;
	mul.hi.u32 	%r888, %r807, %r885;
	mul.lo.s32 	%r170, %r885, -766435501;
	mul.hi.u32 	%r889, %r810, %r887;
	mul.lo.s32 	%r1679, %r887, -845247145;
	xor.b32  	%r890, %r883, %r889;
	xor.b32  	%r1680, %r890, %r135;
	xor.b32  	%r891, %r881, %r888;
	xor.b32  	%r1678, %r891, %r137;
	mov.b32 	%r1676, 0;
	mov.u32 	%r1554, %r250;
	mov.u32 	%r250, %r170;
$L__BB1_48:
	mov.f64 	%fd307, 0d0000000000000000;
	mov.f64 	%fd308, 0d7FF0000000000000;
	mul.rn.f64 	%fd1095, %fd308, %fd307;
	cvt.rn.f64.u32 	%fd309, %r1554;
	fma.rn.f64 	%fd310, %fd309, 0d3DF0000000000000, 0d3DF0000000000000;
	mul.f64 	%fd36, %fd310, 0d401921FB53C8D4F1;
	setp.eq.f64 	%p34, %fd36, 0d7FF0000000000000;
	mov.b32 	%r1565, 1;
	@%p34 bra 	$L__BB1_52;
	mul.f64 	%fd311, %fd36, 0d3FE45F306DC9C883;
	cvt.rni.s32.f64 	%r1564, %fd311;
	cvt.rn.f64.s32 	%fd312, %r1564;
	fma.rn.f64 	%fd313, %fd312, 0dBFF921FB54442D18, %fd36;
	fma.rn.f64 	%fd314, %fd312, 0dBC91A62633145C00, %fd313;
	fma.rn.f64 	%fd1095, %fd312, 0dB97B839A252049C0, %fd314;
	setp.ltu.f64 	%p35, %fd36, 0d41E0000000000000;
	@%p35 bra 	$L__BB1_51;
	{ // callseq 0, 0
	.param .b64 param0;
	st.param.f64 	[param0], %fd36;
	.param .align 16 .b8 retval0[16];
	call.uni (retval0), 
	__internal_trig_reduction_slowpathd, 
	(
	param0
	);
	ld.param.f64 	%fd1095, [retval0];
	ld.param.b32 	%r1564, [retval0+8];
	} // callseq 0
$L__BB1_51:
	add.s32 	%r1565, %r1564, 1;
$L__BB1_52:
	mov.f64 	%fd316, 0d0000000000000000;
	mov.f64 	%fd317, 0d7FF0000000000000;
	mul.rn.f64 	%fd1096, %fd317, %fd316;
	shl.b32 	%r896, %r1565, 6;
	cvt.u64.u32 	%rd192, %r896;
	and.b64  	%rd193, %rd192, 64;
	mov.u64 	%rd194, __cudart_sin_cos_coeffs;
	add.s64 	%rd195, %rd194, %rd193;
	mul.rn.f64 	%fd318, %fd1095, %fd1095;
	and.b32  	%r897, %r1565, 1;
	setp.eq.b32 	%p37, %r897, 1;
	selp.f64 	%fd319, 0dBDA8FF8320FD8164, 0d3DE5DB65F9785EBA, %p37;
	ld.global.nc.v2.f64 	{%fd320, %fd321}, [%rd195];
	fma.rn.f64 	%fd322, %fd319, %fd318, %fd320;
	fma.rn.f64 	%fd323, %fd322, %fd318, %fd321;
	ld.global.nc.v2.f64 	{%fd324, %fd325}, [%rd195+16];
	fma.rn.f64 	%fd326, %fd323, %fd318, %fd324;
	fma.rn.f64 	%fd327, %fd326, %fd318, %fd325;
	ld.global.nc.v2.f64 	{%fd328, %fd329}, [%rd195+32];
	fma.rn.f64 	%fd330, %fd327, %fd318, %fd328;
	fma.rn.f64 	%fd331, %fd330, %fd318, %fd329;
	fma.rn.f64 	%fd332, %fd331, %fd1095, %fd1095;
	fma.rn.f64 	%fd333, %fd331, %fd318, 0d3FF0000000000000;
	selp.f64 	%fd334, %fd333, %fd332, %p37;
	and.b32  	%r898, %r1565, 2;
	setp.eq.s32 	%p38, %r898, 0;
	sub.f64 	%fd335, %fd316, %fd334;
	selp.f64 	%fd336, %fd334, %fd335, %p38;
	mul.f64 	%fd1105, %fd34, %fd336;
	st.local.f64 	[%rd8], %fd1105;
	mov.b32 	%r1566, 0;
	@%p34 bra 	$L__BB1_55;
	mul.f64 	%fd337, %fd36, 0d3FE45F306DC9C883;
	cvt.rni.s32.f64 	%r1566, %fd337;
	cvt.rn.f64.s32 	%fd338, %r1566;
	fma.rn.f64 	%fd339, %fd338, 0dBFF921FB54442D18, %fd36;
	fma.rn.f64 	%fd340, %fd338, 0dBC91A62633145C00, %fd339;
	fma.rn.f64 	%fd1096, %fd338, 0dB97B839A252049C0, %fd340;
	setp.ltu.f64 	%p39, %fd36, 0d41E0000000000000;
	@%p39 bra 	$L__BB1_55;
	{ // callseq 1, 0
	.param .b64 param0;
	st.param.f64 	[param0], %fd36;
	.param .align 16 .b8 retval0[16];
	call.uni (retval0), 
	__internal_trig_reduction_slowpathd, 
	(
	param0
	);
	ld.param.f64 	%fd1096, [retval0];
	ld.param.b32 	%r1566, [retval0+8];
	} // callseq 1
$L__BB1_55:
	shl.b32 	%r900, %r1566, 6;
	cvt.u64.u32 	%rd196, %r900;
	and.b64  	%rd197, %rd196, 64;
	mov.u64 	%rd198, __cudart_sin_cos_coeffs;
	add.s64 	%rd199, %rd198, %rd197;
	mul.rn.f64 	%fd342, %fd1096, %fd1096;
	and.b32  	%r901, %r1566, 1;
	setp.eq.b32 	%p40, %r901, 1;
	selp.f64 	%fd343, 0dBDA8FF8320FD8164, 0d3DE5DB65F9785EBA, %p40;
	ld.global.nc.v2.f64 	{%fd344, %fd345}, [%rd199];
	fma.rn.f64 	%fd346, %fd343, %fd342, %fd344;
	fma.rn.f64 	%fd347, %fd346, %fd342, %fd345;
	ld.global.nc.v2.f64 	{%fd348, %fd349}, [%rd199+16];
	fma.rn.f64 	%fd350, %fd347, %fd342, %fd348;
	fma.rn.f64 	%fd351, %fd350, %fd342, %fd349;
	ld.global.nc.v2.f64 	{%fd352, %fd353}, [%rd199+32];
	fma.rn.f64 	%fd354, %fd351, %fd342, %fd352;
	fma.rn.f64 	%fd355, %fd354, %fd342, %fd353;
	fma.rn.f64 	%fd356, %fd355, %fd1096, %fd1096;
	fma.rn.f64 	%fd357, %fd355, %fd342, 0d3FF0000000000000;
	selp.f64 	%fd358, %fd357, %fd356, %p40;
	and.b32  	%r902, %r1566, 2;
	setp.eq.s32 	%p41, %r902, 0;
	mov.f64 	%fd359, 0d0000000000000000;
	sub.f64 	%fd360, %fd359, %fd358;
	selp.f64 	%fd361, %fd358, %fd360, %p41;
	mul.f64 	%fd1104, %fd34, %fd361;
	st.local.f64 	[%rd8+8], %fd1104;
	st.local.f64 	[%rd8+16], %fd1103;
	setp.leu.f64 	%p42, %fd1105, 0d0000000000000000;
	@%p42 bra 	$L__BB1_57;
	ld.local.u32 	%r904, [%rd6];
	cvt.rn.f64.s32 	%fd364, %r904;
	add.f64 	%fd365, %fd364, 0d3FF0000000000000;
	sub.f64 	%fd1097, %fd365, %fd1135;
	bra.uni 	$L__BB1_59;
$L__BB1_57:
	setp.geu.f64 	%p43, %fd1105, 0d0000000000000000;
	mov.f64 	%fd1097, 0d4000000000000000;
	@%p43 bra 	$L__BB1_59;
	ld.local.u32 	%r903, [%rd6];
	cvt.rn.f64.s32 	%fd363, %r903;
	sub.f64 	%fd1097, %fd363, %fd1135;
$L__BB1_59:
	abs.f64 	%fd367, %fd1097;
	abs.f64 	%fd368, %fd1105;
	setp.gt.f64 	%p44, %fd367, %fd368;
	mov.f64 	%fd1098, 0d4000000000000000;
	@%p44 bra 	$L__BB1_61;
	div.rn.f64 	%fd369, %fd1097, %fd1105;
	max.f64 	%fd1098, %fd369, 0d0000000000000000;
$L__BB1_61:
	setp.gt.f64 	%p45, %fd1104, 0d0000000000000000;
	@%p45 bra 	$L__BB1_64;
	setp.geu.f64 	%p46, %fd1104, 0d0000000000000000;
	mov.f64 	%fd1099, 0d4000000000000000;
	@%p46 bra 	$L__BB1_65;
	ld.local.u32 	%r905, [%rd6+4];
	cvt.rn.f64.s32 	%fd371, %r905;
	sub.f64 	%fd1099, %fd371, %fd1134;
	bra.uni 	$L__BB1_65;
$L__BB1_64:
	ld.local.u32 	%r906, [%rd6+4];
	cvt.rn.f64.s32 	%fd372, %r906;
	add.f64 	%fd373, %fd372, 0d3FF0000000000000;
	sub.f64 	%fd1099, %fd373, %fd1134;
$L__BB1_65:
	abs.f64 	%fd375, %fd1099;
	abs.f64 	%fd376, %fd1104;
	setp.gt.f64 	%p47, %fd375, %fd376;
	mov.f64 	%fd1100, 0d4000000000000000;
	@%p47 bra 	$L__BB1_67;
	div.rn.f64 	%fd377, %fd1099, %fd1104;
	max.f64 	%fd1100, %fd377, 0d0000000000000000;
$L__BB1_67:
	setp.geu.f64 	%p48, %fd1098, 0d4000000000000000;
	selp.f64 	%fd378, 0d4000000000000000, %fd1098, %p48;
	setp.lt.f64 	%p49, %fd1100, %fd378;
	selp.f64 	%fd57, %fd1100, %fd378, %p49;
	selp.s32 	%r907, -1, 0, %p48;
	selp.b32 	%r192, 1, %r907, %p49;
	setp.gt.f64 	%p50, %fd1103, 0d0000000000000000;
	@%p50 bra 	$L__BB1_70;
	setp.geu.f64 	%p51, %fd1103, 0d0000000000000000;
	mov.f64 	%fd1101, 0d4000000000000000;
	@%p51 bra 	$L__BB1_71;
	ld.local.u32 	%r908, [%rd6+8];
	cvt.rn.f64.s32 	%fd380, %r908;
	sub.f64 	%fd1101, %fd380, %fd1133;
	bra.uni 	$L__BB1_71;
$L__BB1_70:
	ld.local.u32 	%r909, [%rd6+8];
	cvt.rn.f64.s32 	%fd381, %r909;
	add.f64 	%fd382, %fd381, 0d3FF0000000000000;
	sub.f64 	%fd1101, %fd382, %fd1133;
$L__BB1_71:
	abs.f64 	%fd384, %fd1101;
	abs.f64 	%fd385, %fd1103;
	setp.gt.f64 	%p52, %fd384, %fd385;
	mov.f64 	%fd1102, 0d4000000000000000;
	@%p52 bra 	$L__BB1_73;
	div.rn.f64 	%fd386, %fd1101, %fd1103;
	max.f64 	%fd1102, %fd386, 0d0000000000000000;
$L__BB1_73:
	setp.lt.f64 	%p53, %fd1102, %fd57;
	selp.f64 	%fd1114, %fd1102, %fd57, %p53;
	selp.b32 	%r193, 2, %r192, %p53;
	cvt.u64.u32 	%rd434, %r1685;
	mul.wide.u32 	%rd200, %r1685, 8;
	add.s64 	%rd201, %rd5, %rd200;
	ld.local.f64 	%fd1106, [%rd201];
	setp.ltu.f64 	%p54, %fd1106, %fd1114;
	mov.f64 	%fd1110, 0d3FF0000000000000;
	@%p54 bra 	$L__BB1_368;
	div.rn.f64 	%fd388, %fd1114, %fd1106;
	mov.f64 	%fd389, 0d3FF0000000000000;
	sub.f64 	%fd1110, %fd389, %fd388;
	fma.rn.f64 	%fd1135, %fd1114, %fd1105, %fd1135;
	fma.rn.f64 	%fd1134, %fd1114, %fd1104, %fd1134;
	fma.rn.f64 	%fd1133, %fd1114, %fd1103, %fd1133;
	shl.b64 	%rd202, %rd434, 3;
	add.s64 	%rd203, %rd13, %rd202;
	ld.local.f64 	%fd390, [%rd203];
	add.f64 	%fd391, %fd390, %fd388;
	st.local.f64 	[%rd203], %fd391;
	ld.local.u32 	%r1579, [%rd6];
	st.local.u32 	[%rd7], %r1579;
	ld.local.u32 	%r1578, [%rd6+4];
	st.local.u32 	[%rd7+4], %r1578;
	ld.local.u32 	%r1577, [%rd6+8];
	st.local.u32 	[%rd7+8], %r1577;
	setp.lt.s32 	%p55, %r193, 0;
	@%p55 bra 	$L__BB1_75;
	bra.uni 	$L__BB1_76;
$L__BB1_75:
	add.u64 	%rd300, %SP, 48128;
	add.u64 	%rd301, %SPL, 48128;
	st.local.f64 	[%rd301], %fd1114;
	st.local.v2.u32 	[%rd301+8], {%r1579, %r1578};
	st.local.v4.u32 	[%rd301+16], {%r1577, %r1579, %r1578, %r1577};
	mov.u64 	%rd302, $str$1;
	cvta.global.u64 	%rd303, %rd302;
	{ // callseq 2, 0
	.param .b64 param0;
	st.param.b64 	[param0], %rd303;
	.param .b64 param1;
	st.param.b64 	[param1], %rd300;
	.param .b32 retval0;
	call.uni (retval0), 
	vprintf, 
	(
	param0, 
	param1
	);
	ld.param.b32 	%r1347, [retval0];
	} // callseq 2
	bra.uni 	$L__BB1_223;
$L__BB1_76:
	ld.param.u32 	%r1469, [_Z9propagateP24curandStatePhilox4_32_10PdS1_S1_S1_S1_S1_S1_PKdiS3_S3_S3_S3_iiddPKhiiiS3_S3_S3_S3_S3_S3_iibi_param_20];
	ld.param.u32 	%r1462, [_Z9propagateP24curandStatePhilox4_32_10PdS1_S1_S1_S1_S1_S1_PKdiS3_S3_S3_S3_iiddPKhiiiS3_S3_S3_S3_S3_S3_iibi_param_19];
	ld.param.u64 	%rd429, [_Z9propagateP24curandStatePhilox4_32_10PdS1_S1_S1_S1_S1_S1_PKdiS3_S3_S3_S3_iiddPKhiiiS3_S3_S3_S3_S3_S3_iibi_param_18];
	ld.param.u64 	%rd427, [_Z9propagateP24curandStatePhilox4_32_10PdS1_S1_S1_S1_S1_S1_PKdiS3_S3_S3_S3_iiddPKhiiiS3_S3_S3_S3_S3_S3_iibi_param_13];
	cvta.to.global.u64 	%rd28, %rd429;
	cvt.s64.s32 	%rd29, %r1462;
	mul.wide.s32 	%rd30, %r1469, %r1462;
	cvta.to.global.u64 	%rd31, %rd427;
	add.s32 	%r220, %r10, -1253254570;
	add.s32 	%r221, %r11, -1459197799;
	mul.wide.u32 	%rd204, %r193, 8;
	add.s64 	%rd32, %rd8, %rd204;
	ld.local.f64 	%fd84, [%rd32];
	setp.ltu.f64 	%p56, %fd84, 0d0000000000000000;
	@%p56 bra 	$L__BB1_79;
	mul.wide.u32 	%rd205, %r193, 4;
	add.s64 	%rd33, %rd7, %rd205;
	ld.local.u32 	%r910, [%rd33];
	add.s32 	%r225, %r910, 1;
	st.local.u32 	[%rd33], %r225;
	add.s64 	%rd206, %rd9, %rd205;
	ld.local.u32 	%r223, [%rd206];
	setp.lt.s32 	%p57, %r225, %r223;
	@%p57 bra 	$L__BB1_81;
	cvt.u64.u32 	%rd207, %r193;
	add.s32 	%r911, %r223, -1;
	st.local.u32 	[%rd33], %r911;
	add.s64 	%rd208, %rd11, %rd207;
	mov.b16 	%rs4, 1;
	st.local.u8 	[%rd208], %rs4;
	neg.f64 	%fd392, %fd84;
	st.local.f64 	[%rd32], %fd392;
	bra.uni 	$L__BB1_97;
$L__BB1_79:
	mul.wide.u32 	%rd209, %r193, 4;
	add.s64 	%rd34, %rd7, %rd209;
	ld.local.u32 	%r912, [%rd34];
	add.s32 	%r225, %r912, -1;
	st.local.u32 	[%rd34], %r225;
	setp.gt.s32 	%p58, %r912, 0;
	@%p58 bra 	$L__BB1_81;
	cvt.u64.u32 	%rd223, %r193;
	mov.b32 	%r1013, 0;
	st.local.u32 	[%rd34], %r1013;
	add.s64 	%rd224, %rd10, %rd223;
	mov.b16 	%rs5, 1;
	st.local.u8 	[%rd224], %rs5;
	neg.f64 	%fd397, %fd84;
	st.local.f64 	[%rd32], %fd397;
	bra.uni 	$L__BB1_97;
$L__BB1_81:
	ld.param.u32 	%r1440, [_Z9propagateP24curandStatePhilox4_32_10PdS1_S1_S1_S1_S1_S1_PKdiS3_S3_S3_S3_iiddPKhiiiS3_S3_S3_S3_S3_S3_iibi_param_14];
	ld.local.s32 	%rd210, [%rd7+8];
	mul.lo.s64 	%rd211, %rd30, %rd210;
	ld.local.s32 	%rd212, [%rd7+4];
	mad.lo.s64 	%rd213, %rd212, %rd29, %rd211;
	ld.local.s32 	%rd214, [%rd7];
	add.s64 	%rd215, %rd213, %rd214;
	add.s64 	%rd216, %rd28, %rd215;
	ld.global.u8 	%r226, [%rd216];
	mad.lo.s32 	%r913, %r1685, %r1440, %r226;
	mul.wide.s32 	%rd217, %r913, 8;
	add.s64 	%rd218, %rd31, %rd217;
	ld.global.f64 	%fd85, [%rd218];
	setp.leu.f64 	%p59, %fd85, 0d3FEFFFFFFFF24190;
	@%p59 bra 	$L__BB1_83;
	mul.wide.u32 	%rd221, %r193, 4;
	add.s64 	%rd222, %rd6, %rd221;
	st.local.u32 	[%rd222], %r225;
	mov.u32 	%r1685, %r226;
	bra.uni 	$L__BB1_97;
$L__BB1_83:
	setp.geu.f64 	%p60, %fd85, 0d3DDB7CDFD9D7BDBB;
	@%p60 bra 	$L__BB1_85;
	neg.f64 	%fd396, %fd84;
	st.local.f64 	[%rd32], %fd396;
	bra.uni 	$L__BB1_97;
$L__BB1_85:
	mov.b32 	%r1595, 2;
	setp.eq.s32 	%p61, %r1676, 1;
	mov.u32 	%r1594, %r1679;
	mov.u32 	%r1596, %r250;
	@%p61 bra 	$L__BB1_94;
	setp.eq.s32 	%p62, %r1676, 3;
	@%p62 bra 	$L__BB1_90;
	setp.ne.s32 	%p63, %r1676, 2;
	@%p63 bra 	$L__BB1_89;
	mov.b32 	%r1595, 3;
	mov.u32 	%r1594, %r1678;
	mov.u32 	%r1596, %r250;
	bra.uni 	$L__BB1_94;
$L__BB1_89:
	add.s32 	%r1595, %r1676, 1;
	mov.u32 	%r1594, %r1680;
	mov.u32 	%r1596, %r250;
	bra.uni 	$L__BB1_94;
$L__BB1_90:
	add.s32 	%r257, %r257, 1;
	setp.ne.s32 	%p64, %r257, 0;
	@%p64 bra 	$L__BB1_93;
	add.s32 	%r256, %r256, 1;
	setp.ne.s32 	%p65, %r256, 0;
	@%p65 bra 	$L__BB1_93;
	add.s32 	%r255, %r255, 1;
	setp.eq.s32 	%p66, %r255, 0;
	selp.u32 	%r916, 1, 0, %p66;
	add.s32 	%r254, %r254, %r916;
	mov.b32 	%r256, 0;
$L__BB1_93:
	mov.b32 	%r918, -766435501;
	mul.hi.u32 	%r919, %r918, %r257;
	mul.lo.s32 	%r920, %r257, -766435501;
	mov.b32 	%r921, -845247145;
	mul.hi.u32 	%r922, %r921, %r255;
	mul.lo.s32 	%r923, %r255, -845247145;
	xor.b32  	%r924, %r10, %r922;
	xor.b32  	%r925, %r924, %r256;
	xor.b32  	%r926, %r919, %r11;
	xor.b32  	%r927, %r926, %r254;
	mul.hi.u32 	%r928, %r918, %r925;
	mul.lo.s32 	%r929, %r925, -766435501;
	mul.hi.u32 	%r930, %r921, %r927;
	mul.lo.s32 	%r931, %r927, -845247145;
	xor.b32  	%r932, %r923, %r930;
	add.s32 	%r933, %r10, -1640531527;
	xor.b32  	%r934, %r932, %r933;
	xor.b32  	%r935, %r920, %r928;
	add.s32 	%r936, %r11, -1150833019;
	xor.b32  	%r937, %r935, %r936;
	mul.hi.u32 	%r938, %r918, %r934;
	mul.lo.s32 	%r939, %r934, -766435501;
	mul.hi.u32 	%r940, %r921, %r937;
	mul.lo.s32 	%r941, %r937, -845247145;
	xor.b32  	%r942, %r931, %r940;
	add.s32 	%r943, %r10, 1013904242;
	xor.b32  	%r944, %r942, %r943;
	xor.b32  	%r945, %r929, %r938;
	add.s32 	%r946, %r11, 1993301258;
	xor.b32  	%r947, %r945, %r946;
	mul.hi.u32 	%r948, %r918, %r944;
	mul.lo.s32 	%r949, %r944, -766435501;
	mul.hi.u32 	%r950, %r921, %r947;
	mul.lo.s32 	%r951, %r947, -845247145;
	xor.b32  	%r952, %r941, %r950;
	add.s32 	%r953, %r10, -626627285;
	xor.b32  	%r954, %r952, %r953;
	xor.b32  	%r955, %r939, %r948;
	add.s32 	%r956, %r11, 842468239;
	xor.b32  	%r957, %r955, %r956;
	mul.hi.u32 	%r958, %r918, %r954;
	mul.lo.s32 	%r959, %r954, -766435501;
	mul.hi.u32 	%r960, %r921, %r957;
	mul.lo.s32 	%r961, %r957, -845247145;
	xor.b32  	%r962, %r951, %r960;
	add.s32 	%r963, %r10, 2027808484;
	xor.b32  	%r964, %r962, %r963;
	xor.b32  	%r965, %r949, %r958;
	add.s32 	%r966, %r11, -308364780;
	xor.b32  	%r967, %r965, %r966;
	mul.hi.u32 	%r968, %r918, %r964;
	mul.lo.s32 	%r969, %r964, -766435501;
	mul.hi.u32 	%r970, %r921, %r967;
	mul.lo.s32 	%r971, %r967, -845247145;
	xor.b32  	%r972, %r961, %r970;
	add.s32 	%r973, %r10, 387276957;
	xor.b32  	%r974, %r972, %r973;
	xor.b32  	%r975, %r959, %r968;
	xor.b32  	%r976, %r975, %r221;
	mul.hi.u32 	%r977, %r918, %r974;
	mul.lo.s32 	%r978, %r974, -766435501;
	mul.hi.u32 	%r979, %r921, %r976;
	mul.lo.s32 	%r980, %r976, -845247145;
	xor.b32  	%r981, %r971, %r979;
	xor.b32  	%r982, %r981, %r220;
	xor.b32  	%r983, %r969, %r977;
	add.s32 	%r984, %r11, 1684936478;
	xor.b32  	%r985, %r983, %r984;
	mul.hi.u32 	%r986, %r918, %r982;
	mul.lo.s32 	%r987, %r982, -766435501;
	mul.hi.u32 	%r988, %r921, %r985;
	mul.lo.s32 	%r989, %r985, -845247145;
	xor.b32  	%r990, %r980, %r988;
	add.s32 	%r991, %r10, 1401181199;
	xor.b32  	%r992, %r990, %r991;
	xor.b32  	%r993, %r978, %r986;
	add.s32 	%r994, %r11, 534103459;
	xor.b32  	%r995, %r993, %r994;
	mul.hi.u32 	%r996, %r918, %r992;
	mul.lo.s32 	%r997, %r992, -766435501;
	mul.hi.u32 	%r998, %r921, %r995;
	mul.lo.s32 	%r999, %r995, -845247145;
	xor.b32  	%r1000, %r989, %r998;
	add.s32 	%r1001, %r10, -239350328;
	xor.b32  	%r1002, %r1000, %r1001;
	xor.b32  	%r1003, %r987, %r996;
	add.s32 	%r1004, %r11, -616729560;
	xor.b32  	%r1005, %r1003, %r1004;
	mul.hi.u32 	%r1006, %r918, %r1002;
	mul.lo.s32 	%r1596, %r1002, -766435501;
	mul.hi.u32 	%r1007, %r921, %r1005;
	mul.lo.s32 	%r1679, %r1005, -845247145;
	xor.b32  	%r1008, %r999, %r1007;
	add.s32 	%r1009, %r10, -1879881855;
	xor.b32  	%r1680, %r1008, %r1009;
	xor.b32  	%r1010, %r997, %r1006;
	add.s32 	%r1011, %r11, -1767562579;
	xor.b32  	%r1678, %r1010, %r1011;
	mov.b32 	%r1595, 0;
	mov.u32 	%r1594, %r250;
$L__BB1_94:
	cvt.rn.f64.u32 	%fd393, %r1594;
	fma.rn.f64 	%fd394, %fd393, 0d3DF0000000000000, 0d3DF0000000000000;
	setp.geu.f64 	%p67, %fd394, %fd85;
	@%p67 bra 	$L__BB1_96;
	mul.wide.u32 	%rd219, %r193, 4;
	add.s64 	%rd220, %rd6, %rd219;
	st.local.u32 	[%rd220], %r225;
	mov.u32 	%r1676, %r1595;
	mov.u32 	%r250, %r1596;
	mov.u32 	%r1685, %r226;
	bra.uni 	$L__BB1_97;
$L__BB1_96:
	neg.f64 	%fd395, %fd84;
	st.local.f64 	[%rd32], %fd395;
	mov.u32 	%r1676, %r1595;
	mov.u32 	%r250, %r1596;
$L__BB1_97:
	setp.leu.f64 	%p68, %fd1110, 0d0000000000000000;
	@%p68 bra 	$L__BB1_223;
	ld.local.f64 	%fd1105, [%rd8];
	setp.gt.f64 	%p69, %fd1105, 0d0000000000000000;
	@%p69 bra 	$L__BB1_101;
	setp.geu.f64 	%p70, %fd1105, 0d0000000000000000;
	mov.f64 	%fd1115, 0d4000000000000000;
	@%p70 bra 	$L__BB1_102;
	ld.local.u32 	%r1014, [%rd6];
	cvt.rn.f64.s32 	%fd399, %r1014;
	sub.f64 	%fd1115, %fd399, %fd1135;
	bra.uni 	$L__BB1_102;
$L__BB1_101:
	ld.local.u32 	%r1015, [%rd6];
	cvt.rn.f64.s32 	%fd400, %r1015;
	add.f64 	%fd401, %fd400, 0d3FF0000000000000;
	sub.f64 	%fd1115, %fd401, %fd1135;
$L__BB1_102:
	abs.f64 	%fd403, %fd1115;
	abs.f64 	%fd404, %fd1105;
	setp.gt.f64 	%p71, %fd403, %fd404;
	mov.f64 	%fd1116, 0d4000000000000000;
	@%p71 bra 	$L__BB1_104;
	div.rn.f64 	%fd405, %fd1115, %fd1105;
	max.f64 	%fd1116, %fd405, 0d0000000000000000;
$L__BB1_104:
	ld.local.f64 	%fd1104, [%rd8+8];
	setp.gt.f64 	%p72, %fd1104, 0d0000000000000000;
	@%p72 bra 	$L__BB1_107;
	setp.geu.f64 	%p73, %fd1104, 0d0000000000000000;
	mov.f64 	%fd1117, 0d4000000000000000;
	@%p73 bra 	$L__BB1_108;
	ld.local.u32 	%r1016, [%rd6+4];
	cvt.rn.f64.s32 	%fd407, %r1016;
	sub.f64 	%fd1117, %fd407, %fd1134;
	bra.uni 	$L__BB1_108;
$L__BB1_107:
	ld.local.u32 	%r1017, [%rd6+4];
	cvt.rn.f64.s32 	%fd408, %r1017;
	add.f64 	%fd409, %fd408, 0d3FF0000000000000;
	sub.f64 	%fd1117, %fd409, %fd1134;
$L__BB1_108:
	abs.f64 	%fd411, %fd1117;
	abs.f64 	%fd412, %fd1104;
	setp.gt.f64 	%p74, %fd411, %fd412;
	mov.f64 	%fd1118, 0d4000000000000000;
	@%p74 bra 	$L__BB1_110;
	div.rn.f64 	%fd413, %fd1117, %fd1104;
	max.f64 	%fd1118, %fd413, 0d0000000000000000;
$L__BB1_110:
	setp.geu.f64 	%p75, %fd1116, 0d4000000000000000;
	selp.f64 	%fd414, 0d4000000000000000, %fd1116, %p75;
	setp.lt.f64 	%p76, %fd1118, %fd414;
	selp.f64 	%fd98, %fd1118, %fd414, %p76;
	selp.s32 	%r1018, -1, 0, %p75;
	selp.b32 	%r259, 1, %r1018, %p76;
	ld.local.f64 	%fd1103, [%rd8+16];
	setp.gt.f64 	%p77, %fd1103, 0d0000000000000000;
	@%p77 bra 	$L__BB1_113;
	setp.geu.f64 	%p78, %fd1103, 0d0000000000000000;
	mov.f64 	%fd1119, 0d4000000000000000;
	@%p78 bra 	$L__BB1_114;
	ld.local.u32 	%r1019, [%rd6+8];
	cvt.rn.f64.s32 	%fd416, %r1019;
	sub.f64 	%fd1119, %fd416, %fd1133;
	bra.uni 	$L__BB1_114;
$L__BB1_113:
	ld.local.u32 	%r1020, [%rd6+8];
	cvt.rn.f64.s32 	%fd417, %r1020;
	add.f64 	%fd418, %fd417, 0d3FF0000000000000;
	sub.f64 	%fd1119, %fd418, %fd1133;
$L__BB1_114:
	abs.f64 	%fd420, %fd1119;
	abs.f64 	%fd421, %fd1103;
	setp.gt.f64 	%p79, %fd420, %fd421;
	mov.f64 	%fd1120, 0d4000000000000000;
	@%p79 bra 	$L__BB1_116;
	div.rn.f64 	%fd422, %fd1119, %fd1103;
	max.f64 	%fd1120, %fd422, 0d0000000000000000;
$L__BB1_116:
	setp.lt.f64 	%p80, %fd1120, %fd98;
	selp.f64 	%fd1114, %fd1120, %fd98, %p80;
	selp.b32 	%r260, 2, %r259, %p80;
	cvt.u64.u32 	%rd434, %r1685;
	mul.wide.u32 	%rd225, %r1685, 8;
	add.s64 	%rd226, %rd5, %rd225;
	ld.local.f64 	%fd1106, [%rd226];
	mul.f64 	%fd423, %fd1110, %fd1106;
	setp.ltu.f64 	%p81, %fd423, %fd1114;
	@%p81 bra 	$L__BB1_368;
	div.rn.f64 	%fd424, %fd1114, %fd1106;
	sub.f64 	%fd1110, %fd1110, %fd424;
	fma.rn.f64 	%fd1135, %fd1114, %fd1105, %fd1135;
	fma.rn.f64 	%fd1134, %fd1114, %fd1104, %fd1134;
	fma.rn.f64 	%fd1133, %fd1114, %fd1103, %fd1133;
	shl.b64 	%rd227, %rd434, 3;
	add.s64 	%rd228, %rd13, %rd227;
	ld.local.f64 	%fd425, [%rd228];
	add.f64 	%fd426, %fd425, %fd424;
	st.local.f64 	[%rd228], %fd426;
	ld.local.u32 	%r1579, [%rd6];
	st.local.u32 	[%rd7], %r1579;
	ld.local.u32 	%r1578, [%rd6+4];
	st.local.u32 	[%rd7+4], %r1578;
	ld.local.u32 	%r1577, [%rd6+8];
	st.local.u32 	[%rd7+8], %r1577;
	setp.lt.s32 	%p82, %r260, 0;
	@%p82 bra 	$L__BB1_75;
	mul.wide.u32 	%rd229, %r260, 8;
	add.s64 	%rd36, %rd8, %rd229;
	ld.local.f64 	%fd111, [%rd36];
	setp.ltu.f64 	%p83, %fd111, 0d0000000000000000;
	@%p83 bra 	$L__BB1_121;
	mul.wide.u32 	%rd230, %r260, 4;
	add.s64 	%rd37, %rd7, %rd230;
	ld.local.u32 	%r1021, [%rd37];
	add.s32 	%r267, %r1021, 1;
	st.local.u32 	[%rd37], %r267;
	add.s64 	%rd231, %rd9, %rd230;
	ld.local.u32 	%r265, [%rd231];
	setp.lt.s32 	%p84, %r267, %r265;
	@%p84 bra 	$L__BB1_122;
	cvt.u64.u32 	%rd232, %r260;
	add.s32 	%r1022, %r265, -1;
	st.local.u32 	[%rd37], %r1022;
	add.s64 	%rd233, %rd11, %rd232;
	mov.b16 	%rs6, 1;
	st.local.u8 	[%rd233], %rs6;
	neg.f64 	%fd427, %fd111;
	st.local.f64 	[%rd36], %fd427;
	bra.uni 	$L__BB1_139;
$L__BB1_121:
	mul.wide.u32 	%rd234, %r260, 4;
	add.s64 	%rd38, %rd7, %rd234;
	ld.local.u32 	%r1023, [%rd38];
	add.s32 	%r267, %r1023, -1;
	st.local.u32 	[%rd38], %r267;
	setp.lt.s32 	%p85, %r1023, 1;
	@%p85 bra 	$L__BB1_138;
$L__BB1_122:
	ld.param.u32 	%r1441, [_Z9propagateP24curandStatePhilox4_32_10PdS1_S1_S1_S1_S1_S1_PKdiS3_S3_S3_S3_iiddPKhiiiS3_S3_S3_S3_S3_S3_iibi_param_14];
	ld.local.s32 	%rd235, [%rd7+8];
	mul.lo.s64 	%rd236, %rd30, %rd235;
	ld.local.s32 	%rd237, [%rd7+4];
	mad.lo.s64 	%rd238, %rd237, %rd29, %rd236;
	ld.local.s32 	%rd239, [%rd7];
	add.s64 	%rd240, %rd238, %rd239;
	add.s64 	%rd241, %rd28, %rd240;
	ld.global.u8 	%r268, [%rd241];
	mad.lo.s32 	%r1024, %r1685, %r1441, %r268;
	mul.wide.s32 	%rd242, %r1024, 8;
	add.s64 	%rd243, %rd31, %rd242;
	ld.global.f64 	%fd112, [%rd243];
	setp.gt.f64 	%p86, %fd112, 0d3FEFFFFFFFF24190;
	@%p86 bra 	$L__BB1_137;
	setp.lt.f64 	%p87, %fd112, 0d3DDB7CDFD9D7BDBB;
	@%p87 bra 	$L__BB1_136;
	mov.b32 	%r1619, 2;
	setp.eq.s32 	%p88, %r1676, 1;
	mov.u32 	%r1618, %r1679;
	mov.u32 	%r1620, %r250;
	@%p88 bra 	$L__BB1_133;
	setp.eq.s32 	%p89, %r1676, 3;
	@%p89 bra 	$L__BB1_129;
	setp.ne.s32 	%p90, %r1676, 2;
	@%p90 bra 	$L__BB1_128;
	mov.b32 	%r1619, 3;
	mov.u32 	%r1618, %r1678;
	mov.u32 	%r1620, %r250;
	bra.uni 	$L__BB1_133;
$L__BB1_128:
	add.s32 	%r1619, %r1676, 1;
	mov.u32 	%r1618, %r1680;
	mov.u32 	%r1620, %r250;
	bra.uni 	$L__BB1_133;
$L__BB1_129:
	add.s32 	%r257, %r257, 1;
	setp.ne.s32 	%p91, %r257, 0;
	@%p91 bra 	$L__BB1_132;
	add.s32 	%r256, %r256, 1;
	setp.ne.s32 	%p92, %r256, 0;
	@%p92 bra 	$L__BB1_132;
	add.s32 	%r255, %r255, 1;
	setp.eq.s32 	%p93, %r255, 0;
	selp.u32 	%r1027, 1, 0, %p93;
	add.s32 	%r254, %r254, %r1027;
	mov.b32 	%r256, 0;
$L__BB1_132:
	mov.b32 	%r1029, -766435501;
	mul.hi.u32 	%r1030, %r1029, %r257;
	mul.lo.s32 	%r1031, %r257, -766435501;
	mov.b32 	%r1032, -845247145;
	mul.hi.u32 	%r1033, %r1032, %r255;
	mul.lo.s32 	%r1034, %r255, -845247145;
	xor.b32  	%r1035, %r10, %r1033;
	xor.b32  	%r1036, %r1035, %r256;
	xor.b32  	%r1037, %r1030, %r11;
	xor.b32  	%r1038, %r1037, %r254;
	mul.hi.u32 	%r1039, %r1029, %r1036;
	mul.lo.s32 	%r1040, %r1036, -766435501;
	mul.hi.u32 	%r1041, %r1032, %r1038;
	mul.lo.s32 	%r1042, %r1038, -845247145;
	xor.b32  	%r1043, %r1034, %r1041;
	add.s32 	%r1044, %r10, -1640531527;
	xor.b32  	%r1045, %r1043, %r1044;
	xor.b32  	%r1046, %r1031, %r1039;
	add.s32 	%r1047, %r11, -1150833019;
	xor.b32  	%r1048, %r1046, %r1047;
	mul.hi.u32 	%r1049, %r1029, %r1045;
	mul.lo.s32 	%r1050, %r1045, -766435501;
	mul.hi.u32 	%r1051, %r1032, %r1048;
	mul.lo.s32 	%r1052, %r1048, -845247145;
	xor.b32  	%r1053, %r1042, %r1051;
	add.s32 	%r1054, %r10, 1013904242;
	xor.b32  	%r1055, %r1053, %r1054;
	xor.b32  	%r1056, %r1040, %r1049;
	add.s32 	%r1057, %r11, 1993301258;
	xor.b32  	%r1058, %r1056, %r1057;
	mul.hi.u32 	%r1059, %r1029, %r1055;
	mul.lo.s32 	%r1060, %r1055, -766435501;
	mul.hi.u32 	%r1061, %r1032, %r1058;
	mul.lo.s32 	%r1062, %r1058, -845247145;
	xor.b32  	%r1063, %r1052, %r1061;
	add.s32 	%r1064, %r10, -626627285;
	xor.b32  	%r1065, %r1063, %r1064;
	xor.b32  	%r1066, %r1050, %r1059;
	add.s32 	%r1067, %r11, 842468239;
	xor.b32  	%r1068, %r1066, %r1067;
	mul.hi.u32 	%r1069, %r1029, %r1065;
	mul.lo.s32 	%r1070, %r1065, -766435501;
	mul.hi.u32 	%r1071, %r1032, %r1068;
	mul.lo.s32 	%r1072, %r1068, -845247145;
	xor.b32  	%r1073, %r1062, %r1071;
	add.s32 	%r1074, %r10, 2027808484;
	xor.b32  	%r1075, %r1073, %r1074;
	xor.b32  	%r1076, %r1060, %r1069;
	add.s32 	%r1077, %r11, -308364780;
	xor.b32  	%r1078, %r1076, %r1077;
	mul.hi.u32 	%r1079, %r1029, %r1075;
	mul.lo.s32 	%r1080, %r1075, -766435501;
	mul.hi.u32 	%r1081, %r1032, %r1078;
	mul.lo.s32 	%r1082, %r1078, -845247145;
	xor.b32  	%r1083, %r1072, %r1081;
	add.s32 	%r1084, %r10, 387276957;
	xor.b32  	%r1085, %r1083, %r1084;
	xor.b32  	%r1086, %r1070, %r1079;
	xor.b32  	%r1087, %r1086, %r221;
	mul.hi.u32 	%r1088, %r1029, %r1085;
	mul.lo.s32 	%r1089, %r1085, -766435501;
	mul.hi.u32 	%r1090, %r1032, %r1087;
	mul.lo.s32 	%r1091, %r1087, -845247145;
	xor.b32  	%r1092, %r1082, %r1090;
	xor.b32  	%r1093, %r1092, %r220;
	xor.b32  	%r1094, %r1080, %r1088;
	add.s32 	%r1095, %r11, 1684936478;
	xor.b32  	%r1096, %r1094, %r1095;
	mul.hi.u32 	%r1097, %r1029, %r1093;
	mul.lo.s32 	%r1098, %r1093, -766435501;
	mul.hi.u32 	%r1099, %r1032, %r1096;
	mul.lo.s32 	%r1100, %r1096, -845247145;
	xor.b32  	%r1101, %r1091, %r1099;
	add.s32 	%r1102, %r10, 1401181199;
	xor.b32  	%r1103, %r1101, %r1102;
	xor.b32  	%r1104, %r1089, %r1097;
	add.s32 	%r1105, %r11, 534103459;
	xor.b32  	%r1106, %r1104, %r1105;
	mul.hi.u32 	%r1107, %r1029, %r1103;
	mul.lo.s32 	%r1108, %r1103, -766435501;
	mul.hi.u32 	%r1109, %r1032, %r1106;
	mul.lo.s32 	%r1110, %r1106, -845247145;
	xor.b32  	%r1111, %r1100, %r1109;
	add.s32 	%r1112, %r10, -239350328;
	xor.b32  	%r1113, %r1111, %r1112;
	xor.b32  	%r1114, %r1098, %r1107;
	add.s32 	%r1115, %r11, -616729560;
	xor.b32  	%r1116, %r1114, %r1115;
	mul.hi.u32 	%r1117, %r1029, %r1113;
	mul.lo.s32 	%r1620, %r1113, -766435501;
	mul.hi.u32 	%r1118, %r1032, %r1116;
	mul.lo.s32 	%r1679, %r1116, -845247145;
	xor.b32  	%r1119, %r1110, %r1118;
	add.s32 	%r1120, %r10, -1879881855;
	xor.b32  	%r1680, %r1119, %r1120;
	xor.b32  	%r1121, %r1108, %r1117;
	add.s32 	%r1122, %r11, -1767562579;
	xor.b32  	%r1678, %r1121, %r1122;
	mov.b32 	%r1619, 0;
	mov.u32 	%r1618, %r250;
$L__BB1_133:
	cvt.rn.f64.u32 	%fd428, %r1618;
	fma.rn.f64 	%fd429, %fd428, 0d3DF0000000000000, 0d3DF0000000000000;
	setp.lt.f64 	%p94, %fd429, %fd112;
	@%p94 bra 	$L__BB1_135;
	neg.f64 	%fd430, %fd111;
	st.local.f64 	[%rd36], %fd430;
	mov.u32 	%r1676, %r1619;
	mov.u32 	%r250, %r1620;
	bra.uni 	$L__BB1_139;
$L__BB1_135:
	mul.wide.u32 	%rd244, %r260, 4;
	add.s64 	%rd245, %rd6, %rd244;
	st.local.u32 	[%rd245], %r267;
	mov.u32 	%r1676, %r1619;
	mov.u32 	%r250, %r1620;
	mov.u32 	%r1685, %r268;
	bra.uni 	$L__BB1_139;
$L__BB1_136:
	neg.f64 	%fd431, %fd111;
	st.local.f64 	[%rd36], %fd431;
	bra.uni 	$L__BB1_139;
$L__BB1_137:
	mul.wide.u32 	%rd246, %r260, 4;
	add.s64 	%rd247, %rd6, %rd246;
	st.local.u32 	[%rd247], %r267;
	mov.u32 	%r1685, %r268;
	bra.uni 	$L__BB1_139;
$L__BB1_138:
	cvt.u64.u32 	%rd248, %r260;
	mov.b32 	%r1124, 0;
	st.local.u32 	[%rd38], %r1124;
	add.s64 	%rd249, %rd10, %rd248;
	mov.b16 	%rs7, 1;
	st.local.u8 	[%rd249], %rs7;
	neg.f64 	%fd432, %fd111;
	st.local.f64 	[%rd36], %fd432;
$L__BB1_139:
	setp.leu.f64 	%p95, %fd1110, 0d0000000000000000;
	@%p95 bra 	$L__BB1_223;
	ld.local.f64 	%fd1105, [%rd8];
	setp.gt.f64 	%p96, %fd1105, 0d0000000000000000;
	@%p96 bra 	$L__BB1_143;
	setp.geu.f64 	%p97, %fd1105, 0d0000000000000000;
	mov.f64 	%fd1121, 0d4000000000000000;
	@%p97 bra 	$L__BB1_144;
	ld.local.u32 	%r1125, [%rd6];
	cvt.rn.f64.s32 	%fd434, %r1125;
	sub.f64 	%fd1121, %fd434, %fd1135;
	bra.uni 	$L__BB1_144;
$L__BB1_143:
	ld.local.u32 	%r1126, [%rd6];
	cvt.rn.f64.s32 	%fd435, %r1126;
	add.f64 	%fd436, %fd435, 0d3FF0000000000000;
	sub.f64 	%fd1121, %fd436, %fd1135;
$L__BB1_144:
	abs.f64 	%fd438, %fd1121;
	abs.f64 	%fd439, %fd1105;
	setp.gt.f64 	%p98, %fd438, %fd439;
	mov.f64 	%fd1122, 0d4000000000000000;
	@%p98 bra 	$L__BB1_146;
	div.rn.f64 	%fd440, %fd1121, %fd1105;
	max.f64 	%fd1122, %fd440, 0d0000000000000000;
$L__BB1_146:
	ld.local.f64 	%fd1104, [%rd8+8];
	setp.gt.f64 	%p99, %fd1104, 0d0000000000000000;
	@%p99 bra 	$L__BB1_149;
	setp.geu.f64 	%p100, %fd1104, 0d0000000000000000;
	mov.f64 	%fd1123, 0d4000000000000000;
	@%p100 bra 	$L__BB1_150;
	ld.local.u32 	%r1127, [%rd6+4];
	cvt.rn.f64.s32 	%fd442, %r1127;
	sub.f64 	%fd1123, %fd442, %fd1134;
	bra.uni 	$L__BB1_150;
$L__BB1_149:
	ld.local.u32 	%r1128, [%rd6+4];
	cvt.rn.f64.s32 	%fd443, %r1128;
	add.f64 	%fd444, %fd443, 0d3FF0000000000000;
	sub.f64 	%fd1123, %fd444, %fd1134;
$L__BB1_150:
	abs.f64 	%fd446, %fd1123;
	abs.f64 	%fd447, %fd1104;
	setp.gt.f64 	%p101, %fd446, %fd447;
	mov.f64 	%fd1124, 0d4000000000000000;
	@%p101 bra 	$L__BB1_152;
	div.rn.f64 	%fd448, %fd1123, %fd1104;
	max.f64 	%fd1124, %fd448, 0d0000000000000000;
$L__BB1_152:
	setp.geu.f64 	%p102, %fd1122, 0d4000000000000000;
	selp.f64 	%fd449, 0d4000000000000000, %fd1122, %p102;
	setp.lt.f64 	%p103, %fd1124, %fd449;
	selp.f64 	%fd125, %fd1124, %fd449, %p103;
	selp.s32 	%r1129, -1, 0, %p102;
	selp.b32 	%r301, 1, %r1129, %p103;
	ld.local.f64 	%fd1103, [%rd8+16];
	setp.gt.f64 	%p104, %fd1103, 0d0000000000000000;
	@%p104 bra 	$L__BB1_155;
	setp.geu.f64 	%p105, %fd1103, 0d0000000000000000;
	mov.f64 	%fd1125, 0d4000000000000000;
	@%p105 bra 	$L__BB1_156;
	ld.local.u32 	%r1130, [%rd6+8];
	cvt.rn.f64.s32 	%fd451, %r1130;
	sub.f64 	%fd1125, %fd451, %fd1133;
	bra.uni 	$L__BB1_156;
$L__BB1_155:
	ld.local.u32 	%r1131, [%rd6+8];
	cvt.rn.f64.s32 	%fd452, %r1131;
	add.f64 	%fd453, %fd452, 0d3FF0000000000000;
	sub.f64 	%fd1125, %fd453, %fd1133;
$L__BB1_156:
	abs.f64 	%fd455, %fd1125;
	abs.f64 	%fd456, %fd1103;
	setp.gt.f64 	%p106, %fd455, %fd456;
	mov.f64 	%fd1126, 0d4000000000000000;
	@%p106 bra 	$L__BB1_158;
	div.rn.f64 	%fd457, %fd1125, %fd1103;
	max.f64 	%fd1126, %fd457, 0d0000000000000000;
$L__BB1_158:
	setp.lt.f64 	%p107, %fd1126, %fd125;
	selp.f64 	%fd1114, %fd1126, %fd125, %p107;
	selp.b32 	%r302, 2, %r301, %p107;
	cvt.u64.u32 	%rd434, %r1685;
	mul.wide.u32 	%rd250, %r1685, 8;
	add.s64 	%rd251, %rd5, %rd250;
	ld.local.f64 	%fd1106, [%rd251];
	mul.f64 	%fd458, %fd1110, %fd1106;
	setp.ltu.f64 	%p108, %fd458, %fd1114;
	@%p108 bra 	$L__BB1_368;
	div.rn.f64 	%fd459, %fd1114, %fd1106;
	sub.f64 	%fd1110, %fd1110, %fd459;
	fma.rn.f64 	%fd1135, %fd1114, %fd1105, %fd1135;
	fma.rn.f64 	%fd1134, %fd1114, %fd1104, %fd1134;
	fma.rn.f64 	%fd1133, %fd1114, %fd1103, %fd1133;
	shl.b64 	%rd252, %rd434, 3;
	add.s64 	%rd253, %rd13, %rd252;
	ld.local.f64 	%fd460, [%rd253];
	add.f64 	%fd461, %fd460, %fd459;
	st.local.f64 	[%rd253], %fd461;
	ld.local.u32 	%r1579, [%rd6];
	st.local.u32 	[%rd7], %r1579;
	ld.local.u32 	%r1578, [%rd6+4];
	st.local.u32 	[%rd7+4], %r1578;
	ld.local.u32 	%r1577, [%rd6+8];
	st.local.u32 	[%rd7+8], %r1577;
	setp.lt.s32 	%p109, %r302, 0;
	@%p109 bra 	$L__BB1_75;
	mul.wide.u32 	%rd254, %r302, 8;
	add.s64 	%rd40, %rd8, %rd254;
	ld.local.f64 	%fd138, [%rd40];
	setp.ltu.f64 	%p110, %fd138, 0d0000000000000000;
	@%p110 bra 	$L__BB1_163;
	mul.wide.u32 	%rd255, %r302, 4;
	add.s64 	%rd41, %rd7, %rd255;
	ld.local.u32 	%r1132, [%rd41];
	add.s32 	%r309, %r1132, 1;
	st.local.u32 	[%rd41], %r309;
	add.s64 	%rd256, %rd9, %rd255;
	ld.local.u32 	%r307, [%rd256];
	setp.lt.s32 	%p111, %r309, %r307;
	@%p111 bra 	$L__BB1_164;
	cvt.u64.u32 	%rd257, %r302;
	add.s32 	%r1133, %r307, -1;
	st.local.u32 	[%rd41], %r1133;
	add.s64 	%rd258, %rd11, %rd257;
	mov.b16 	%rs8, 1;
	st.local.u8 	[%rd258], %rs8;
	neg.f64 	%fd462, %fd138;
	st.local.f64 	[%rd40], %fd462;
	bra.uni 	$L__BB1_181;
$L__BB1_163:
	mul.wide.u32 	%rd259, %r302, 4;
	add.s64 	%rd42, %rd7, %rd259;
	ld.local.u32 	%r1134, [%rd42];
	add.s32 	%r309, %r1134, -1;
	st.local.u32 	[%rd42], %r309;
	setp.lt.s32 	%p112, %r1134, 1;
	@%p112 bra 	$L__BB1_180;
$L__BB1_164:
	ld.param.u32 	%r1442, [_Z9propagateP24curandStatePhilox4_32_10PdS1_S1_S1_S1_S1_S1_PKdiS3_S3_S3_S3_iiddPKhiiiS3_S3_S3_S3_S3_S3_iibi_param_14];
	ld.local.s32 	%rd260, [%rd7+8];
	mul.lo.s64 	%rd261, %rd30, %rd260;
	ld.local.s32 	%rd262, [%rd7+4];
	mad.lo.s64 	%rd263, %rd262, %rd29, %rd261;
	ld.local.s32 	%rd264, [%rd7];
	add.s64 	%rd265, %rd263, %rd264;
	add.s64 	%rd266, %rd28, %rd265;
	ld.global.u8 	%r310, [%rd266];
	mad.lo.s32 	%r1135, %r1685, %r1442, %r310;
	mul.wide.s32 	%rd267, %r1135, 8;
	add.s64 	%rd268, %rd31, %rd267;
	ld.global.f64 	%fd139, [%rd268];
	setp.gt.f64 	%p113, %fd139, 0d3FEFFFFFFFF24190;
	@%p113 bra 	$L__BB1_179;
	setp.lt.f64 	%p114, %fd139, 0d3DDB7CDFD9D7BDBB;
	@%p114 bra 	$L__BB1_178;
	mov.b32 	%r1643, 2;
	setp.eq.s32 	%p115, %r1676, 1;
	mov.u32 	%r1642, %r1679;
	mov.u32 	%r1644, %r250;
	@%p115 bra 	$L__BB1_175;
	setp.eq.s32 	%p116, %r1676, 3;
	@%p116 bra 	$L__BB1_171;
	setp.ne.s32 	%p117, %r1676, 2;
	@%p117 bra 	$L__BB1_170;
	mov.b32 	%r1643, 3;
	mov.u32 	%r1642, %r1678;
	mov.u32 	%r1644, %r250;
	bra.uni 	$L__BB1_175;
$L__BB1_170:
	add.s32 	%r1643, %r1676, 1;
	mov.u32 	%r1642, %r1680;
	mov.u32 	%r1644, %r250;
	bra.uni 	$L__BB1_175;
$L__BB1_171:
	add.s32 	%r257, %r257, 1;
	setp.ne.s32 	%p118, %r257, 0;
	@%p118 bra 	$L__BB1_174;
	add.s32 	%r256, %r256, 1;
	setp.ne.s32 	%p119, %r256, 0;
	@%p119 bra 	$L__BB1_174;
	add.s32 	%r255, %r255, 1;
	setp.eq.s32 	%p120, %r255, 0;
	selp.u32 	%r1138, 1, 0, %p120;
	add.s32 	%r254, %r254, %r1138;
	mov.b32 	%r256, 0;
$L__BB1_174:
	mov.b32 	%r1140, -766435501;
	mul.hi.u32 	%r1141, %r1140, %r257;
	mul.lo.s32 	%r1142, %r257, -766435501;
	mov.b32 	%r1143, -845247145;
	mul.hi.u32 	%r1144, %r1143, %r255;
	mul.lo.s32 	%r1145, %r255, -845247145;
	xor.b32  	%r1146, %r10, %r1144;
	xor.b32  	%r1147, %r1146, %r256;
	xor.b32  	%r1148, %r1141, %r11;
	xor.b32  	%r1149, %r1148, %r254;
	mul.hi.u32 	%r1150, %r1140, %r1147;
	mul.lo.s32 	%r1151, %r1147, -766435501;
	mul.hi.u32 	%r1152, %r1143, %r1149;
	mul.lo.s32 	%r1153, %r1149, -845247145;
	xor.b32  	%r1154, %r1145, %r1152;
	add.s32 	%r1155, %r10, -1640531527;
	xor.b32  	%r1156, %r1154, %r1155;
	xor.b32  	%r1157, %r1142, %r1150;
	add.s32 	%r1158, %r11, -1150833019;
	xor.b32  	%r1159, %r1157, %r1158;
	mul.hi.u32 	%r1160, %r1140, %r1156;
	mul.lo.s32 	%r1161, %r1156, -766435501;
	mul.hi.u32 	%r1162, %r1143, %r1159;
	mul.lo.s32 	%r1163, %r1159, -845247145;
	xor.b32  	%r1164, %r1153, %r1162;
	add.s32 	%r1165, %r10, 1013904242;
	xor.b32  	%r1166, %r1164, %r1165;
	xor.b32  	%r1167, %r1151, %r1160;
	add.s32 	%r1168, %r11, 1993301258;
	xor.b32  	%r1169, %r1167, %r1168;
	mul.hi.u32 	%r1170, %r1140, %r1166;
	mul.lo.s32 	%r1171, %r1166, -766435501;
	mul.hi.u32 	%r1172, %r1143, %r1169;
	mul.lo.s32 	%r1173, %r1169, -845247145;
	xor.b32  	%r1174, %r1163, %r1172;
	add.s32 	%r1175, %r10, -626627285;
	xor.b32  	%r1176, %r1174, %r1175;
	xor.b32  	%r1177, %r1161, %r1170;
	add.s32 	%r1178, %r11, 842468239;
	xor.b32  	%r1179, %r1177, %r1178;
	mul.hi.u32 	%r1180, %r1140, %r1176;
	mul.lo.s32 	%r1181, %r1176, -766435501;
	mul.hi.u32 	%r1182, %r1143, %r1179;
	mul.lo.s32 	%r1183, %r1179, -845247145;
	xor.b32  	%r1184, %r1173, %r1182;
	add.s32 	%r1185, %r10, 2027808484;
	xor.b32  	%r1186, %r1184, %r1185;
	xor.b32  	%r1187, %r1171, %r1180;
	add.s32 	%r1188, %r11, -308364780;
	xor.b32  	%r1189, %r1187, %r1188;
	mul.hi.u32 	%r1190, %r1140, %r1186;
	mul.lo.s32 	%r1191, %r1186, -766435501;
	mul.hi.u32 	%r1192, %r1143, %r1189;
	mul.lo.s32 	%r1193, %r1189, -845247145;
	xor.b32  	%r1194, %r1183, %r1192;
	add.s32 	%r1195, %r10, 387276957;
	xor.b32  	%r1196, %r1194, %r1195;
	xor.b32  	%r1197, %r1181, %r1190;
	xor.b32  	%r1198, %r1197, %r221;
	mul.hi.u32 	%r1199, %r1140, %r1196;
	mul.lo.s32 	%r1200, %r1196, -766435501;
	mul.hi.u32 	%r1201, %r1143, %r1198;
	mul.lo.s32 	%r1202, %r1198, -845247145;
	xor.b32  	%r1203, %r1193, %r1201;
	xor.b32  	%r1204, %r1203, %r220;
	xor.b32  	%r1205, %r1191, %r1199;
	add.s32 	%r1206, %r11, 1684936478;
	xor.b32  	%r1207, %r1205, %r1206;
	mul.hi.u32 	%r1208, %r1140, %r1204;
	mul.lo.s32 	%r1209, %r1204, -766435501;
	mul.hi.u32 	%r1210, %r1143, %r1207;
	mul.lo.s32 	%r1211, %r1207, -845247145;
	xor.b32  	%r1212, %r1202, %r1210;
	add.s32 	%r1213, %r10, 1401181199;
	xor.b32  	%r1214, %r1212, %r1213;
	xor.b32  	%r1215, %r1200, %r1208;
	add.s32 	%r1216, %r11, 534103459;
	xor.b32  	%r1217, %r1215, %r1216;
	mul.hi.u32 	%r1218, %r1140, %r1214;
	mul.lo.s32 	%r1219, %r1214, -766435501;
	mul.hi.u32 	%r1220, %r1143, %r1217;
	mul.lo.s32 	%r1221, %r1217, -845247145;
	xor.b32  	%r1222, %r1211, %r1220;
	add.s32 	%r1223, %r10, -239350328;
	xor.b32  	%r1224, %r1222, %r1223;
	xor.b32  	%r1225, %r1209, %r1218;
	add.s32 	%r1226, %r11, -616729560;
	xor.b32  	%r1227, %r1225, %r1226;
	mul.hi.u32 	%r1228, %r1140, %r1224;
	mul.lo.s32 	%r1644, %r1224, -766435501;
	mul.hi.u32 	%r1229, %r1143, %r1227;
	mul.lo.s32 	%r1679, %r1227, -845247145;
	xor.b32  	%r1230, %r1221, %r1229;
	add.s32 	%r1231, %r10, -1879881855;
	xor.b32  	%r1680, %r1230, %r1231;
	xor.b32  	%r1232, %r1219, %r1228;
	add.s32 	%r1233, %r11, -1767562579;
	xor.b32  	%r1678, %r1232, %r1233;
	mov.b32 	%r1643, 0;
	mov.u32 	%r1642, %r250;
$L__BB1_175:
	cvt.rn.f64.u32 	%fd463, %r1642;
	fma.rn.f64 	%fd464, %fd463, 0d3DF0000000000000, 0d3DF0000000000000;
	setp.lt.f64 	%p121, %fd464, %fd139;
	@%p121 bra 	$L__BB1_177;
	neg.f64 	%fd465, %fd138;
	st.local.f64 	[%rd40], %fd465;
	mov.u32 	%r1676, %r1643;
	mov.u32 	%r250, %r1644;
	bra.uni 	$L__BB1_181;
$L__BB1_177:
	mul.wide.u32 	%rd269, %r302, 4;
	add.s64 	%rd270, %rd6, %rd269;
	st.local.u32 	[%rd270], %r309;
	mov.u32 	%r1676, %r1643;
	mov.u32 	%r250, %r1644;
	mov.u32 	%r1685, %r310;
	bra.uni 	$L__BB1_181;
$L__BB1_178:
	neg.f64 	%fd466, %fd138;
	st.local.f64 	[%rd40], %fd466;
	bra.uni 	$L__BB1_181;
$L__BB1_179:
	mul.wide.u32 	%rd271, %r302, 4;
	add.s64 	%rd272, %rd6, %rd271;
	st.local.u32 	[%rd272], %r309;
	mov.u32 	%r1685, %r310;
	bra.uni 	$L__BB1_181;
$L__BB1_180:
	cvt.u64.u32 	%rd273, %r302;
	mov.b32 	%r1235, 0;
	st.local.u32 	[%rd42], %r1235;
	add.s64 	%rd274, %rd10, %rd273;
	mov.b16 	%rs9, 1;
	st.local.u8 	[%rd274], %rs9;
	neg.f64 	%fd467, %fd138;
	st.local.f64 	[%rd40], %fd467;
$L__BB1_181:
	setp.leu.f64 	%p122, %fd1110, 0d0000000000000000;
	@%p122 bra 	$L__BB1_223;
	ld.local.f64 	%fd1105, [%rd8];
	setp.gt.f64 	%p123, %fd1105, 0d0000000000000000;
	@%p123 bra 	$L__BB1_185;
	setp.geu.f64 	%p124, %fd1105, 0d0000000000000000;
	mov.f64 	%fd1127, 0d4000000000000000;
	@%p124 bra 	$L__BB1_186;
	ld.local.u32 	%r1236, [%rd6];
	cvt.rn.f64.s32 	%fd469, %r1236;
	sub.f64 	%fd1127, %fd469, %fd1135;
	bra.uni 	$L__BB1_186;
$L__BB1_185:
	ld.local.u32 	%r1237, [%rd6];
	cvt.rn.f64.s32 	%fd470, %r1237;
	add.f64 	%fd471, %fd470, 0d3FF0000000000000;
	sub.f64 	%fd1127, %fd471, %fd1135;
$L__BB1_186:
	abs.f64 	%fd473, %fd1127;
	abs.f64 	%fd474, %fd1105;
	setp.gt.f64 	%p125, %fd473, %fd474;
	mov.f64 	%fd1128, 0d4000000000000000;
	@%p125 bra 	$L__BB1_188;
	div.rn.f64 	%fd475, %fd1127, %fd1105;
	max.f64 	%fd1128, %fd475, 0d0000000000000000;
$L__BB1_188:
	ld.local.f64 	%fd1104, [%rd8+8];
	setp.gt.f64 	%p126, %fd1104, 0d0000000000000000;
	@%p126 bra 	$L__BB1_191;
	setp.geu.f64 	%p127, %fd1104, 0d0000000000000000;
	mov.f64 	%fd1129, 0d4000000000000000;
	@%p127 bra 	$L__BB1_192;
	ld.local.u32 	%r1238, [%rd6+4];
	cvt.rn.f64.s32 	%fd477, %r1238;
	sub.f64 	%fd1129, %fd477, %fd1134;
	bra.uni 	$L__BB1_192;
$L__BB1_191:
	ld.local.u32 	%r1239, [%rd6+4];
	cvt.rn.f64.s32 	%fd478, %r1239;
	add.f64 	%fd479, %fd478, 0d3FF0000000000000;
	sub.f64 	%fd1129, %fd479, %fd1134;
$L__BB1_192:
	abs.f64 	%fd481, %fd1129;
	abs.f64 	%fd482, %fd1104;
	setp.gt.f64 	%p128, %fd481, %fd482;
	mov.f64 	%fd1130, 0d4000000000000000;
	@%p128 bra 	$L__BB1_194;
	div.rn.f64 	%fd483, %fd1129, %fd1104;
	max.f64 	%fd1130, %fd483, 0d0000000000000000;
$L__BB1_194:
	setp.geu.f64 	%p129, %fd1128, 0d4000000000000000;
	selp.f64 	%fd484, 0d4000000000000000, %fd1128, %p129;
	setp.lt.f64 	%p130, %fd1130, %fd484;
	selp.f64 	%fd152, %fd1130, %fd484, %p130;
	selp.s32 	%r1240, -1, 0, %p129;
	selp.b32 	%r343, 1, %r1240, %p130;
	ld.local.f64 	%fd1103, [%rd8+16];
	setp.gt.f64 	%p131, %fd1103, 0d0000000000000000;
	@%p131 bra 	$L__BB1_197;
	setp.geu.f64 	%p132, %fd1103, 0d0000000000000000;
	mov.f64 	%fd1131, 0d4000000000000000;
	@%p132 bra 	$L__BB1_198;
	ld.local.u32 	%r1241, [%rd6+8];
	cvt.rn.f64.s32 	%fd486, %r1241;
	sub.f64 	%fd1131, %fd486, %fd1133;
	bra.uni 	$L__BB1_198;
$L__BB1_197:
	ld.local.u32 	%r1242, [%rd6+8];
	cvt.rn.f64.s32 	%fd487, %r1242;
	add.f64 	%fd488, %fd487, 0d3FF0000000000000;
	sub.f64 	%fd1131, %fd488, %fd1133;
$L__BB1_198:
	abs.f64 	%fd490, %fd1131;
	abs.f64 	%fd491, %fd1103;
	setp.gt.f64 	%p133, %fd490, %fd491;
	mov.f64 	%fd1132, 0d4000000000000000;
	@%p133 bra 	$L__BB1_200;
	div.rn.f64 	%fd492, %fd1131, %fd1103;
	max.f64 	%fd1132, %fd492, 0d0000000000000000;
$L__BB1_200:
	setp.lt.f64 	%p134, %fd1132, %fd152;
	selp.f64 	%fd1114, %fd1132, %fd152, %p134;
	selp.b32 	%r344, 2, %r343, %p134;
	cvt.u64.u32 	%rd434, %r1685;
	mul.wide.u32 	%rd275, %r1685, 8;
	add.s64 	%rd276, %rd5, %rd275;
	ld.local.f64 	%fd1106, [%rd276];
	mul.f64 	%fd493, %fd1110, %fd1106;
	setp.ltu.f64 	%p135, %fd493, %fd1114;
	@%p135 bra 	$L__BB1_368;
	fma.rn.f64 	%fd1135, %fd1114, %fd1105, %fd1135;
	fma.rn.f64 	%fd1134, %fd1114, %fd1104, %fd1134;
	fma.rn.f64 	%fd1133, %fd1114, %fd1103, %fd1133;
	shl.b64 	%rd277, %rd434, 3;
	add.s64 	%rd278, %rd13, %rd277;
	ld.local.f64 	%fd494, [%rd278];
	div.rn.f64 	%fd495, %fd1114, %fd1106;
	add.f64 	%fd496, %fd494, %fd495;
	st.local.f64 	[%rd278], %fd496;
	ld.local.u32 	%r1579, [%rd6];
	st.local.u32 	[%rd7], %r1579;
	ld.local.u32 	%r1578, [%rd6+4];
	st.local.u32 	[%rd7+4], %r1578;
	ld.local.u32 	%r1577, [%rd6+8];
	st.local.u32 	[%rd7+8], %r1577;
	setp.lt.s32 	%p136, %r344, 0;
	@%p136 bra 	$L__BB1_75;
	mul.wide.u32 	%rd279, %r344, 8;
	add.s64 	%rd44, %rd8, %rd279;
	ld.local.f64 	%fd164, [%rd44];
	setp.ltu.f64 	%p137, %fd164, 0d0000000000000000;
	@%p137 bra 	$L__BB1_205;
	mul.wide.u32 	%rd280, %r344, 4;
	add.s64 	%rd45, %rd7, %rd280;
	ld.local.u32 	%r1243, [%rd45];
	add.s32 	%r351, %r1243, 1;
	st.local.u32 	[%rd45], %r351;
	add.s64 	%rd281, %rd9, %rd280;
	ld.local.u32 	%r349, [%rd281];
	setp.lt.s32 	%p138, %r351, %r349;
	@%p138 bra 	$L__BB1_206;
	cvt.u64.u32 	%rd282, %r344;
	add.s32 	%r1244, %r349, -1;
	st.local.u32 	[%rd45], %r1244;
	add.s64 	%rd283, %rd11, %rd282;
	mov.b16 	%rs10, 1;
	st.local.u8 	[%rd283], %rs10;
	neg.f64 	%fd497, %fd164;
	st.local.f64 	[%rd44], %fd497;
	bra.uni 	$L__BB1_223;
$L__BB1_205:
	mul.wide.u32 	%rd284, %r344, 4;
	add.s64 	%rd46, %rd7, %rd284;
	ld.local.u32 	%r1245, [%rd46];
	add.s32 	%r351, %r1245, -1;
	st.local.u32 	[%rd46], %r351;
	setp.lt.s32 	%p139, %r1245, 1;
	@%p139 bra 	$L__BB1_222;
$L__BB1_206:
	ld.param.u32 	%r1443, [_Z9propagateP24curandStatePhilox4_32_10PdS1_S1_S1_S1_S1_S1_PKdiS3_S3_S3_S3_iiddPKhiiiS3_S3_S3_S3_S3_S3_iibi_param_14];
	ld.local.s32 	%rd285, [%rd7+8];
	mul.lo.s64 	%rd286, %rd30, %rd285;
	ld.local.s32 	%rd287, [%rd7+4];
	mad.lo.s64 	%rd288, %rd287, %rd29, %rd286;
	ld.local.s32 	%rd289, [%rd7];
	add.s64 	%rd290, %rd288, %rd289;
	add.s64 	%rd291, %rd28, %rd290;
	ld.global.u8 	%r352, [%rd291];
	mad.lo.s32 	%r1246, %r1685, %r1443, %r352;
	mul.wide.s32 	%rd292, %r1246, 8;
	add.s64 	%rd293, %rd31, %rd292;
	ld.global.f64 	%fd165, [%rd293];
	setp.gt.f64 	%p140, %fd165, 0d3FEFFFFFFFF24190;
	@%p140 bra 	$L__BB1_221;
	setp.lt.f64 	%p141, %fd165, 0d3DDB7CDFD9D7BDBB;
	@%p141 bra 	$L__BB1_220;
	mov.b32 	%r1667, 2;
	setp.eq.s32 	%p142, %r1676, 1;
	mov.u32 	%r1666, %r1679;
	mov.u32 	%r1668, %r250;
	@%p142 bra 	$L__BB1_217;
	setp.eq.s32 	%p143, %r1676, 3;
	@%p143 bra 	$L__BB1_213;
	setp.ne.s32 	%p144, %r1676, 2;
	@%p144 bra 	$L__BB1_212;
	mov.b32 	%r1667, 3;
	mov.u32 	%r1666, %r1678;
	mov.u32 	%r1668, %r250;
	bra.uni 	$L__BB1_217;
$L__BB1_212:
	add.s32 	%r1667, %r1676, 1;
	mov.u32 	%r1666, %r1680;
	mov.u32 	%r1668, %r250;
	bra.uni 	$L__BB1_217;
$L__BB1_213:
	add.s32 	%r257, %r257, 1;
	setp.ne.s32 	%p145, %r257, 0;
	@%p145 bra 	$L__BB1_216;
	add.s32 	%r256, %r256, 1;
	setp.ne.s32 	%p146, %r256, 0;
	@%p146 bra 	$L__BB1_216;
	add.s32 	%r255, %r255, 1;
	setp.eq.s32 	%p147, %r255, 0;
	selp.u32 	%r1249, 1, 0, %p147;
	add.s32 	%r254, %r254, %r1249;
	mov.b32 	%r256, 0;
$L__BB1_216:
	mov.b32 	%r1251, -766435501;
	mul.hi.u32 	%r1252, %r1251, %r257;
	mul.lo.s32 	%r1253, %r257, -766435501;
	mov.b32 	%r1254, -845247145;
	mul.hi.u32 	%r1255, %r1254, %r255;
	mul.lo.s32 	%r1256, %r255, -845247145;
	xor.b32  	%r1257, %r10, %r1255;
	xor.b32  	%r1258, %r1257, %r256;
	xor.b32  	%r1259, %r1252, %r11;
	xor.b32  	%r1260, %r1259, %r254;
	mul.hi.u32 	%r1261, %r1251, %r1258;
	mul.lo.s32 	%r1262, %r1258, -766435501;
	mul.hi.u32 	%r1263, %r1254, %r1260;
	mul.lo.s32 	%r1264, %r1260, -845247145;
	xor.b32  	%r1265, %r1256, %r1263;
	add.s32 	%r1266, %r10, -1640531527;
	xor.b32  	%r1267, %r1265, %r1266;
	xor.b32  	%r1268, %r1253, %r1261;
	add.s32 	%r1269, %r11, -1150833019;
	xor.b32  	%r1270, %r1268, %r1269;
	mul.hi.u32 	%r1271, %r1251, %r1267;
	mul.lo.s32 	%r1272, %r1267, -766435501;
	mul.hi.u32 	%r1273, %r1254, %r1270;
	mul.lo.s32 	%r1274, %r1270, -845247145;
	xor.b32  	%r1275, %r1264, %r1273;
	add.s32 	%r1276, %r10, 1013904242;
	xor.b32  	%r1277, %r1275, %r1276;
	xor.b32  	%r1278, %r1262, %r1271;
	add.s32 	%r1279, %r11, 1993301258;
	xor.b32  	%r1280, %r1278, %r1279;
	mul.hi.u32 	%r1281, %r1251, %r1277;
	mul.lo.s32 	%r1282, %r1277, -766435501;
	mul.hi.u32 	%r1283, %r1254, %r1280;
	mul.lo.s32 	%r1284, %r1280, -845247145;
	xor.b32  	%r1285, %r1274, %r1283;
	add.s32 	%r1286, %r10, -626627285;
	xor.b32  	%r1287, %r1285, %r1286;
	xor.b32  	%r1288, %r1272, %r1281;
	add.s32 	%r1289, %r11, 842468239;
	xor.b32  	%r1290, %r1288, %r1289;
	mul.hi.u32 	%r1291, %r1251, %r1287;
	mul.lo.s32 	%r1292, %r1287, -766435501;
	mul.hi.u32 	%r1293, %r1254, %r1290;
	mul.lo.s32 	%r1294, %r1290, -845247145;
	xor.b32  	%r1295, %r1284, %r1293;
	add.s32 	%r1296, %r10, 2027808484;
	xor.b32  	%r1297, %r1295, %r1296;
	xor.b32  	%r1298, %r1282, %r1291;
	add.s32 	%r1299, %r11, -308364780;
	xor.b32  	%r1300, %r1298, %r1299;
	mul.hi.u32 	%r1301, %r1251, %r1297;
	mul.lo.s32 	%r1302, %r1297, -766435501;
	mul.hi.u32 	%r1303, %r1254, %r1300;
	mul.lo.s32 	%r1304, %r1300, -845247145;
	xor.b32  	%r1305, %r1294, %r1303;
	add.s32 	%r1306, %r10, 387276957;
	xor.b32  	%r1307, %r1305, %r1306;
	xor.b32  	%r1308, %r1292, %r1301;
	xor.b32  	%r1309, %r1308, %r221;
	mul.hi.u32 	%r1310, %r1251, %r1307;
	mul.lo.s32 	%r1311, %r1307, -766435501;
	mul.hi.u32 	%r1312, %r1254, %r1309;
	mul.lo.s32 	%r1313, %r1309, -845247145;
	xor.b32  	%r1314, %r1304, %r1312;
	xor.b32  	%r1315, %r1314, %r220;
	xor.b32  	%r1316, %r1302, %r1310;
	add.s32 	%r1317, %r11, 1684936478;
	xor.b32  	%r1318, %r1316, %r1317;
	mul.hi.u32 	%r1319, %r1251, %r1315;
	mul.lo.s32 	%r1320, %r1315, -766435501;
	mul.hi.u32 	%r1321, %r1254, %r1318;
	mul.lo.s32 	%r1322, %r1318, -845247145;
	xor.b32  	%r1323, %r1313, %r1321;
	add.s32 	%r1324, %r10, 1401181199;
	xor.b32  	%r1325, %r1323, %r1324;
	xor.b32  	%r1326, %r1311, %r1319;
	add.s32 	%r1327, %r11, 534103459;
	xor.b32  	%r1328, %r1326, %r1327;
	mul.hi.u32 	%r1329, %r1251, %r1325;
	mul.lo.s32 	%r1330, %r1325, -766435501;
	mul.hi.u32 	%r1331, %r1254, %r1328;
	mul.lo.s32 	%r1332, %r1328, -845247145;
	xor.b32  	%r1333, %r1322, %r1331;
	add.s32 	%r1334, %r10, -239350328;
	xor.b32  	%r1335, %r1333, %r1334;
	xor.b32  	%r1336, %r1320, %r1329;
	add.s32 	%r1337, %r11, -616729560;
	xor.b32  	%r1338, %r1336, %r1337;
	mul.hi.u32 	%r1339, %r1251, %r1335;
	mul.lo.s32 	%r1668, %r1335, -766435501;
	mul.hi.u32 	%r1340, %r1254, %r1338;
	mul.lo.s32 	%r1679, %r1338, -845247145;
	xor.b32  	%r1341, %r1332, %r1340;
	add.s32 	%r1342, %r10, -1879881855;
	xor.b32  	%r1680, %r1341, %r1342;
	xor.b32  	%r1343, %r1330, %r1339;
	add.s32 	%r1344, %r11, -1767562579;
	xor.b32  	%r1678, %r1343, %r1344;
	mov.b32 	%r1667, 0;
	mov.u32 	%r1666, %r250;
$L__BB1_217:
	cvt.rn.f64.u32 	%fd498, %r1666;
	fma.rn.f64 	%fd499, %fd498, 0d3DF0000000000000, 0d3DF0000000000000;
	setp.lt.f64 	%p148, %fd499, %fd165;
	@%p148 bra 	$L__BB1_219;
	neg.f64 	%fd500, %fd164;
	st.local.f64 	[%rd44], %fd500;
	mov.u32 	%r1676, %r1667;
	mov.u32 	%r250, %r1668;
	bra.uni 	$L__BB1_223;
$L__BB1_219:
	mul.wide.u32 	%rd294, %r344, 4;
	add.s64 	%rd295, %rd6, %rd294;
	st.local.u32 	[%rd295], %r351;
	mov.u32 	%r1676, %r1667;
	mov.u32 	%r250, %r1668;
	mov.u32 	%r1685, %r352;
	bra.uni 	$L__BB1_223;
$L__BB1_220:
	neg.f64 	%fd501, %fd164;
	st.local.f64 	[%rd44], %fd501;
	bra.uni 	$L__BB1_223;
$L__BB1_221:
	mul.wide.u32 	%rd296, %r344, 4;
	add.s64 	%rd297, %rd6, %rd296;
	st.local.u32 	[%rd297], %r351;
	mov.u32 	%r1685, %r352;
	bra.uni 	$L__BB1_223;
$L__BB1_222:
	cvt.u64.u32 	%rd298, %r344;
	mov.b32 	%r1346, 0;
	st.local.u32 	[%rd46], %r1346;
	add.s64 	%rd299, %rd10, %rd298;
	mov.b16 	%rs11, 1;
	st.local.u8 	[%rd299], %rs11;
	neg.f64 	%fd502, %fd164;
	st.local.f64 	[%rd44], %fd502;
$L__BB1_223:
	ld.param.s8 	%rs19, [_Z9propagateP24curandStatePhilox4_32_10PdS1_S1_S1_S1_S1_S1_PKdiS3_S3_S3_S3_iiddPKhiiiS3_S3_S3_S3_S3_S3_iibi_param_30];
	ld.param.u32 	%r1474, [_Z9propagateP24curandStatePhilox4_32_10PdS1_S1_S1_S1_S1_S1_PKdiS3_S3_S3_S3_iiddPKhiiiS3_S3_S3_S3_S3_S3_iibi_param_21];
	ld.param.u32 	%r1470, [_Z9propagateP24curandStatePhilox4_32_10PdS1_S1_S1_S1_S1_S1_PKdiS3_S3_S3_S3_iiddPKhiiiS3_S3_S3_S3_S3_S3_iibi_param_20];
	ld.param.u32 	%r1463, [_Z9propagateP24curandStatePhilox4_32_10PdS1_S1_S1_S1_S1_S1_PKdiS3_S3_S3_S3_iiddPKhiiiS3_S3_S3_S3_S3_S3_iibi_param_19];
	ld.param.u32 	%r1444, [_Z9propagateP24curandStatePhilox4_32_10PdS1_S1_S1_S1_S1_S1_PKdiS3_S3_S3_S3_iiddPKhiiiS3_S3_S3_S3_S3_S3_iibi_param_14];
	and.b32  	%r385, %r1444, 3;
	setp.eq.s16 	%p149, %rs19, 0;
	ld.local.u8 	%rs12, [%rd10];
	setp.eq.s16 	%p150, %rs12, 0;
	neg.f64 	%fd506, %fd1087;
	neg.f64 	%fd507, %fd1093;
	selp.f64 	%fd508, %fd1087, %fd506, %p150;
	selp.f64 	%fd509, %fd1093, %fd507, %p150;
	ld.local.u8 	%rs13, [%rd11];
	setp.eq.s16 	%p151, %rs13, 0;
	cvt.rn.f64.s32 	%fd510, %r1463;
	add.f64 	%fd511, %fd510, %fd510;
	sub.f64 	%fd512, %fd511, %fd508;
	neg.f64 	%fd513, %fd509;
	selp.f64 	%fd1087, %fd508, %fd512, %p151;
	selp.f64 	%fd1093, %fd509, %fd513, %p151;
	mov.b16 	%rs14, 0;
	st.local.u8 	[%rd10], %rs14;
	st.local.u8 	[%rd11], %rs14;
	ld.local.u8 	%rs15, [%rd10+1];
	setp.eq.s16 	%p152, %rs15, 0;
	neg.f64 	%fd514, %fd1086;
	neg.f64 	%fd515, %fd1092;
	selp.f64 	%fd516, %fd1086, %fd514, %p152;
	selp.f64 	%fd517, %fd1092, %fd515, %p152;
	ld.local.u8 	%rs16, [%rd11+1];
	setp.eq.s16 	%p153, %rs16, 0;
	cvt.rn.f64.s32 	%fd518, %r1470;
	add.f64 	%fd519, %fd518, %fd518;
	sub.f64 	%fd520, %fd519, %fd516;
	neg.f64 	%fd521, %fd517;
	selp.f64 	%fd1086, %fd516, %fd520, %p153;
	selp.f64 	%fd1092, %fd517, %fd521, %p153;
	st.local.u8 	[%rd10+1], %rs14;
	st.local.u8 	[%rd11+1], %rs14;
	ld.local.u8 	%rs17, [%rd10+2];
	setp.eq.s16 	%p154, %rs17, 0;
	neg.f64 	%fd522, %fd1085;
	neg.f64 	%fd523, %fd1091;
	selp.f64 	%fd524, %fd1085, %fd522, %p154;
	selp.f64 	%fd525, %fd1091, %fd523, %p154;
	ld.local.u8 	%rs18, [%rd11+2];
	setp.eq.s16 	%p155, %rs18, 0;
	cvt.rn.f64.s32 	%fd526, %r1474;
	add.f64 	%fd527, %fd526, %fd526;
	sub.f64 	%fd528, %fd527, %fd524;
	neg.f64 	%fd529, %fd525;
	selp.f64 	%fd1085, %fd524, %fd528, %p155;
	selp.f64 	%fd1091, %fd525, %fd529, %p155;
	st.local.u8 	[%rd10+2], %rs14;
	st.local.u8 	[%rd11+2], %rs14;
	@%p149 bra 	$L__BB1_287;
	ld.param.f64 	%fd1078, [_Z9propagateP24curandStatePhilox4_32_10PdS1_S1_S1_S1_S1_S1_PKdiS3_S3_S3_S3_iiddPKhiiiS3_S3_S3_S3_S3_S3_iibi_param_16];
	setp.lt.s32 	%p156, %r456, 1;
	sub.f64 	%fd530, %fd1135, %fd1087;
	mul.f64 	%fd531, %fd1078, %fd530;
	mul.f64 	%fd175, %fd1093, %fd531;
	sub.f64 	%fd532, %fd1134, %fd1086;
	mul.f64 	%fd533, %fd1078, %fd532;
	mul.f64 	%fd176, %fd1092, %fd533;
	sub.f64 	%fd534, %fd1133, %fd1085;
	mul.f64 	%fd535, %fd1078, %fd534;
	mul.f64 	%fd177, %fd1091, %fd535;
	@%p156 bra 	$L__BB1_259;
	setp.lt.u32 	%p157, %r456, 4;
	add.s32 	%r1350, %r1527, 1;
	cvt.rn.f64.u32 	%fd536, %r1350;
	mul.f64 	%fd178, %fd269, %fd536;
	mov.b32 	%r1687, 0;
	@%p157 bra 	$L__BB1_244;
	mov.b32 	%r1686, 0;
$L__BB1_227:
	mul.wide.u32 	%rd306, %r1686, 8;
	add.s64 	%rd47, %rd2, %rd306;
	ld.global.f64 	%fd179, [%rd47];
	setp.gtu.f64 	%p158, %fd178, %fd179;
	add.s64 	%rd48, %rd1, %rd306;
	@%p158 bra 	$L__BB1_229;
	mul.lo.s32 	%r1352, %r1686, 3;
	mul.wide.u32 	%rd307, %r1352, 8;
	add.s64 	%rd308, %rd12, %rd307;
	ld.local.v2.f64 	{%fd537, %fd538}, [%rd308];
	add.f64 	%fd539, %fd175, %fd537;
	add.f64 	%fd540, %fd176, %fd538;
	st.local.v2.f64 	[%rd308], {%fd539, %fd540};
	ld.local.f64 	%fd541, [%rd308+16];
	add.f64 	%fd542, %fd177, %fd541;
	st.local.f64 	[%rd308+16], %fd542;
	bra.uni 	$L__BB1_231;
$L__BB1_229:
	ld.global.f64 	%fd543, [%rd48];
	setp.leu.f64 	%p159, %fd178, %fd543;
	add.f64 	%fd544, %fd543, %fd179;
	setp.gtu.f64 	%p160, %fd178, %fd544;
	or.pred  	%p161, %p159, %p160;
	@%p161 bra 	$L__BB1_231;
	mul.lo.s32 	%r1353, %r1686, 3;
	mul.wide.u32 	%rd309, %r1353, 8;
	add.s64 	%rd310, %rd12, %rd309;
	ld.local.v2.f64 	{%fd545, %fd546}, [%rd310];
	sub.f64 	%fd547, %fd545, %fd175;
	sub.f64 	%fd548, %fd546, %fd176;
	st.local.v2.f64 	[%rd310], {%fd547, %fd548};
	ld.local.f64 	%fd549, [%rd310+16];
	sub.f64 	%fd550, %fd549, %fd177;
	st.local.f64 	[%rd310+16], %fd550;
$L__BB1_231:
	add.s32 	%r387, %r1686, 1;
	ld.global.f64 	%fd180, [%rd47+8];
	setp.gtu.f64 	%p162, %fd178, %fd180;
	@%p162 bra 	$L__BB1_233;
	mul.lo.s32 	%r1354, %r387, 3;
	mul.wide.u32 	%rd311, %r1354, 8;
	add.s64 	%rd312, %rd12, %rd311;
	ld.local.f64 	%fd551, [%rd312];
	add.f64 	%fd552, %fd175, %fd551;
	st.local.f64 	[%rd312], %fd552;
	ld.local.v2.f64 	{%fd553, %fd554}, [%rd312+8];
	add.f64 	%fd555, %fd176, %fd553;
	add.f64 	%fd556, %fd177, %fd554;
	st.local.v2.f64 	[%rd312+8], {%fd555, %fd556};
	bra.uni 	$L__BB1_235;
$L__BB1_233:
	ld.global.f64 	%fd557, [%rd48+8];
	setp.leu.f64 	%p163, %fd178, %fd557;
	add.f64 	%fd558, %fd557, %fd180;
	setp.gtu.f64 	%p164, %fd178, %fd558;
	or.pred  	%p165, %p163, %p164;
	@%p165 bra 	$L__BB1_235;
	mul.lo.s32 	%r1355, %r387, 3;
	mul.wide.u32 	%rd313, %r1355, 8;
	add.s64 	%rd314, %rd12, %rd313;
	ld.local.f64 	%fd559, [%rd314];
	sub.f64 	%fd560, %fd559, %fd175;
	st.local.f64 	[%rd314], %fd560;
	ld.local.v2.f64 	{%fd561, %fd562}, [%rd314+8];
	sub.f64 	%fd563, %fd561, %fd176;
	sub.f64 	%fd564, %fd562, %fd177;
	st.local.v2.f64 	[%rd314+8], {%fd563, %fd564};
$L__BB1_235:
	add.s32 	%r388, %r1686, 2;
	ld.global.f64 	%fd181, [%rd47+16];
	setp.gtu.f64 	%p166, %fd178, %fd181;
	@%p166 bra 	$L__BB1_237;
	mul.lo.s32 	%r1356, %r388, 3;
	mul.wide.u32 	%rd315, %r1356, 8;
	add.s64 	%rd316, %rd12, %rd315;
	ld.local.v2.f64 	{%fd565, %fd566}, [%rd316];
	add.f64 	%fd567, %fd175, %fd565;
	add.f64 	%fd568, %fd176, %fd566;
	st.local.v2.f64 	[%rd316], {%fd567, %fd568};
	ld.local.f64 	%fd569, [%rd316+16];
	add.f64 	%fd570, %fd177, %fd569;
	st.local.f64 	[%rd316+16], %fd570;
	bra.uni 	$L__BB1_239;
$L__BB1_237:
	ld.global.f64 	%fd571, [%rd48+16];
	setp.leu.f64 	%p167, %fd178, %fd571;
	add.f64 	%fd572, %fd571, %fd181;
	setp.gtu.f64 	%p168, %fd178, %fd572;
	or.pred  	%p169, %p167, %p168;
	@%p169 bra 	$L__BB1_239;
	mul.lo.s32 	%r1357, %r388, 3;
	mul.wide.u32 	%rd317, %r1357, 8;
	add.s64 	%rd318, %rd12, %rd317;
	ld.local.v2.f64 	{%fd573, %fd574}, [%rd318];
	sub.f64 	%fd575, %fd573, %fd175;
	sub.f64 	%fd576, %fd574, %fd176;
	st.local.v2.f64 	[%rd318], {%fd575, %fd576};
	ld.local.f64 	%fd577, [%rd318+16];
	sub.f64 	%fd578, %fd577, %fd177;
	st.local.f64 	[%rd318+16], %fd578;
$L__BB1_239:
	add.s32 	%r389, %r1686, 3;
	ld.global.f64 	%fd182, [%rd47+24];
	setp.gtu.f64 	%p170, %fd178, %fd182;
	@%p170 bra 	$L__BB1_241;
	mul.lo.s32 	%r1358, %r389, 3;
	mul.wide.u32 	%rd319, %r1358, 8;
	add.s64 	%rd320, %rd12, %rd319;
	ld.local.f64 	%fd579, [%rd320];
	add.f64 	%fd580, %fd175, %fd579;
	st.local.f64 	[%rd320], %fd580;
	ld.local.v2.f64 	{%fd581, %fd582}, [%rd320+8];
	add.f64 	%fd583, %fd176, %fd581;
	add.f64 	%fd584, %fd177, %fd582;
	st.local.v2.f64 	[%rd320+8], {%fd583, %fd584};
	bra.uni 	$L__BB1_243;
$L__BB1_241:
	ld.global.f64 	%fd585, [%rd48+24];
	setp.leu.f64 	%p171, %fd178, %fd585;
	add.f64 	%fd586, %fd585, %fd182;
	setp.gtu.f64 	%p172, %fd178, %fd586;
	or.pred  	%p173, %p171, %p172;
	@%p173 bra 	$L__BB1_243;
	mul.lo.s32 	%r1359, %r389, 3;
	mul.wide.u32 	%rd321, %r1359, 8;
	add.s64 	%rd322, %rd12, %rd321;
	ld.local.f64 	%fd587, [%rd322];
	sub.f64 	%fd588, %fd587, %fd175;
	st.local.f64 	[%rd322], %fd588;
	ld.local.v2.f64 	{%fd589, %fd590}, [%rd322+8];
	sub.f64 	%fd591, %fd589, %fd176;
	sub.f64 	%fd592, %fd590, %fd177;
	st.local.v2.f64 	[%rd322+8], {%fd591, %fd592};
$L__BB1_243:
	add.s32 	%r1686, %r1686, 4;
	setp.ne.s32 	%p174, %r1686, %r19;
	mov.u32 	%r1687, %r19;
	@%p174 bra 	$L__BB1_227;
$L__BB1_244:
	and.b32  	%r1360, %r456, 3;
	setp.eq.s32 	%p175, %r1360, 0;
	@%p175 bra 	$L__BB1_259;
	mul.wide.u32 	%rd323, %r1687, 8;
	add.s64 	%rd49, %rd2, %rd323;
	ld.global.f64 	%fd183, [%rd49];
	setp.gtu.f64 	%p176, %fd178, %fd183;
	add.s64 	%rd50, %rd1, %rd323;
	@%p176 bra 	$L__BB1_247;
	mul.lo.s32 	%r1361, %r1687, 3;
	mul.wide.u32 	%rd324, %r1361, 8;
	add.s64 	%rd325, %rd12, %rd324;
	ld.local.f64 	%fd593, [%rd325];
	add.f64 	%fd594, %fd175, %fd593;
	st.local.f64 	[%rd325], %fd594;
	ld.local.f64 	%fd595, [%rd325+8];
	add.f64 	%fd596, %fd176, %fd595;
	st.local.f64 	[%rd325+8], %fd596;
	ld.local.f64 	%fd597, [%rd325+16];
	add.f64 	%fd598, %fd177, %fd597;
	st.local.f64 	[%rd325+16], %fd598;
	bra.uni 	$L__BB1_249;
$L__BB1_247:
	ld.global.f64 	%fd599, [%rd50];
	setp.leu.f64 	%p177, %fd178, %fd599;
	add.f64 	%fd600, %fd599, %fd183;
	setp.gtu.f64 	%p178, %fd178, %fd600;
	or.pred  	%p179, %p177, %p178;
	@%p179 bra 	$L__BB1_249;
	mul.lo.s32 	%r1362, %r1687, 3;
	mul.wide.u32 	%rd326, %r1362, 8;
	add.s64 	%rd327, %rd12, %rd326;
	ld.local.f64 	%fd601, [%rd327];
	sub.f64 	%fd602, %fd601, %fd175;
	st.local.f64 	[%rd327], %fd602;
	ld.local.f64 	%fd603, [%rd327+8];
	sub.f64 	%fd604, %fd603, %fd176;
	st.local.f64 	[%rd327+8], %fd604;
	ld.local.f64 	%fd605, [%rd327+16];
	sub.f64 	%fd606, %fd605, %fd177;
	st.local.f64 	[%rd327+16], %fd606;
$L__BB1_249:
	and.b32  	%r1363, %r456, 3;
	setp.eq.s32 	%p180, %r1363, 1;
	@%p180 bra 	$L__BB1_259;
	ld.global.f64 	%fd184, [%rd49+8];
	setp.gtu.f64 	%p181, %fd178, %fd184;
	@%p181 bra 	$L__BB1_252;
	mad.lo.s32 	%r1364, %r1687, 3, 3;
	mul.wide.u32 	%rd328, %r1364, 8;
	add.s64 	%rd329, %rd12, %rd328;
	ld.local.f64 	%fd607, [%rd329];
	add.f64 	%fd608, %fd175, %fd607;
	st.local.f64 	[%rd329], %fd608;
	ld.local.f64 	%fd609, [%rd329+8];
	add.f64 	%fd610, %fd176, %fd609;
	st.local.f64 	[%rd329+8], %fd610;
	ld.local.f64 	%fd611, [%rd329+16];
	add.f64 	%fd612, %fd177, %fd611;
	st.local.f64 	[%rd329+16], %fd612;
	bra.uni 	$L__BB1_254;
$L__BB1_252:
	ld.global.f64 	%fd613, [%rd50+8];
	setp.leu.f64 	%p182, %fd178, %fd613;
	add.f64 	%fd614, %fd613, %fd184;
	setp.gtu.f64 	%p183, %fd178, %fd614;
	or.pred  	%p184, %p182, %p183;
	@%p184 bra 	$L__BB1_254;
	mad.lo.s32 	%r1365, %r1687, 3, 3;
	mul.wide.u32 	%rd330, %r1365, 8;
	add.s64 	%rd331, %rd12, %rd330;
	ld.local.f64 	%fd615, [%rd331];
	sub.f64 	%fd616, %fd615, %fd175;
	st.local.f64 	[%rd331], %fd616;
	ld.local.f64 	%fd617, [%rd331+8];
	sub.f64 	%fd618, %fd617, %fd176;
	st.local.f64 	[%rd331+8], %fd618;
	ld.local.f64 	%fd619, [%rd331+16];
	sub.f64 	%fd620, %fd619, %fd177;
	st.local.f64 	[%rd331+16], %fd620;
$L__BB1_254:
	and.b32  	%r1366, %r456, 3;
	setp.eq.s32 	%p185, %r1366, 2;
	add.s32 	%r392, %r1687, 2;
	@%p185 bra 	$L__BB1_259;
	ld.global.f64 	%fd185, [%rd49+16];
	setp.gtu.f64 	%p186, %fd178, %fd185;
	@%p186 bra 	$L__BB1_257;
	mul.lo.s32 	%r1367, %r392, 3;
	mul.wide.u32 	%rd332, %r1367, 8;
	add.s64 	%rd333, %rd12, %rd332;
	ld.local.f64 	%fd621, [%rd333];
	add.f64 	%fd622, %fd175, %fd621;
	st.local.f64 	[%rd333], %fd622;
	ld.local.f64 	%fd623, [%rd333+8];
	add.f64 	%fd624, %fd176, %fd623;
	st.local.f64 	[%rd333+8], %fd624;
	ld.local.f64 	%fd625, [%rd333+16];
	add.f64 	%fd626, %fd177, %fd625;
	st.local.f64 	[%rd333+16], %fd626;
	bra.uni 	$L__BB1_259;
$L__BB1_257:
	ld.global.f64 	%fd627, [%rd50+16];
	setp.leu.f64 	%p187, %fd178, %fd627;
	add.f64 	%fd628, %fd627, %fd185;
	setp.gtu.f64 	%p188, %fd178, %fd628;
	or.pred  	%p189, %p187, %p188;
	@%p189 bra 	$L__BB1_259;
	mul.lo.s32 	%r1368, %r392, 3;
	mul.wide.u32 	%rd334, %r1368, 8;
	add.s64 	%rd335, %rd12, %rd334;
	ld.local.f64 	%fd629, [%rd335];
	sub.f64 	%fd630, %fd629, %fd175;
	st.local.f64 	[%rd335], %fd630;
	ld.local.f64 	%fd631, [%rd335+8];
	sub.f64 	%fd632, %fd631, %fd176;
	st.local.f64 	[%rd335+8], %fd632;
	ld.local.f64 	%fd633, [%rd335+16];
	sub.f64 	%fd634, %fd633, %fd177;
	st.local.f64 	[%rd335+16], %fd634;
$L__BB1_259:
	ld.param.u32 	%r1437, [_Z9propagateP24curandStatePhilox4_32_10PdS1_S1_S1_S1_S1_S1_PKdiS3_S3_S3_S3_iiddPKhiiiS3_S3_S3_S3_S3_S3_iibi_param_9];
	add.s32 	%r1369, %r1437, -1;
	setp.ne.s32 	%p190, %r1527, %r1369;
	@%p190 bra 	$L__BB1_287;
	ld.param.u32 	%r1445, [_Z9propagateP24curandStatePhilox4_32_10PdS1_S1_S1_S1_S1_S1_PKdiS3_S3_S3_S3_iiddPKhiiiS3_S3_S3_S3_S3_S3_iibi_param_14];
	setp.lt.s32 	%p191, %r1445, 1;
	mov.f64 	%fd1143, 0d0000000000000000;
	@%p191 bra 	$L__BB1_274;
	ld.param.u32 	%r1446, [_Z9propagateP24curandStatePhilox4_32_10PdS1_S1_S1_S1_S1_S1_PKdiS3_S3_S3_S3_iiddPKhiiiS3_S3_S3_S3_S3_S3_iibi_param_14];
	setp.lt.u32 	%p192, %r1446, 16;
	mov.f64 	%fd1143, 0d0000000000000000;
	mov.b32 	%r1690, 0;
	@%p192 bra 	$L__BB1_264;
	mov.f64 	%fd1143, 0d0000000000000000;
	mov.b32 	%r1688, 0;
$L__BB1_263:
	.pragma "nounroll";
	mul.wide.u32 	%rd336, %r1688, 8;
	add.s64 	%rd337, %rd13, %rd336;
	ld.local.f64 	%fd639, [%rd337];
	add.s64 	%rd338, %rd3, %rd336;
	ld.global.f64 	%fd640, [%rd338];
	div.rn.f64 	%fd641, %fd639, %fd640;
	add.f64 	%fd642, %fd1143, %fd641;
	ld.local.f64 	%fd643, [%rd337+8];
	ld.global.f64 	%fd644, [%rd338+8];
	div.rn.f64 	%fd645, %fd643, %fd644;
	add.f64 	%fd646, %fd642, %fd645;
	ld.local.f64 	%fd647, [%rd337+16];
	ld.global.f64 	%fd648, [%rd338+16];
	div.rn.f64 	%fd649, %fd647, %fd648;
	add.f64 	%fd650, %fd646, %fd649;
	ld.local.f64 	%fd651, [%rd337+24];
	ld.global.f64 	%fd652, [%rd338+24];
	div.rn.f64 	%fd653, %fd651, %fd652;
	add.f64 	%fd654, %fd650, %fd653;
	ld.local.f64 	%fd655, [%rd337+32];
	ld.global.f64 	%fd656, [%rd338+32];
	div.rn.f64 	%fd657, %fd655, %fd656;
	add.f64 	%fd658, %fd654, %fd657;
	ld.local.f64 	%fd659, [%rd337+40];
	ld.global.f64 	%fd660, [%rd338+40];
	div.rn.f64 	%fd661, %fd659, %fd660;
	add.f64 	%fd662, %fd658, %fd661;
	ld.local.f64 	%fd663, [%rd337+48];
	ld.global.f64 	%fd664, [%rd338+48];
	div.rn.f64 	%fd665, %fd663, %fd664;
	add.f64 	%fd666, %fd662, %fd665;
	ld.local.f64 	%fd667, [%rd337+56];
	ld.global.f64 	%fd668, [%rd338+56];
	div.rn.f64 	%fd669, %fd667, %fd668;
	add.f64 	%fd670, %fd666, %fd669;
	ld.local.f64 	%fd671, [%rd337+64];
	ld.global.f64 	%fd672, [%rd338+64];
	div.rn.f64 	%fd673, %fd671, %fd672;
	add.f64 	%fd674, %fd670, %fd673;
	ld.local.f64 	%fd675, [%rd337+72];
	ld.global.f64 	%fd676, [%rd338+72];
	div.rn.f64 	%fd677, %fd675, %fd676;
	add.f64 	%fd678, %fd674, %fd677;
	ld.local.f64 	%fd679, [%rd337+80];
	ld.global.f64 	%fd680, [%rd338+80];
	div.rn.f64 	%fd681, %fd679, %fd680;
	add.f64 	%fd682, %fd678, %fd681;
	ld.local.f64 	%fd683, [%rd337+88];
	ld.global.f64 	%fd684, [%rd338+88];
	div.rn.f64 	%fd685, %fd683, %fd684;
	add.f64 	%fd686, %fd682, %fd685;
	ld.local.f64 	%fd687, [%rd337+96];
	ld.global.f64 	%fd688, [%rd338+96];
	div.rn.f64 	%fd689, %fd687, %fd688;
	add.f64 	%fd690, %fd686, %fd689;
	ld.local.f64 	%fd691, [%rd337+104];
	ld.global.f64 	%fd692, [%rd338+104];
	div.rn.f64 	%fd693, %fd691, %fd692;
	add.f64 	%fd694, %fd690, %fd693;
	ld.local.f64 	%fd695, [%rd337+112];
	ld.global.f64 	%fd696, [%rd338+112];
	div.rn.f64 	%fd697, %fd695, %fd696;
	add.f64 	%fd698, %fd694, %fd697;
	ld.local.f64 	%fd699, [%rd337+120];
	ld.global.f64 	%fd700, [%rd338+120];
	div.rn.f64 	%fd701, %fd699, %fd700;
	add.f64 	%fd1143, %fd698, %fd701;
	add.s32 	%r1688, %r1688, 16;
	setp.ne.s32 	%p193, %r1688, %r20;
	mov.u32 	%r1690, %r20;
	@%p193 bra 	$L__BB1_263;
$L__BB1_264:
	ld.param.u32 	%r1447, [_Z9propagateP24curandStatePhilox4_32_10PdS1_S1_S1_S1_S1_S1_PKdiS3_S3_S3_S3_iiddPKhiiiS3_S3_S3_S3_S3_S3_iibi_param_14];
	and.b32  	%r1372, %r1447, 15;
	setp.eq.s32 	%p194, %r1372, 0;
	@%p194 bra 	$L__BB1_274;
	ld.param.u32 	%r1448, [_Z9propagateP24curandStatePhilox4_32_10PdS1_S1_S1_S1_S1_S1_PKdiS3_S3_S3_S3_iiddPKhiiiS3_S3_S3_S3_S3_S3_iibi_param_14];
	and.b32  	%r1373, %r1448, 15;
	add.s32 	%r1374, %r1373, -1;
	setp.lt.u32 	%p195, %r1374, 7;
	@%p195 bra 	$L__BB1_267;
	mul.wide.u32 	%rd339, %r1690, 8;
	add.s64 	%rd340, %rd13, %rd339;
	ld.local.f64 	%fd703, [%rd340];
	add.s64 	%rd341, %rd3, %rd339;
	ld.global.f64 	%fd704, [%rd341];
	div.rn.f64 	%fd705, %fd703, %fd704;
	add.f64 	%fd706, %fd1143, %fd705;
	ld.local.f64 	%fd707, [%rd340+8];
	ld.global.f64 	%fd708, [%rd341+8];
	div.rn.f64 	%fd709, %fd707, %fd708;
	add.f64 	%fd710, %fd706, %fd709;
	ld.local.f64 	%fd711, [%rd340+16];
	ld.global.f64 	%fd712, [%rd341+16];
	div.rn.f64 	%fd713, %fd711, %fd712;
	add.f64 	%fd714, %fd710, %fd713;
	ld.local.f64 	%fd715, [%rd340+24];
	ld.global.f64 	%fd716, [%rd341+24];
	div.rn.f64 	%fd717, %fd715, %fd716;
	add.f64 	%fd718, %fd714, %fd717;
	ld.local.f64 	%fd719, [%rd340+32];
	ld.global.f64 	%fd720, [%rd341+32];
	div.rn.f64 	%fd721, %fd719, %fd720;
	add.f64 	%fd722, %fd718, %fd721;
	ld.local.f64 	%fd723, [%rd340+40];
	ld.global.f64 	%fd724, [%rd341+40];
	div.rn.f64 	%fd725, %fd723, %fd724;
	add.f64 	%fd726, %fd722, %fd725;
	ld.local.f64 	%fd727, [%rd340+48];
	ld.global.f64 	%fd728, [%rd341+48];
	div.rn.f64 	%fd729, %fd727, %fd728;
	add.f64 	%fd730, %fd726, %fd729;
	ld.local.f64 	%fd731, [%rd340+56];
	ld.global.f64 	%fd732, [%rd341+56];
	div.rn.f64 	%fd733, %fd731, %fd732;
	add.f64 	%fd1143, %fd730, %fd733;
	add.s32 	%r1690, %r1690, 8;
$L__BB1_267:
	ld.param.u32 	%r1449, [_Z9propagateP24curandStatePhilox4_32_10PdS1_S1_S1_S1_S1_S1_PKdiS3_S3_S3_S3_iiddPKhiiiS3_S3_S3_S3_S3_S3_iibi_param_14];
	and.b32  	%r1375, %r1449, 7;
	setp.eq.s32 	%p196, %r1375, 0;
	@%p196 bra 	$L__BB1_274;
	ld.param.u32 	%r1450, [_Z9propagateP24curandStatePhilox4_32_10PdS1_S1_S1_S1_S1_S1_PKdiS3_S3_S3_S3_iiddPKhiiiS3_S3_S3_S3_S3_S3_iibi_param_14];
	and.b32  	%r1376, %r1450, 7;
	add.s32 	%r1377, %r1376, -1;
	setp.lt.u32 	%p197, %r1377, 3;
	@%p197 bra 	$L__BB1_270;
	mul.wide.u32 	%rd342, %r1690, 8;
	add.s64 	%rd343, %rd13, %rd342;
	ld.local.f64 	%fd735, [%rd343];
	add.s64 	%rd344, %rd3, %rd342;
	ld.global.f64 	%fd736, [%rd344];
	div.rn.f64 	%fd737, %fd735, %fd736;
	add.f64 	%fd738, %fd1143, %fd737;
	ld.local.f64 	%fd739, [%rd343+8];
	ld.global.f64 	%fd740, [%rd344+8];
	div.rn.f64 	%fd741, %fd739, %fd740;
	add.f64 	%fd742, %fd738, %fd741;
	ld.local.f64 	%fd743, [%rd343+16];
	ld.global.f64 	%fd744, [%rd344+16];
	div.rn.f64 	%fd745, %fd743, %fd744;
	add.f64 	%fd746, %fd742, %fd745;
	ld.local.f64 	%fd747, [%rd343+24];
	ld.global.f64 	%fd748, [%rd344+24];
	div.rn.f64 	%fd749, %fd747, %fd748;
	add.f64 	%fd1143, %fd746, %fd749;
	add.s32 	%r1690, %r1690, 4;
$L__BB1_270:
	setp.eq.s32 	%p198, %r385, 0;
	@%p198 bra 	$L__BB1_274;
	setp.eq.s32 	%p199, %r385, 1;
	mul.wide.u32 	%rd345, %r1690, 8;
	add.s64 	%rd51, %rd13, %rd345;
	ld.local.f64 	%fd750, [%rd51];
	add.s64 	%rd52, %rd3, %rd345;
	ld.global.f64 	%fd751, [%rd52];
	div.rn.f64 	%fd752, %fd750, %fd751;
	add.f64 	%fd1143, %fd1143, %fd752;
	@%p199 bra 	$L__BB1_274;
	setp.eq.s32 	%p200, %r385, 2;
	ld.local.f64 	%fd753, [%rd51+8];
	ld.global.f64 	%fd754, [%rd52+8];
	div.rn.f64 	%fd755, %fd753, %fd754;
	add.f64 	%fd1143, %fd1143, %fd755;
	@%p200 bra 	$L__BB1_274;
	ld.local.f64 	%fd756, [%rd51+16];
	ld.global.f64 	%fd757, [%rd52+16];
	div.rn.f64 	%fd758, %fd756, %fd757;
	add.f64 	%fd1143, %fd1143, %fd758;
$L__BB1_274:
	neg.f64 	%fd759, %fd1143;
	fma.rn.f64 	%fd760, %fd1143, 0dBFF71547652B82FE, 0d4338000000000000;
	{
	.reg .b32 %temp; 
	mov.b64 	{%r400, %temp}, %fd760;
	}
	mov.f64 	%fd761, 0dC338000000000000;
	add.rn.f64 	%fd762, %fd760, %fd761;
	fma.rn.f64 	%fd763, %fd762, 0dBFE62E42FEFA39EF, %fd759;
	fma.rn.f64 	%fd764, %fd762, 0dBC7ABC9E3B39803F, %fd763;
	fma.rn.f64 	%fd765, %fd764, 0d3E5ADE1569CE2BDF, 0d3E928AF3FCA213EA;
	fma.rn.f64 	%fd766, %fd765, %fd764, 0d3EC71DEE62401315;
	fma.rn.f64 	%fd767, %fd766, %fd764, 0d3EFA01997C89EB71;
	fma.rn.f64 	%fd768, %fd767, %fd764, 0d3F2A01A014761F65;
	fma.rn.f64 	%fd769, %fd768, %fd764, 0d3F56C16C1852B7AF;
	fma.rn.f64 	%fd770, %fd769, %fd764, 0d3F81111111122322;
	fma.rn.f64 	%fd771, %fd770, %fd764, 0d3FA55555555502A1;
	fma.rn.f64 	%fd772, %fd771, %fd764, 0d3FC5555555555511;
	fma.rn.f64 	%fd773, %fd772, %fd764, 0d3FE000000000000B;
	fma.rn.f64 	%fd774, %fd773, %fd764, 0d3FF0000000000000;
	fma.rn.f64 	%fd775, %fd774, %fd764, 0d3FF0000000000000;
	{
	.reg .b32 %temp; 
	mov.b64 	{%r401, %temp}, %fd775;
	}
	{
	.reg .b32 %temp; 
	mov.b64 	{%temp, %r402}, %fd775;
	}
	shl.b32 	%r1378, %r400, 20;
	add.s32 	%r1379, %r1378, %r402;
	mov.b64 	%fd1144, {%r401, %r1379};
	{
	.reg .b32 %temp; 
	mov.b64 	{%temp, %r1380}, %fd759;
	}
	mov.b32 	%f3, %r1380;
	abs.f32 	%f1, %f3;
	setp.lt.f32 	%p201, %f1, 0f4086232B;
	@%p201 bra 	$L__BB1_277;
	setp.gt.f64 	%p202, %fd1143, 0d0000000000000000;
	mov.f64 	%fd776, 0d7FF0000000000000;
	sub.f64 	%fd777, %fd776, %fd1143;
	selp.f64 	%fd1144, 0d0000000000000000, %fd777, %p202;
	setp.geu.f32 	%p203, %f1, 0f40874800;
	@%p203 bra 	$L__BB1_277;
	shr.u32 	%r1381, %r400, 31;
	add.s32 	%r1382, %r400, %r1381;
	shr.s32 	%r1383, %r1382, 1;
	shl.b32 	%r1384, %r1383, 20;
	add.s32 	%r1385, %r402, %r1384;
	mov.b64 	%fd778, {%r401, %r1385};
	sub.s32 	%r1386, %r400, %r1383;
	shl.b32 	%r1387, %r1386, 20;
	add.s32 	%r1388, %r1387, 1072693248;
	mov.b32 	%r1389, 0;
	mov.b64 	%fd779, {%r1389, %r1388};
	mul.f64 	%fd1144, %fd779, %fd778;
$L__BB1_277:
	@%p156 bra 	$L__BB1_287;
	mov.b32 	%r1692, 0;
$L__BB1_279:
	cvt.u64.u32 	%rd53, %r1692;
	mul.wide.u32 	%rd346, %r1692, 8;
	add.s64 	%rd347, %rd14, %rd346;
	ld.global.f64 	%fd780, [%rd347];
	mul.lo.s32 	%r1391, %r1692, 3;
	mul.wide.u32 	%rd348, %r1391, 8;
	add.s64 	%rd349, %rd12, %rd348;
	ld.local.f64 	%fd781, [%rd349];
	add.s64 	%rd350, %rd4, %rd348;
	ld.global.f64 	%fd782, [%rd350];
	ld.local.f64 	%fd783, [%rd349+8];
	ld.global.f64 	%fd784, [%rd350+8];
	mul.f64 	%fd785, %fd783, %fd784;
	fma.rn.f64 	%fd786, %fd781, %fd782, %fd785;
	ld.local.f64 	%fd787, [%rd349+16];
	ld.global.f64 	%fd788, [%rd350+16];
	fma.rn.f64 	%fd789, %fd787, %fd788, %fd786;
	mul.f64 	%fd790, %fd780, %fd789;
	mul.f64 	%fd204, %fd269, %fd790;
	abs.f64 	%fd205, %fd204;
	setp.neu.f64 	%p205, %fd205, 0d7FF0000000000000;
	@%p205 bra 	$L__BB1_281;
	mov.f64 	%fd796, 0d0000000000000000;
	mul.rn.f64 	%fd1146, %fd204, %fd796;
	mov.b32 	%r1694, 1;
	bra.uni 	$L__BB1_284;
$L__BB1_281:
	mul.f64 	%fd791, %fd204, 0d3FE45F306DC9C883;
	cvt.rni.s32.f64 	%r1693, %fd791;
	cvt.rn.f64.s32 	%fd792, %r1693;
	fma.rn.f64 	%fd793, %fd792, 0dBFF921FB54442D18, %fd204;
	fma.rn.f64 	%fd794, %fd792, 0dBC91A62633145C00, %fd793;
	fma.rn.f64 	%fd1146, %fd792, 0dB97B839A252049C0, %fd794;
	setp.ltu.f64 	%p206, %fd205, 0d41E0000000000000;
	@%p206 bra 	$L__BB1_283;
	{ // callseq 3, 0
	.param .b64 param0;
	st.param.f64 	[param0], %fd204;
	.param .align 16 .b8 retval0[16];
	call.uni (retval0), 
	__internal_trig_reduction_slowpathd, 
	(
	param0
	);
	ld.param.f64 	%fd1146, [retval0];
	ld.param.b32 	%r1693, [retval0+8];
	} // callseq 3
$L__BB1_283:
	add.s32 	%r1694, %r1693, 1;
$L__BB1_284:
	shl.b64 	%rd351, %rd53, 3;
	add.s64 	%rd54, %rd15, %rd351;
	shl.b32 	%r1394, %r1694, 6;
	cvt.u64.u32 	%rd352, %r1394;
	and.b64  	%rd353, %rd352, 64;
	mov.u64 	%rd354, __cudart_sin_cos_coeffs;
	add.s64 	%rd355, %rd354, %rd353;
	mul.rn.f64 	%fd797, %fd1146, %fd1146;
	and.b32  	%r1395, %r1694, 1;
	setp.eq.b32 	%p207, %r1395, 1;
	selp.f64 	%fd798, 0dBDA8FF8320FD8164, 0d3DE5DB65F9785EBA, %p207;
	ld.global.nc.v2.f64 	{%fd799, %fd800}, [%rd355];
	fma.rn.f64 	%fd801, %fd798, %fd797, %fd799;
	fma.rn.f64 	%fd802, %fd801, %fd797, %fd800;
	ld.global.nc.v2.f64 	{%fd803, %fd804}, [%rd355+16];
	fma.rn.f64 	%fd805, %fd802, %fd797, %fd803;
	fma.rn.f64 	%fd806, %fd805, %fd797, %fd804;
	ld.global.nc.v2.f64 	{%fd807, %fd808}, [%rd355+32];
	fma.rn.f64 	%fd809, %fd806, %fd797, %fd807;
	fma.rn.f64 	%fd810, %fd809, %fd797, %fd808;
	fma.rn.f64 	%fd811, %fd810, %fd1146, %fd1146;
	fma.rn.f64 	%fd812, %fd810, %fd797, 0d3FF0000000000000;
	selp.f64 	%fd813, %fd812, %fd811, %p207;
	and.b32  	%r1396, %r1694, 2;
	setp.eq.s32 	%p208, %r1396, 0;
	mov.f64 	%fd814, 0d0000000000000000;
	sub.f64 	%fd815, %fd814, %fd813;
	selp.f64 	%fd816, %fd813, %fd815, %p208;
	mul.f64 	%fd211, %fd1144, %fd816;
	ld.global.u64 	%rd435, [%rd54];
$L__BB1_285:
	mov.b64 	%fd817, %rd435;
	add.f64 	%fd818, %fd211, %fd817;
	mov.b64 	%rd356, %fd818;
	atom.relaxed.global.cas.b64 	%rd57, [%rd54], %rd435, %rd356;
	setp.ne.s64 	%p209, %rd435, %rd57;
	mov.u64 	%rd435, %rd57;
	@%p209 bra 	$L__BB1_285;
	add.s32 	%r1692, %r1692, 1;
	setp.ne.s32 	%p210, %r1692, %r456;
	@%p210 bra 	$L__BB1_279;
$L__BB1_287:
	rem.s32 	%r1397, %r1527, %r17;
	setp.ne.s32 	%p211, %r1397, 0;
	@%p211 bra 	$L__BB1_365;
	ld.param.u32 	%r1451, [_Z9propagateP24curandStatePhilox4_32_10PdS1_S1_S1_S1_S1_S1_PKdiS3_S3_S3_S3_iiddPKhiiiS3_S3_S3_S3_S3_S3_iibi_param_14];
	setp.lt.s32 	%p212, %r1451, 1;
	mov.f64 	%fd1154, 0d0000000000000000;
	@%p212 bra 	$L__BB1_302;
	ld.param.u32 	%r1452, [_Z9propagateP24curandStatePhilox4_32_10PdS1_S1_S1_S1_S1_S1_PKdiS3_S3_S3_S3_iiddPKhiiiS3_S3_S3_S3_S3_S3_iibi_param_14];
	setp.lt.u32 	%p213, %r1452, 16;
	mov.f64 	%fd1154, 0d0000000000000000;
	mov.b32 	%r1697, 0;
	@%p213 bra 	$L__BB1_292;
	mov.f64 	%fd1154, 0d0000000000000000;
	mov.b32 	%r1695, 0;
$L__BB1_291:
	.pragma "nounroll";
	mul.wide.u32 	%rd357, %r1695, 8;
	add.s64 	%rd358, %rd13, %rd357;
	ld.local.f64 	%fd823, [%rd358];
	add.s64 	%rd359, %rd3, %rd357;
	ld.global.f64 	%fd824, [%rd359];
	div.rn.f64 	%fd825, %fd823, %fd824;
	add.f64 	%fd826, %fd1154, %fd825;
	ld.local.f64 	%fd827, [%rd358+8];
	ld.global.f64 	%fd828, [%rd359+8];
	div.rn.f64 	%fd829, %fd827, %fd828;
	add.f64 	%fd830, %fd826, %fd829;
	ld.local.f64 	%fd831, [%rd358+16];
	ld.global.f64 	%fd832, [%rd359+16];
	div.rn.f64 	%fd833, %fd831, %fd832;
	add.f64 	%fd834, %fd830, %fd833;
	ld.local.f64 	%fd835, [%rd358+24];
	ld.global.f64 	%fd836, [%rd359+24];
	div.rn.f64 	%fd837, %fd835, %fd836;
	add.f64 	%fd838, %fd834, %fd837;
	ld.local.f64 	%fd839, [%rd358+32];
	ld.global.f64 	%fd840, [%rd359+32];
	div.rn.f64 	%fd841, %fd839, %fd840;
	add.f64 	%fd842, %fd838, %fd841;
	ld.local.f64 	%fd843, [%rd358+40];
	ld.global.f64 	%fd844, [%rd359+40];
	div.rn.f64 	%fd845, %fd843, %fd844;
	add.f64 	%fd846, %fd842, %fd845;
	ld.local.f64 	%fd847, [%rd358+48];
	ld.global.f64 	%fd848, [%rd359+48];
	div.rn.f64 	%fd849, %fd847, %fd848;
	add.f64 	%fd850, %fd846, %fd849;
	ld.local.f64 	%fd851, [%rd358+56];
	ld.global.f64 	%fd852, [%rd359+56];
	div.rn.f64 	%fd853, %fd851, %fd852;
	add.f64 	%fd854, %fd850, %fd853;
	ld.local.f64 	%fd855, [%rd358+64];
	ld.global.f64 	%fd856, [%rd359+64];
	div.rn.f64 	%fd857, %fd855, %fd856;
	add.f64 	%fd858, %fd854, %fd857;
	ld.local.f64 	%fd859, [%rd358+72];
	ld.global.f64 	%fd860, [%rd359+72];
	div.rn.f64 	%fd861, %fd859, %fd860;
	add.f64 	%fd862, %fd858, %fd861;
	ld.local.f64 	%fd863, [%rd358+80];
	ld.global.f64 	%fd864, [%rd359+80];
	div.rn.f64 	%fd865, %fd863, %fd864;
	add.f64 	%fd866, %fd862, %fd865;
	ld.local.f64 	%fd867, [%rd358+88];
	ld.global.f64 	%fd868, [%rd359+88];
	div.rn.f64 	%fd869, %fd867, %fd868;
	add.f64 	%fd870, %fd866, %fd869;
	ld.local.f64 	%fd871, [%rd358+96];
	ld.global.f64 	%fd872, [%rd359+96];
	div.rn.f64 	%fd873, %fd871, %fd872;
	add.f64 	%fd874, %fd870, %fd873;
	ld.local.f64 	%fd875, [%rd358+104];
	ld.global.f64 	%fd876, [%rd359+104];
	div.rn.f64 	%fd877, %fd875, %fd876;
	add.f64 	%fd878, %fd874, %fd877;
	ld.local.f64 	%fd879, [%rd358+112];
	ld.global.f64 	%fd880, [%rd359+112];
	div.rn.f64 	%fd881, %fd879, %fd880;
	add.f64 	%fd882, %fd878, %fd881;
	ld.local.f64 	%fd883, [%rd358+120];
	ld.global.f64 	%fd884, [%rd359+120];
	div.rn.f64 	%fd885, %fd883, %fd884;
	add.f64 	%fd1154, %fd882, %fd885;
	add.s32 	%r1695, %r1695, 16;
	setp.ne.s32 	%p214, %r1695, %r20;
	mov.u32 	%r1697, %r20;
	@%p214 bra 	$L__BB1_291;
$L__BB1_292:
	ld.param.u32 	%r1453, [_Z9propagateP24curandStatePhilox4_32_10PdS1_S1_S1_S1_S1_S1_PKdiS3_S3_S3_S3_iiddPKhiiiS3_S3_S3_S3_S3_S3_iibi_param_14];
	and.b32  	%r1400, %r1453, 15;
	setp.eq.s32 	%p215, %r1400, 0;
	@%p215 bra 	$L__BB1_302;
	ld.param.u32 	%r1454, [_Z9propagateP24curandStatePhilox4_32_10PdS1_S1_S1_S1_S1_S1_PKdiS3_S3_S3_S3_iiddPKhiiiS3_S3_S3_S3_S3_S3_iibi_param_14];
	and.b32  	%r1401, %r1454, 15;
	add.s32 	%r1402, %r1401, -1;
	setp.lt.u32 	%p216, %r1402, 7;
	@%p216 bra 	$L__BB1_295;
	mul.wide.u32 	%rd360, %r1697, 8;
	add.s64 	%rd361, %rd13, %rd360;
	ld.local.f64 	%fd887, [%rd361];
	add.s64 	%rd362, %rd3, %rd360;
	ld.global.f64 	%fd888, [%rd362];
	div.rn.f64 	%fd889, %fd887, %fd888;
	add.f64 	%fd890, %fd1154, %fd889;
	ld.local.f64 	%fd891, [%rd361+8];
	ld.global.f64 	%fd892, [%rd362+8];
	div.rn.f64 	%fd893, %fd891, %fd892;
	add.f64 	%fd894, %fd890, %fd893;
	ld.local.f64 	%fd895, [%rd361+16];
	ld.global.f64 	%fd896, [%rd362+16];
	div.rn.f64 	%fd897, %fd895, %fd896;
	add.f64 	%fd898, %fd894, %fd897;
	ld.local.f64 	%fd899, [%rd361+24];
	ld.global.f64 	%fd900, [%rd362+24];
	div.rn.f64 	%fd901, %fd899, %fd900;
	add.f64 	%fd902, %fd898, %fd901;
	ld.local.f64 	%fd903, [%rd361+32];
	ld.global.f64 	%fd904, [%rd362+32];
	div.rn.f64 	%fd905, %fd903, %fd904;
	add.f64 	%fd906, %fd902, %fd905;
	ld.local.f64 	%fd907, [%rd361+40];
	ld.global.f64 	%fd908, [%rd362+40];
	div.rn.f64 	%fd909, %fd907, %fd908;
	add.f64 	%fd910, %fd906, %fd909;
	ld.local.f64 	%fd911, [%rd361+48];
	ld.global.f64 	%fd912, [%rd362+48];
	div.rn.f64 	%fd913, %fd911, %fd912;
	add.f64 	%fd914, %fd910, %fd913;
	ld.local.f64 	%fd915, [%rd361+56];
	ld.global.f64 	%fd916, [%rd362+56];
	div.rn.f64 	%fd917, %fd915, %fd916;
	add.f64 	%fd1154, %fd914, %fd917;
	add.s32 	%r1697, %r1697, 8;
$L__BB1_295:
	ld.param.u32 	%r1455, [_Z9propagateP24curandStatePhilox4_32_10PdS1_S1_S1_S1_S1_S1_PKdiS3_S3_S3_S3_iiddPKhiiiS3_S3_S3_S3_S3_S3_iibi_param_14];
	and.b32  	%r1403, %r1455, 7;
	setp.eq.s32 	%p217, %r1403, 0;
	@%p217 bra 	$L__BB1_302;
	ld.param.u32 	%r1456, [_Z9propagateP24curandStatePhilox4_32_10PdS1_S1_S1_S1_S1_S1_PKdiS3_S3_S3_S3_iiddPKhiiiS3_S3_S3_S3_S3_S3_iibi_param_14];
	and.b32  	%r1404, %r1456, 7;
	add.s32 	%r1405, %r1404, -1;
	setp.lt.u32 	%p218, %r1405, 3;
	@%p218 bra 	$L__BB1_298;
	mul.wide.u32 	%rd363, %r1697, 8;
	add.s64 	%rd364, %rd13, %rd363;
	ld.local.f64 	%fd919, [%rd364];
	add.s64 	%rd365, %rd3, %rd363;
	ld.global.f64 	%fd920, [%rd365];
	div.rn.f64 	%fd921, %fd919, %fd920;
	add.f64 	%fd922, %fd1154, %fd921;
	ld.local.f64 	%fd923, [%rd364+8];
	ld.global.f64 	%fd924, [%rd365+8];
	div.rn.f64 	%fd925, %fd923, %fd924;
	add.f64 	%fd926, %fd922, %fd925;
	ld.local.f64 	%fd927, [%rd364+16];
	ld.global.f64 	%fd928, [%rd365+16];
	div.rn.f64 	%fd929, %fd927, %fd928;
	add.f64 	%fd930, %fd926, %fd929;
	ld.local.f64 	%fd931, [%rd364+24];
	ld.global.f64 	%fd932, [%rd365+24];
	div.rn.f64 	%fd933, %fd931, %fd932;
	add.f64 	%fd1154, %fd930, %fd933;
	add.s32 	%r1697, %r1697, 4;
$L__BB1_298:
	setp.eq.s32 	%p219, %r385, 0;
	@%p219 bra 	$L__BB1_302;
	setp.eq.s32 	%p220, %r385, 1;
	mul.wide.u32 	%rd366, %r1697, 8;
	add.s64 	%rd58, %rd13, %rd366;
	ld.local.f64 	%fd934, [%rd58];
	add.s64 	%rd59, %rd3, %rd366;
	ld.global.f64 	%fd935, [%rd59];
	div.rn.f64 	%fd936, %fd934, %fd935;
	add.f64 	%fd1154, %fd1154, %fd936;
	@%p220 bra 	$L__BB1_302;
	setp.eq.s32 	%p221, %r385, 2;
	ld.local.f64 	%fd937, [%rd58+8];
	ld.global.f64 	%fd938, [%rd59+8];
	div.rn.f64 	%fd939, %fd937, %fd938;
	add.f64 	%fd1154, %fd1154, %fd939;
	@%p221 bra 	$L__BB1_302;
	ld.local.f64 	%fd940, [%rd58+16];
	ld.global.f64 	%fd941, [%rd59+16];
	div.rn.f64 	%fd942, %fd940, %fd941;
	add.f64 	%fd1154, %fd1154, %fd942;
$L__BB1_302:
	neg.f64 	%fd943, %fd1154;
	fma.rn.f64 	%fd944, %fd1154, 0dBFF71547652B82FE, 0d4338000000000000;
	{
	.reg .b32 %temp; 
	mov.b64 	{%r417, %temp}, %fd944;
	}
	mov.f64 	%fd945, 0dC338000000000000;
	add.rn.f64 	%fd946, %fd944, %fd945;
	fma.rn.f64 	%fd947, %fd946, 0dBFE62E42FEFA39EF, %fd943;
	fma.rn.f64 	%fd948, %fd946, 0dBC7ABC9E3B39803F, %fd947;
	fma.rn.f64 	%fd949, %fd948, 0d3E5ADE1569CE2BDF, 0d3E928AF3FCA213EA;
	fma.rn.f64 	%fd950, %fd949, %fd948, 0d3EC71DEE62401315;
	fma.rn.f64 	%fd951, %fd950, %fd948, 0d3EFA01997C89EB71;
	fma.rn.f64 	%fd952, %fd951, %fd948, 0d3F2A01A014761F65;
	fma.rn.f64 	%fd953, %fd952, %fd948, 0d3F56C16C1852B7AF;
	fma.rn.f64 	%fd954, %fd953, %fd948, 0d3F81111111122322;
	fma.rn.f64 	%fd955, %fd954, %fd948, 0d3FA55555555502A1;
	fma.rn.f64 	%fd956, %fd955, %fd948, 0d3FC5555555555511;
	fma.rn.f64 	%fd957, %fd956, %fd948, 0d3FE000000000000B;
	fma.rn.f64 	%fd958, %fd957, %fd948, 0d3FF0000000000000;
	fma.rn.f64 	%fd959, %fd958, %fd948, 0d3FF0000000000000;
	{
	.reg .b32 %temp; 
	mov.b64 	{%r418, %temp}, %fd959;
	}
	{
	.reg .b32 %temp; 
	mov.b64 	{%temp, %r419}, %fd959;
	}
	shl.b32 	%r1406, %r417, 20;
	add.s32 	%r1407, %r1406, %r419;
	mov.b64 	%fd1155, {%r418, %r1407};
	{
	.reg .b32 %temp; 
	mov.b64 	{%temp, %r1408}, %fd943;
	}
	mov.b32 	%f4, %r1408;
	abs.f32 	%f2, %f4;
	setp.lt.f32 	%p222, %f2, 0f4086232B;
	@%p222 bra 	$L__BB1_305;
	setp.gt.f64 	%p223, %fd1154, 0d0000000000000000;
	mov.f64 	%fd960, 0d7FF0000000000000;
	sub.f64 	%fd961, %fd960, %fd1154;
	selp.f64 	%fd1155, 0d0000000000000000, %fd961, %p223;
	setp.geu.f32 	%p224, %f2, 0f40874800;
	@%p224 bra 	$L__BB1_305;
	shr.u32 	%r1409, %r417, 31;
	add.s32 	%r1410, %r417, %r1409;
	shr.s32 	%r1411, %r1410, 1;
	shl.b32 	%r1412, %r1411, 20;
	add.s32 	%r1413, %r419, %r1412;
	mov.b64 	%fd962, {%r418, %r1413};
	sub.s32 	%r1414, %r417, %r1411;
	shl.b32 	%r1415, %r1414, 20;
	add.s32 	%r1416, %r1415, 1072693248;
	mov.b32 	%r1417, 0;
	mov.b64 	%fd963, {%r1417, %r1416};
	mul.f64 	%fd1155, %fd963, %fd962;
$L__BB1_305:
	ld.param.u64 	%rd417, [_Z9propagateP24curandStatePhilox4_32_10PdS1_S1_S1_S1_S1_S1_PKdiS3_S3_S3_S3_iiddPKhiiiS3_S3_S3_S3_S3_S3_iibi_param_1];
	div.s32 	%r420, %r1527, %r17;
	cvta.to.global.u64 	%rd367, %rd417;
	mul.wide.s32 	%rd368, %r420, 8;
	add.s64 	%rd60, %rd367, %rd368;
	ld.global.u64 	%rd436, [%rd60];
$L__BB1_306:
	mov.b64 	%fd964, %rd436;
	add.f64 	%fd965, %fd1155, %fd964;
	mov.b64 	%rd369, %fd965;
	atom.relaxed.global.cas.b64 	%rd63, [%rd60], %rd436, %rd369;
	setp.ne.s64 	%p225, %rd436, %rd63;
	mov.u64 	%rd436, %rd63;
	@%p225 bra 	$L__BB1_306;
	ld.param.u32 	%r1457, [_Z9propagateP24curandStatePhilox4_32_10PdS1_S1_S1_S1_S1_S1_PKdiS3_S3_S3_S3_iiddPKhiiiS3_S3_S3_S3_S3_S3_iibi_param_14];
	ld.param.u64 	%rd422, [_Z9propagateP24curandStatePhilox4_32_10PdS1_S1_S1_S1_S1_S1_PKdiS3_S3_S3_S3_iiddPKhiiiS3_S3_S3_S3_S3_S3_iibi_param_6];
	mad.lo.s32 	%r1418, %r420, %r1457, %r1685;
	cvta.to.global.u64 	%rd370, %rd422;
	mul.wide.s32 	%rd371, %r1418, 8;
	add.s64 	%rd64, %rd370, %rd371;
	ld.global.u64 	%rd437, [%rd64];
$L__BB1_308:
	mov.b64 	%fd966, %rd437;
	add.f64 	%fd967, %fd966, 0d3FF0000000000000;
	mov.b64 	%rd372, %fd967;
	atom.relaxed.global.cas.b64 	%rd67, [%rd64], %rd437, %rd372;
	setp.ne.s64 	%p226, %rd437, %rd67;
	mov.u64 	%rd437, %rd67;
	@%p226 bra 	$L__BB1_308;
	ld.param.u32 	%r1479, [_Z9propagateP24curandStatePhilox4_32_10PdS1_S1_S1_S1_S1_S1_PKdiS3_S3_S3_S3_iiddPKhiiiS3_S3_S3_S3_S3_S3_iibi_param_31];
	setp.ne.s32 	%p227, %r1479, 4;
	@%p227 bra 	$L__BB1_313;
	ld.param.u32 	%r1475, [_Z9propagateP24curandStatePhilox4_32_10PdS1_S1_S1_S1_S1_S1_PKdiS3_S3_S3_S3_iiddPKhiiiS3_S3_S3_S3_S3_S3_iibi_param_21];
	ld.param.u32 	%r1471, [_Z9propagateP24curandStatePhilox4_32_10PdS1_S1_S1_S1_S1_S1_PKdiS3_S3_S3_S3_iiddPKhiiiS3_S3_S3_S3_S3_S3_iibi_param_20];
	ld.param.u32 	%r1464, [_Z9propagateP24curandStatePhilox4_32_10PdS1_S1_S1_S1_S1_S1_PKdiS3_S3_S3_S3_iiddPKhiiiS3_S3_S3_S3_S3_S3_iibi_param_19];
	cvt.rn.f64.s32 	%fd968, %r1464;
	mul.f64 	%fd969, %fd968, 0d3FE0000000000000;
	sub.f64 	%fd970, %fd1135, %fd969;
	cvt.rn.f64.s32 	%fd971, %r1471;
	mul.f64 	%fd972, %fd971, 0d3FE0000000000000;
	sub.f64 	%fd973, %fd1134, %fd972;
	mul.f64 	%fd974, %fd973, %fd973;
	fma.rn.f64 	%fd975, %fd970, %fd970, %fd974;
	cvt.rn.f64.s32 	%fd976, %r1475;
	mul.f64 	%fd977, %fd976, 0d3FE0000000000000;
	sub.f64 	%fd978, %fd1133, %fd977;
	fma.rn.f64 	%fd979, %fd978, %fd978, %fd975;
	sqrt.rn.f64 	%fd980, %fd979;
	div.rn.f64 	%fd981, %fd980, %fd2;
	cvt.rmi.f64.f64 	%fd982, %fd981;
	cvt.rzi.s32.f64 	%r421, %fd982;
	setp.gt.s32 	%p228, %r421, 400;
	@%p228 bra 	$L__BB1_313;
	ld.param.u64 	%rd423, [_Z9propagateP24curandStatePhilox4_32_10PdS1_S1_S1_S1_S1_S1_PKdiS3_S3_S3_S3_iiddPKhiiiS3_S3_S3_S3_S3_S3_iibi_param_7];
	mad.lo.s32 	%r1419, %r420, 400, %r421;
	cvta.to.global.u64 	%rd373, %rd423;
	mul.wide.s32 	%rd374, %r1419, 8;
	add.s64 	%rd68, %rd373, %rd374;
	ld.global.u64 	%rd438, [%rd68];
$L__BB1_312:
	mov.b64 	%fd983, %rd438;
	add.f64 	%fd984, %fd983, 0d3FF0000000000000;
	mov.b64 	%rd375, %fd984;
	atom.relaxed.global.cas.b64 	%rd71, [%rd68], %rd438, %rd375;
	setp.ne.s64 	%p229, %rd438, %rd71;
	mov.u64 	%rd438, %rd71;
	@%p229 bra 	$L__BB1_312;
$L__BB1_313:
	ld.param.f64 	%fd1079, [_Z9propagateP24curandStatePhilox4_32_10PdS1_S1_S1_S1_S1_S1_PKdiS3_S3_S3_S3_iiddPKhiiiS3_S3_S3_S3_S3_S3_iibi_param_16];
	ld.param.u64 	%rd420, [_Z9propagateP24curandStatePhilox4_32_10PdS1_S1_S1_S1_S1_S1_PKdiS3_S3_S3_S3_iiddPKhiiiS3_S3_S3_S3_S3_S3_iibi_param_4];
	sub.f64 	%fd985, %fd1135, %fd1087;
	mul.f64 	%fd986, %fd1079, %fd985;
	mul.f64 	%fd230, %fd1093, %fd986;
	sub.f64 	%fd987, %fd1134, %fd1086;
	mul.f64 	%fd988, %fd1079, %fd987;
	mul.f64 	%fd231, %fd1092, %fd988;
	sub.f64 	%fd989, %fd1133, %fd1085;
	mul.f64 	%fd990, %fd1079, %fd989;
	mul.f64 	%fd232, %fd1091, %fd990;
	mul.lo.s32 	%r1420, %r420, 6;
	cvta.to.global.u64 	%rd376, %rd420;
	mul.wide.s32 	%rd377, %r1420, 8;
	add.s64 	%rd72, %rd376, %rd377;
	mul.f64 	%fd233, %fd1155, %fd230;
	mul.f64 	%fd234, %fd230, %fd233;
	ld.global.u64 	%rd439, [%rd72];
$L__BB1_314:
	mov.b64 	%fd991, %rd439;
	add.f64 	%fd992, %fd234, %fd991;
	mov.b64 	%rd378, %fd992;
	atom.relaxed.global.cas.b64 	%rd75, [%rd72], %rd439, %rd378;
	setp.ne.s64 	%p230, %rd439, %rd75;
	mov.u64 	%rd439, %rd75;
	@%p230 bra 	$L__BB1_314;
	mul.f64 	%fd235, %fd233, %fd231;
	ld.global.u64 	%rd440, [%rd72+8];
$L__BB1_316:
	mov.b64 	%fd993, %rd440;
	add.f64 	%fd994, %fd235, %fd993;
	mov.b64 	%rd379, %fd994;
	atom.relaxed.global.cas.b64 	%rd78, [%rd72+8], %rd440, %rd379;
	setp.ne.s64 	%p231, %rd440, %rd78;
	mov.u64 	%rd440, %rd78;
	@%p231 bra 	$L__BB1_316;
	mul.f64 	%fd236, %fd233, %fd232;
	ld.global.u64 	%rd441, [%rd72+16];
$L__BB1_318:
	mov.b64 	%fd995, %rd441;
	add.f64 	%fd996, %fd236, %fd995;
	mov.b64 	%rd380, %fd996;
	atom.relaxed.global.cas.b64 	%rd81, [%rd72+16], %rd441, %rd380;
	setp.ne.s64 	%p232, %rd441, %rd81;
	mov.u64 	%rd441, %rd81;
	@%p232 bra 	$L__BB1_318;
	mul.f64 	%fd237, %fd1155, %fd231;
	mul.f64 	%fd238, %fd231, %fd237;
	ld.global.u64 	%rd442, [%rd72+24];
$L__BB1_320:
	mov.b64 	%fd997, %rd442;
	add.f64 	%fd998, %fd238, %fd997;
	mov.b64 	%rd381, %fd998;
	atom.relaxed.global.cas.b64 	%rd84, [%rd72+24], %rd442, %rd381;
	setp.ne.s64 	%p233, %rd442, %rd84;
	mov.u64 	%rd442, %rd84;
	@%p233 bra 	$L__BB1_320;
	mul.f64 	%fd239, %fd237, %fd232;
	ld.global.u64 	%rd443, [%rd72+32];
$L__BB1_322:
	mov.b64 	%fd999, %rd443;
	add.f64 	%fd1000, %fd239, %fd999;
	mov.b64 	%rd382, %fd1000;
	atom.relaxed.global.cas.b64 	%rd87, [%rd72+32], %rd443, %rd382;
	setp.ne.s64 	%p234, %rd443, %rd87;
	mov.u64 	%rd443, %rd87;
	@%p234 bra 	$L__BB1_322;
	mul.f64 	%fd1001, %fd1155, %fd232;
	mul.f64 	%fd240, %fd232, %fd1001;
	ld.global.u64 	%rd444, [%rd72+40];
$L__BB1_324:
	mov.b64 	%fd1002, %rd444;
	add.f64 	%fd1003, %fd240, %fd1002;
	mov.b64 	%rd383, %fd1003;
	atom.relaxed.global.cas.b64 	%rd90, [%rd72+40], %rd444, %rd383;
	setp.ne.s64 	%p235, %rd444, %rd90;
	mov.u64 	%rd444, %rd90;
	@%p235 bra 	$L__BB1_324;
	ld.param.u64 	%rd421, [_Z9propagateP24curandStatePhilox4_32_10PdS1_S1_S1_S1_S1_S1_PKdiS3_S3_S3_S3_iiddPKhiiiS3_S3_S3_S3_S3_S3_iibi_param_5];
	mul.lo.s32 	%r1421, %r420, 15;
	cvta.to.global.u64 	%rd384, %rd421;
	mul.wide.s32 	%rd385, %r1421, 8;
	add.s64 	%rd91, %rd384, %rd385;
	mul.f64 	%fd241, %fd230, %fd234;
	mul.f64 	%fd242, %fd230, %fd241;
	ld.global.u64 	%rd445, [%rd91];
$L__BB1_326:
	mov.b64 	%fd1004, %rd445;
	add.f64 	%fd1005, %fd242, %fd1004;
	mov.b64 	%rd386, %fd1005;
	atom.relaxed.global.cas.b64 	%rd94, [%rd91], %rd445, %rd386;
	setp.ne.s64 	%p236, %rd445, %rd94;
	mov.u64 	%rd445, %rd94;
	@%p236 bra 	$L__BB1_326;
	mul.f64 	%fd243, %fd241, %fd231;
	ld.global.u64 	%rd446, [%rd91+8];
$L__BB1_328:
	mov.b64 	%fd1006, %rd446;
	add.f64 	%fd1007, %fd243, %fd1006;
	mov.b64 	%rd387, %fd1007;
	atom.relaxed.global.cas.b64 	%rd97, [%rd91+8], %rd446, %rd387;
	setp.ne.s64 	%p237, %rd446, %rd97;
	mov.u64 	%rd446, %rd97;
	@%p237 bra 	$L__BB1_328;
	mul.f64 	%fd244, %fd241, %fd232;
	ld.global.u64 	%rd447, [%rd91+16];
$L__BB1_330:
	mov.b64 	%fd1008, %rd447;
	add.f64 	%fd1009, %fd244, %fd1008;
	mov.b64 	%rd388, %fd1009;
	atom.relaxed.global.cas.b64 	%rd100, [%rd91+16], %rd447, %rd388;
	setp.ne.s64 	%p238, %rd447, %rd100;
	mov.u64 	%rd447, %rd100;
	@%p238 bra 	$L__BB1_330;
	mul.f64 	%fd245, %fd234, %fd231;
	mul.f64 	%fd246, %fd231, %fd245;
	ld.global.u64 	%rd448, [%rd91+24];
$L__BB1_332:
	mov.b64 	%fd1010, %rd448;
	add.f64 	%fd1011, %fd246, %fd1010;
	mov.b64 	%rd389, %fd1011;
	atom.relaxed.global.cas.b64 	%rd103, [%rd91+24], %rd448, %rd389;
	setp.ne.s64 	%p239, %rd448, %rd103;
	mov.u64 	%rd448, %rd103;
	@%p239 bra 	$L__BB1_332;
	mul.f64 	%fd247, %fd245, %fd232;
	ld.global.u64 	%rd449, [%rd91+32];
$L__BB1_334:
	mov.b64 	%fd1012, %rd449;
	add.f64 	%fd1013, %fd247, %fd1012;
	mov.b64 	%rd390, %fd1013;
	atom.relaxed.global.cas.b64 	%rd106, [%rd91+32], %rd449, %rd390;
	setp.ne.s64 	%p240, %rd449, %rd106;
	mov.u64 	%rd449, %rd106;
	@%p240 bra 	$L__BB1_334;
	mul.f64 	%fd1014, %fd234, %fd232;
	mul.f64 	%fd248, %fd232, %fd1014;
	ld.global.u64 	%rd450, [%rd91+40];
$L__BB1_336:
	mov.b64 	%fd1015, %rd450;
	add.f64 	%fd1016, %fd248, %fd1015;
	mov.b64 	%rd391, %fd1016;
	atom.relaxed.global.cas.b64 	%rd109, [%rd91+40], %rd450, %rd391;
	setp.ne.s64 	%p241, %rd450, %rd109;
	mov.u64 	%rd450, %rd109;
	@%p241 bra 	$L__BB1_336;
	mul.f64 	%fd249, %fd231, %fd235;
	mul.f64 	%fd250, %fd231, %fd249;
	ld.global.u64 	%rd451, [%rd91+48];
$L__BB1_338:
	mov.b64 	%fd1017, %rd451;
	add.f64 	%fd1018, %fd250, %fd1017;
	mov.b64 	%rd392, %fd1018;
	atom.relaxed.global.cas.b64 	%rd112, [%rd91+48], %rd451, %rd392;
	setp.ne.s64 	%p242, %rd451, %rd112;
	mov.u64 	%rd451, %rd112;
	@%p242 bra 	$L__BB1_338;
	mul.f64 	%fd251, %fd249, %fd232;
	ld.global.u64 	%rd452, [%rd91+56];
$L__BB1_340:
	mov.b64 	%fd1019, %rd452;
	add.f64 	%fd1020, %fd251, %fd1019;
	mov.b64 	%rd393, %fd1020;
	atom.relaxed.global.cas.b64 	%rd115, [%rd91+56], %rd452, %rd393;
	setp.ne.s64 	%p243, %rd452, %rd115;
	mov.u64 	%rd452, %rd115;
	@%p243 bra 	$L__BB1_340;
	mul.f64 	%fd1021, %fd235, %fd232;
	mul.f64 	%fd252, %fd232, %fd1021;
	ld.global.u64 	%rd453, [%rd91+64];
$L__BB1_342:
	mov.b64 	%fd1022, %rd453;
	add.f64 	%fd1023, %fd252, %fd1022;
	mov.b64 	%rd394, %fd1023;
	atom.relaxed.global.cas.b64 	%rd118, [%rd91+64], %rd453, %rd394;
	setp.ne.s64 	%p244, %rd453, %rd118;
	mov.u64 	%rd453, %rd118;
	@%p244 bra 	$L__BB1_342;
	mul.f64 	%fd1024, %fd232, %fd236;
	mul.f64 	%fd253, %fd232, %fd1024;
	ld.global.u64 	%rd454, [%rd91+72];
$L__BB1_344:
	mov.b64 	%fd1025, %rd454;
	add.f64 	%fd1026, %fd253, %fd1025;
	mov.b64 	%rd395, %fd1026;
	atom.relaxed.global.cas.b64 	%rd121, [%rd91+72], %rd454, %rd395;
	setp.ne.s64 	%p245, %rd454, %rd121;
	mov.u64 	%rd454, %rd121;
	@%p245 bra 	$L__BB1_344;
	mul.f64 	%fd254, %fd231, %fd238;
	mul.f64 	%fd255, %fd231, %fd254;
	ld.global.u64 	%rd455, [%rd91+80];
$L__BB1_346:
	mov.b64 	%fd1027, %rd455;
	add.f64 	%fd1028, %fd255, %fd1027;
	mov.b64 	%rd396, %fd1028;
	atom.relaxed.global.cas.b64 	%rd124, [%rd91+80], %rd455, %rd396;
	setp.ne.s64 	%p246, %rd455, %rd124;
	mov.u64 	%rd455, %rd124;
	@%p246 bra 	$L__BB1_346;
	mul.f64 	%fd256, %fd254, %fd232;
	ld.global.u64 	%rd456, [%rd91+88];
$L__BB1_348:
	mov.b64 	%fd1029, %rd456;
	add.f64 	%fd1030, %fd256, %fd1029;
	mov.b64 	%rd397, %fd1030;
	atom.relaxed.global.cas.b64 	%rd127, [%rd91+88], %rd456, %rd397;
	setp.ne.s64 	%p247, %rd456, %rd127;
	mov.u64 	%rd456, %rd127;
	@%p247 bra 	$L__BB1_348;
	mul.f64 	%fd1031, %fd238, %fd232;
	mul.f64 	%fd257, %fd232, %fd1031;
	ld.global.u64 	%rd457, [%rd91+96];
$L__BB1_350:
	mov.b64 	%fd1032, %rd457;
	add.f64 	%fd1033, %fd257, %fd1032;
	mov.b64 	%rd398, %fd1033;
	atom.relaxed.global.cas.b64 	%rd130, [%rd91+96], %rd457, %rd398;
	setp.ne.s64 	%p248, %rd457, %rd130;
	mov.u64 	%rd457, %rd130;
	@%p248 bra 	$L__BB1_350;
	mul.f64 	%fd1034, %fd232, %fd239;
	mul.f64 	%fd258, %fd232, %fd1034;
	ld.global.u64 	%rd458, [%rd91+104];
$L__BB1_352:
	mov.b64 	%fd1035, %rd458;
	add.f64 	%fd1036, %fd258, %fd1035;
	mov.b64 	%rd399, %fd1036;
	atom.relaxed.global.cas.b64 	%rd133, [%rd91+104], %rd458, %rd399;
	setp.ne.s64 	%p249, %rd458, %rd133;
	mov.u64 	%rd458, %rd133;
	@%p249 bra 	$L__BB1_352;
	mul.f64 	%fd1037, %fd232, %fd240;
	mul.f64 	%fd259, %fd232, %fd1037;
	ld.global.u64 	%rd459, [%rd91+112];
$L__BB1_354:
	mov.b64 	%fd1038, %rd459;
	add.f64 	%fd1039, %fd259, %fd1038;
	mov.b64 	%rd400, %fd1039;
	atom.relaxed.global.cas.b64 	%rd136, [%rd91+112], %rd459, %rd400;
	setp.ne.s64 	%p250, %rd459, %rd136;
	mov.u64 	%rd459, %rd136;
	@%p250 bra 	$L__BB1_354;
	setp.lt.s32 	%p251, %r456, 1;
	@%p251 bra 	$L__BB1_365;
	ld.param.u64 	%rd424, [_Z9propagateP24curandStatePhilox4_32_10PdS1_S1_S1_S1_S1_S1_PKdiS3_S3_S3_S3_iiddPKhiiiS3_S3_S3_S3_S3_S3_iibi_param_8];
	cvta.to.global.u64 	%rd401, %rd424;
	mul.wide.s32 	%rd402, %r420, 8;
	add.s64 	%rd137, %rd401, %rd402;
	mul.lo.s32 	%r422, %r420, %r456;
	mov.b32 	%r1699, 0;
$L__BB1_357:
	mul.wide.u32 	%rd403, %r1699, 8;
	add.s64 	%rd404, %rd16, %rd403;
	ld.global.f64 	%fd1040, [%rd404];
	ld.global.f64 	%fd1041, [%rd137];
	div.rn.f64 	%fd1042, %fd1040, %fd1041;
	sqrt.rn.f64 	%fd1043, %fd1042;
	mul.lo.s32 	%r1423, %r1699, 3;
	mul.wide.u32 	%rd405, %r1423, 8;
	add.s64 	%rd406, %rd4, %rd405;
	ld.global.f64 	%fd1044, [%rd406];
	ld.global.f64 	%fd1045, [%rd406+8];
	mul.f64 	%fd1046, %fd231, %fd1045;
	fma.rn.f64 	%fd1047, %fd230, %fd1044, %fd1046;
	ld.global.f64 	%fd1048, [%rd406+16];
	fma.rn.f64 	%fd1049, %fd232, %fd1048, %fd1047;
	mul.f64 	%fd260, %fd1043, %fd1049;
	abs.f64 	%fd261, %fd260;
	setp.neu.f64 	%p252, %fd261, 0d7FF0000000000000;
	@%p252 bra 	$L__BB1_359;
	mov.f64 	%fd1055, 0d0000000000000000;
	mul.rn.f64 	%fd1157, %fd260, %fd1055;
	mov.b32 	%r1701, 1;
	bra.uni 	$L__BB1_362;
$L__BB1_359:
	mul.f64 	%fd1050, %fd260, 0d3FE45F306DC9C883;
	cvt.rni.s32.f64 	%r1700, %fd1050;
	cvt.rn.f64.s32 	%fd1051, %r1700;
	fma.rn.f64 	%fd1052, %fd1051, 0dBFF921FB54442D18, %fd260;
	fma.rn.f64 	%fd1053, %fd1051, 0dBC91A62633145C00, %fd1052;
	fma.rn.f64 	%fd1157, %fd1051, 0dB97B839A252049C0, %fd1053;
	setp.ltu.f64 	%p253, %fd261, 0d41E0000000000000;
	@%p253 bra 	$L__BB1_361;
	{ // callseq 4, 0
	.param .b64 param0;
	st.param.f64 	[param0], %fd260;
	.param .align 16 .b8 retval0[16];
	call.uni (retval0), 
	__internal_trig_reduction_slowpathd, 
	(
	param0
	);
	ld.param.f64 	%fd1157, [retval0];
	ld.param.b32 	%r1700, [retval0+8];
	} // callseq 4
$L__BB1_361:
	add.s32 	%r1701, %r1700, 1;
$L__BB1_362:
	add.s32 	%r1426, %r1699, %r422;
	mul.wide.s32 	%rd407, %r1426, 8;
	add.s64 	%rd138, %rd17, %rd407;
	shl.b32 	%r1427, %r1701, 6;
	cvt.u64.u32 	%rd408, %r1427;
	and.b64  	%rd409, %rd408, 64;
	mov.u64 	%rd410, __cudart_sin_cos_coeffs;
	add.s64 	%rd411, %rd410, %rd409;
	mul.rn.f64 	%fd1056, %fd1157, %fd1157;
	and.b32  	%r1428, %r1701, 1;
	setp.eq.b32 	%p254, %r1428, 1;
	selp.f64 	%fd1057, 0dBDA8FF8320FD8164, 0d3DE5DB65F9785EBA, %p254;
	ld.global.nc.v2.f64 	{%fd1058, %fd1059}, [%rd411];
	fma.rn.f64 	%fd1060, %fd1057, %fd1056, %fd1058;
	fma.rn.f64 	%fd1061, %fd1060, %fd1056, %fd1059;
	ld.global.nc.v2.f64 	{%fd1062, %fd1063}, [%rd411+16];
	fma.rn.f64 	%fd1064, %fd1061, %fd1056, %fd1062;
	fma.rn.f64 	%fd1065, %fd1064, %fd1056, %fd1063;
	ld.global.nc.v2.f64 	{%fd1066, %fd1067}, [%rd411+32];
	fma.rn.f64 	%fd1068, %fd1065, %fd1056, %fd1066;
	fma.rn.f64 	%fd1069, %fd1068, %fd1056, %fd1067;
	fma.rn.f64 	%fd1070, %fd1069, %fd1157, %fd1157;
	fma.rn.f64 	%fd1071, %fd1069, %fd1056, 0d3FF0000000000000;
	selp.f64 	%fd1072, %fd1071, %fd1070, %p254;
	and.b32  	%r1429, %r1701, 2;
	setp.eq.s32 	%p255, %r1429, 0;
	mov.f64 	%fd1073, 0d0000000000000000;
	sub.f64 	%fd1074, %fd1073, %fd1072;
	selp.f64 	%fd1075, %fd1072, %fd1074, %p255;
	mul.f64 	%fd267, %fd1155, %fd1075;
	ld.global.u64 	%rd460, [%rd138];
$L__BB1_363:
	mov.b64 	%fd1076, %rd460;
	add.f64 	%fd1077, %fd267, %fd1076;
	mov.b64 	%rd412, %fd1077;
	atom.relaxed.global.cas.b64 	%rd141, [%rd138], %rd460, %rd412;
	setp.ne.s64 	%p256, %rd460, %rd141;
	mov.u64 	%rd460, %rd141;
	@%p256 bra 	$L__BB1_363;
	add.s32 	%r1699, %r1699, 1;
	setp.ne.s32 	%p257, %r1699, %r456;
	@%p257 bra 	$L__BB1_357;
$L__BB1_365:
	ld.param.u32 	%r1438, [_Z9propagateP24curandStatePhilox4_32_10PdS1_S1_S1_S1_S1_S1_PKdiS3_S3_S3_S3_iiddPKhiiiS3_S3_S3_S3_S3_S3_iibi_param_9];
	add.s32 	%r1527, %r1527, 1;
	setp.ne.s32 	%p258, %r1527, %r1438;
	@%p258 bra 	$L__BB1_30;
$L__BB1_366:
	ld.param.u32 	%r1458, [_Z9propagateP24curandStatePhilox4_32_10PdS1_S1_S1_S1_S1_S1_PKdiS3_S3_S3_S3_iiddPKhiiiS3_S3_S3_S3_S3_S3_iibi_param_15];
	mov.u32 	%r1430, %ntid.x;
	mov.u32 	%r1431, %nctaid.x;
	mad.lo.s32 	%r1480, %r1430, %r1431, %r1480;
	setp.lt.s32 	%p259, %r1480, %r1458;
	@%p259 bra 	$L__BB1_2;
$L__BB1_367:
	ld.param.u64 	%rd416, [_Z9propagateP24curandStatePhilox4_32_10PdS1_S1_S1_S1_S1_S1_PKdiS3_S3_S3_S3_iiddPKhiiiS3_S3_S3_S3_S3_S3_iibi_param_0];
	cvta.to.global.u64 	%rd413, %rd416;
	mov.u32 	%r1432, %ntid.x;
	mov.u32 	%r1433, %ctaid.x;
	mov.u32 	%r1434, %tid.x;
	mad.lo.s32 	%r1435, %r1432, %r1433, %r1434;
	mul.wide.s32 	%rd414, %r1435, 64;
	add.s64 	%rd415, %rd413, %rd414;
	st.global.v4.u32 	[%rd415], {%r257, %r256, %r255, %r254};
	st.global.v4.u32 	[%rd415+16], {%r1680, %r1679, %r1678, %r250};
	st.global.v4.u32 	[%rd415+32], {%r10, %r11, %r1676, %r13};
	st.global.v2.u32 	[%rd415+48], {%r15, %r16};
	st.global.f64 	[%rd415+56], %fd1;
	ret;
$L__BB1_368:
	mul.f64 	%fd503, %fd1110, %fd1106;
	fma.rn.f64 	%fd1135, %fd503, %fd1105, %fd1135;
	fma.rn.f64 	%fd1134, %fd503, %fd1104, %fd1134;
	fma.rn.f64 	%fd1133, %fd503, %fd1103, %fd1133;
	shl.b64 	%rd304, %rd434, 3;
	add.s64 	%rd305, %rd13, %rd304;
	ld.local.f64 	%fd504, [%rd305];
	add.f64 	%fd505, %fd1110, %fd504;
	st.local.f64 	[%rd305], %fd505;
	bra.uni 	$L__BB1_223;

}
	// .globl	_ZN3cub18CUB_300001_SM_10006detail11EmptyKernelIvEEvv
.visible .entry _ZN3cub18CUB_300001_SM_10006detail11EmptyKernelIvEEvv()
{


	ret;

}
	// .globl	_ZN3cub18CUB_300001_SM_10006detail8for_each13static_kernelINS2_12policy_hub_t12policy_500_tEmN6thrust24THRUST_300001_SM_1000_NS8cuda_cub20__uninitialized_fill7functorINS7_10device_ptrI24curandStatePhilox4_32_10EESC_EEEEvT0_T1_
.visible .entry _ZN3cub18CUB_300001_SM_10006detail8for_each13static_kernelINS2_12policy_hub_t12policy_500_tEmN6thrust24THRUST_300001_SM_1000_NS8cuda_cub20__uninitialized_fill7functorINS7_10device_ptrI24curandStatePhilox4_32_10EESC_EEEEvT0_T1_(
	.param .u64 _ZN3cub18CUB_300001_SM_10006detail8for_each13static_kernelINS2_12policy_hub_t12policy_500_tEmN6thrust24THRUST_300001_SM_1000_NS8cuda_cub20__uninitialized_fill7functorINS7_10device_ptrI24curandStatePhilox4_32_10EESC_EEEEvT0_T1__param_0,
	.param .align 16 .b8 _ZN3cub18CUB_300001_SM_10006detail8for_each13static_kernelINS2_12policy_hub_t12policy_500_tEmN6thrust24THRUST_300001_SM_1000_NS8cuda_cub20__uninitialized_fill7functorINS7_10device_ptrI24curandStatePhilox4_32_10EESC_EEEEvT0_T1__param_1[80]
)
.maxntid 256
{
	.reg .pred 	%p<4>;
	.reg .b16 	%rs<9>;
	.reg .b32 	%r<44>;
	.reg .b32 	%f<3>;
	.reg .b64 	%rd<16>;
	.reg .b64 	%fd<3>;

	ld.param.f64 	%fd2, [_ZN3cub18CUB_300001_SM_10006detail8for_each13static_kernelINS2_12policy_hub_t12policy_500_tEmN6thrust24THRUST_300001_SM_1000_NS8cuda_cub20__uninitialized_fill7functorINS7_10device_ptrI24curandStatePhilox4_32_10EESC_EEEEvT0_T1__param_1+72];
	ld.param.f32 	%f2, [_ZN3cub18CUB_300001_SM_10006detail8for_each13static_kernelINS2_12policy_hub_t12policy_500_tEmN6thrust24THRUST_300001_SM_1000_NS8cuda_cub20__uninitialized_fill7functorINS7_10device_ptrI24curandStatePhilox4_32_10EESC_EEEEvT0_T1__param_1+68];
	ld.param.u32 	%r27, [_ZN3cub18CUB_300001_SM_10006detail8for_each13static_kernelINS2_12policy_hub_t12policy_500_tEmN6thrust24THRUST_300001_SM_1000_NS8cuda_cub20__uninitialized_fill7functorINS7_10device_ptrI24curandStatePhilox4_32_10EESC_EEEEvT0_T1__param_1+64];
	ld.param.u64 	%rd4, [_ZN3cub18CUB_300001_SM_10006detail8for_each13static_kernelINS2_12policy_hub_t12policy_500_tEmN6thrust24THRUST_300001_SM_1000_NS8cuda_cub20__uninitialized_fill7functorINS7_10device_ptrI24curandStatePhilox4_32_10EESC_EEEEvT0_T1__param_1];
	ld.param.u64 	%rd5, [_ZN3cub18CUB_300001_SM_10006detail8for_each13static_kernelINS2_12policy_hub_t12policy_500_tEmN6thrust24THRUST_300001_SM_1000_NS8cuda_cub20__uninitialized_fill7functorINS7_10device_ptrI24curandStatePhilox4_32_10EESC_EEEEvT0_T1__param_0];
	ld.param.v4.u32 	{%r23, %r24, %r25, %r26}, [_ZN3cub18CUB_300001_SM_10006detail8for_each13static_kernelINS2_12policy_hub_t12policy_500_tEmN6thrust24THRUST_300001_SM_1000_NS8cuda_cub20__uninitialized_fill7functorINS7_10device_ptrI24curandStatePhilox4_32_10EESC_EEEEvT0_T1__param_1+48];
	ld.param.v4.u32 	{%r19, %r20, %r21, %r22}, [_ZN3cub18CUB_300001_SM_10006detail8for_each13static_kernelINS2_12policy_hub_t12policy_500_tEmN6thrust24THRUST_300001_SM_1000_NS8cuda_cub20__uninitialized_fill7functorINS7_10device_ptrI24curandStatePhilox4_32_10EESC_EEEEvT0_T1__param_1+32];
	ld.param.v4.u32 	{%r15, %r16, %r17, %r18}, [_ZN3cub18CUB_300001_SM_10006detail8for_each13static_kernelINS2_12policy_hub_t12policy_500_tEmN6thrust24THRUST_300001_SM_1000_NS8cuda_cub20__uninitialized_fill7functorINS7_10device_ptrI24curandStatePhilox4_32_10EESC_EEEEvT0_T1__param_1+16];
	mov.u32 	%r38, %ctaid.x;
	mul.wide.u32 	%rd1, %r38, 512;
	sub.s64 	%rd2, %rd5, %rd1;
	setp.lt.u64 	%p1, %rd2, 512;
	@%p1 bra 	$L__BB3_2;
	mov.u32 	%r42, %tid.x;
	cvta.to.global.u64 	%rd11, %rd4;
	cvt.u64.u32 	%rd12, %r42;
	add.s64 	%rd13, %rd1, %rd12;
	shl.b64 	%rd14, %rd13, 6;
	add.s64 	%rd15, %rd11, %rd14;
	st.global.v4.u32 	[%rd15], {%r15, %r16, %r17, %r18};
	st.global.v4.u32 	[%rd15+16], {%r19, %r20, %r21, %r22};
	st.global.v4.u32 	[%rd15+32], {%r23, %r24, %r25, %r26};
	mov.b32 	%r43, %f2;
	st.global.v2.u32 	[%rd15+48], {%r27, %r43};
	st.global.f64 	[%rd15+56], %fd2;
	st.global.v4.u32 	[%rd15+16384], {%r15, %r16, %r17, %r18};
	st.global.v4.u32 	[%rd15+16400], {%r19, %r20, %r21, %r22};
	st.global.v4.u32 	[%rd15+16416], {%r23, %r24, %r25, %r26};
	st.global.v2.u32 	[%rd15+16432], {%r27, %r43};
	st.global.f64 	[%rd15+16440], %fd2;
	bra.uni 	$L__BB3_6;
$L__BB3_2:
	cvta.to.global.u64 	%rd6, %rd4;
	mov.u32 	%r14, %tid.x;
	cvt.u64.u32 	%rd7, %r14;
	setp.le.u64 	%p2, %rd2, %rd7;
	add.s64 	%rd8, %rd1, %rd7;
	shl.b64 	%rd9, %rd8, 6;
	add.s64 	%rd3, %rd6, %rd9;
	@%p2 bra 	$L__BB3_4;
	st.global.v4.u32 	[%rd3], {%r15, %r16, %r17, %r18};
	st.global.v4.u32 	[%rd3+16], {%r19, %r20, %r21, %r22};
	st.global.v4.u32 	[%rd3+32], {%r23, %r24, %r25, %r26};
	mov.b32 	%r39, %f2;
	st.global.v2.u32 	[%rd3+48], {%r27, %r39};
	st.global.f64 	[%rd3+56], %fd2;
$L__BB3_4:
	add.s32 	%r40, %r14, 256;
	cvt.u64.u32 	%rd10, %r40;
	setp.le.u64 	%p3, %rd2, %rd10;
	@%p3 bra 	$L__BB3_6;
	st.global.v4.u32 	[%rd3+16384], {%r15, %r16, %r17, %r18};
	st.global.v4.u32 	[%rd3+16400], {%r19, %r20, %r21, %r22};
	st.global.v4.u32 	[%rd3+16416], {%r23, %r24, %r25, %r26};
	mov.b32 	%r41, %f2;
	st.global.v2.u32 	[%rd3+16432], {%r27, %r41};
	st.global.f64 	[%rd3+16440], %fd2;
$L__BB3_6:
	ret;

}
.func  (.param .align 16 .b8 func_retval0[16]) __internal_trig_reduction_slowpathd(
	.param .b64 __internal_trig_reduction_slowpathd_param_0
)
{
	.local .align 8 .b8 	__local_depot4[40];
	.reg .b64 	%SP;
	.reg .b64 	%SPL;
	.reg .pred 	%p<10>;
	.reg .b32 	%r<47>;
	.reg .b64 	%rd<74>;
	.reg .b64 	%fd<5>;

	mov.u64 	%SPL, __local_depot4;
	ld.param.f64 	%fd4, [__internal_trig_reduction_slowpathd_param_0];
	add.u64 	%rd1, %SPL, 0;
	{
	.reg .b32 %temp; 
	mov.b64 	{%temp, %r1}, %fd4;
	}
	shr.u32 	%r2, %r1, 20;
	and.b32  	%r3, %r2, 2047;
	setp.eq.s32 	%p1, %r3, 2047;
	mov.b32 	%r46, 0;
	@%p1 bra 	$L__BB4_9;
	add.s32 	%r20, %r3, -1024;
	mov.b64 	%rd20, %fd4;
	shl.b64 	%rd2, %rd20, 11;
	shr.u32 	%r4, %r20, 6;
	sub.s32 	%r45, 15, %r4;
	sub.s32 	%r21, 19, %r4;
	setp.lt.u32 	%p2, %r20, 128;
	selp.b32 	%r6, 18, %r21, %p2;
	setp.ge.s32 	%p3, %r45, %r6;
	mov.b64 	%rd70, 0;
	@%p3 bra 	$L__BB4_4;
	add.s32 	%r23, %r6, %r4;
	neg.s32 	%r43, %r23;
	or.b64  	%rd3, %rd2, -9223372036854775808;
	mov.b64 	%rd70, 0;
	mov.b32 	%r42, 0;
	mov.u64 	%rd25, __cudart_i2opi_d;
	mov.u32 	%r44, %r45;
$L__BB4_3:
	.pragma "nounroll";
	mul.wide.s32 	%rd22, %r42, 8;
	add.s64 	%rd23, %rd1, %rd22;
	mul.wide.s32 	%rd24, %r44, 8;
	add.s64 	%rd26, %rd25, %rd24;
	ld.global.nc.u64 	%rd27, [%rd26];
	{
	.reg .u32 %r0, %r1, %r2, %r3, %alo, %ahi, %blo, %bhi, %clo, %chi;
	mov.b64 	{%alo,%ahi}, %rd27;
	mov.b64 	{%blo,%bhi}, %rd3;
	mov.b64 	{%clo,%chi}, %rd70;
	mad.lo.cc.u32 	%r0, %alo, %blo, %clo;
	madc.hi.cc.u32 	%r1, %alo, %blo, %chi;
	madc.hi.u32 	%r2, %alo, %bhi, 0;
	mad.lo.cc.u32 	%r1, %alo, %bhi, %r1;
	madc.hi.cc.u32 	%r2, %ahi, %blo, %r2;
	madc.hi.u32 	%r3, %ahi, %bhi, 0;
	mad.lo.cc.u32 	%r1, %ahi, %blo, %r1;
	madc.lo.cc.u32 	%r2, %ahi, %bhi, %r2;
	addc.u32 	%r3, %r3, 0;
	mov.b64 	%rd28, {%r0,%r1};
	mov.b64 	%rd70, {%r2,%r3};
	}
	st.local.u64 	[%rd23], %rd28;
	add.s32 	%r44, %r44, 1;
	add.s32 	%r43, %r43, 1;
	add.s32 	%r42, %r42, 1;
	setp.ne.s32 	%p4, %r43, -15;
	mov.u32 	%r45, %r6;
	@%p4 bra 	$L__BB4_3;
$L__BB4_4:
	cvt.s64.s32 	%rd29, %r45;
	cvt.u64.u32 	%rd30, %r4;
	add.s64 	%rd31, %rd30, %rd29;
	shl.b64 	%rd32, %rd31, 3;
	add.s64 	%rd33, %rd1, %rd32;
	st.local.u64 	[%rd33+-120], %rd70;
	and.b32  	%r15, %r2, 63;
	ld.local.u64 	%rd72, [%rd1+16];
	ld.local.u64 	%rd71, [%rd1+24];
	setp.eq.s32 	%p5, %r15, 0;
	@%p5 bra 	$L__BB4_6;
	shl.b64 	%rd34, %rd71, %r15;
	shr.u64 	%rd35, %rd72, 1;
	xor.b32  	%r24, %r15, 63;
	shr.u64 	%rd36, %rd35, %r24;
	or.b64  	%rd71, %rd34, %rd36;
	ld.local.u64 	%rd37, [%rd1+8];
	shl.b64 	%rd38, %rd72, %r15;
	shr.u64 	%rd39, %rd37, 1;
	shr.u64 	%rd40, %rd39, %r24;
	or.b64  	%rd72, %rd38, %rd40;
$L__BB4_6:
	and.b32  	%r25, %r1, -2147483648;
	shr.u64 	%rd41, %rd71, 62;
	cvt.u32.u64 	%r26, %rd41;
	mov.b64 	{%r27, %r28}, %rd71;
	mov.b64 	{%r29, %r30}, %rd72;
	shf.l.wrap.b32 	%r31, %r30, %r27, 2;
	shf.l.wrap.b32 	%r32, %r27, %r28, 2;
	mov.b64 	%rd42, {%r31, %r32};
	shl.b64 	%rd43, %rd72, 2;
	shr.u64 	%rd44, %rd42, 63;
	cvt.u32.u64 	%r33, %rd44;
	add.s32 	%r34, %r33, %r26;
	setp.eq.s32 	%p6, %r25, 0;
	neg.s32 	%r35, %r34;
	selp.b32 	%r46, %r34, %r35, %p6;
	setp.gt.s64 	%p7, %rd42, -1;
	mov.b64 	%rd45, 0;
	{
	.reg .u32 %r0, %r1, %r2, %r3, %a0, %a1, %a2, %a3, %b0, %b1, %b2, %b3;
	mov.b64 	{%a0,%a1}, %rd45;
	mov.b64 	{%a2,%a3}, %rd45;
	mov.b64 	{%b0,%b1}, %rd43;
	mov.b64 	{%b2,%b3}, %rd42;
	sub.cc.u32 	%r0, %a0, %b0;
	subc.cc.u32 	%r1, %a1, %b1;
	subc.cc.u32 	%r2, %a2, %b2;
	subc.u32 	%r3, %a3, %b3;
	mov.b64 	%rd46, {%r0,%r1};
	mov.b64 	%rd47, {%r2,%r3};
	}
	xor.b32  	%r36, %r25, -2147483648;
	selp.b64 	%rd73, %rd42, %rd47, %p7;
	selp.b64 	%rd14, %rd43, %rd46, %p7;
	selp.b32 	%r17, %r25, %r36, %p7;
	clz.b64 	%r37, %rd73;
	cvt.u64.u32 	%rd15, %r37;
	setp.eq.s32 	%p8, %r37, 0;
	@%p8 bra 	$L__BB4_8;
	cvt.u32.u64 	%r38, %rd15;
	and.b32  	%r39, %r38, 63;
	shl.b64 	%rd48, %rd73, %r39;
	shr.u64 	%rd49, %rd14, 1;
	not.b32 	%r40, %r38;
	and.b32  	%r41, %r40, 63;
	shr.u64 	%rd50, %rd49, %r41;
	or.b64  	%rd73, %rd48, %rd50;
$L__BB4_8:
	mov.b64 	%rd51, -3958705157555305931;
	{
	.reg .u32 %r0, %r1, %r2, %r3, %alo, %ahi, %blo, %bhi;
	mov.b64 	{%alo,%ahi}, %rd73;
	mov.b64 	{%blo,%bhi}, %rd51;
	mul.lo.u32 	%r0, %alo, %blo;
	mul.hi.u32 	%r1, %alo, %blo;
	mad.lo.cc.u32 	%r1, %alo, %bhi, %r1;
	madc.hi.u32 	%r2, %alo, %bhi, 0;
	mad.lo.cc.u32 	%r1, %ahi, %blo, %r1;
	madc.hi.cc.u32 	%r2, %ahi, %blo, %r2;
	madc.hi.u32 	%r3, %ahi, %bhi, 0;
	mad.lo.cc.u32 	%r2, %ahi, %bhi, %r2;
	addc.u32 	%r3, %r3, 0;
	mov.b64 	%rd52, {%r0,%r1};
	mov.b64 	%rd53, {%r2,%r3};
	}
	setp.gt.s64 	%p9, %rd53, 0;
	{
	.reg .u32 %r0, %r1, %r2, %r3, %a0, %a1, %a2, %a3, %b0, %b1, %b2, %b3;
	mov.b64 	{%a0,%a1}, %rd52;
	mov.b64 	{%a2,%a3}, %rd53;
	mov.b64 	{%b0,%b1}, %rd52;
	mov.b64 	{%b2,%b3}, %rd53;
	add.cc.u32 	%r0, %a0, %b0;
	addc.cc.u32 	%r1, %a1, %b1;
	addc.cc.u32 	%r2, %a2, %b2;
	addc.u32 	%r3, %a3, %b3;
	mov.b64 	%rd54, {%r0,%r1};
	mov.b64 	%rd55, {%r2,%r3};
	}
	selp.b64 	%rd56, %rd55, %rd53, %p9;
	selp.s64 	%rd57, -1, 0, %p9;
	sub.s64 	%rd58, %rd57, %rd15;
	cvt.u64.u32 	%rd59, %r17;
	shl.b64 	%rd60, %rd59, 32;
	add.s64 	%rd61, %rd56, 1;
	shr.u64 	%rd62, %rd61, 10;
	add.s64 	%rd63, %rd62, 1;
	shr.u64 	%rd64, %rd63, 1;
	shl.b64 	%rd65, %rd58, 52;
	add.s64 	%rd66, %rd65, %rd64;
	add.s64 	%rd67, %rd66, 4602678819172646912;
	or.b64  	%rd68, %rd67, %rd60;
	mov.b64 	%fd4, %rd68;
$L__BB4_9:
	st.param.f64 	[func_retval0], %fd4;
	st.param.b32 	[func_retval0+8], %r46;
	ret;

}


// ===== COMPILED SASS (sm_100) =====

	.target	sm_100

	.elftype	@"ET_EXEC"


//--------------------- .note.nv.tkinfo           --------------------------
	.section	.note.nv.tkinfo,"",@"SHT_NOTE"
	.sectionflags	@"SHF_NOTE_NV_TKINFO"
	.tkinfo
        /*0018*/ 	.word	0x00000002
        /*0030*/ 	.string	""
        /*0030*/ 	.string	"ptxas"
        /*0030*/ 	.string	"Cuda compilation tools, release 13.0, V13.0.88"
        /*0030*/ 	.string	"Build cuda_13.0.r13.0/compiler.36424714_0"
        /*0030*/ 	.string	"-arch sm_100 -m 64 "



//--------------------- .note.nv.cuinfo           --------------------------
	.section	.note.nv.cuinfo,"",@"SHT_NOTE"
	.sectionflags	@"SHF_NOTE_NV_CUINFO"
        /*0018*/ 	.short	0x0002
        /*001a*/ 	.short	0x0064
        /*001c*/ 	.short	0x0082
	.zero		2


//--------------------- .nv.info                  --------------------------
	.section	.nv.info,"",@"SHT_CUDA_INFO"
	.align	4


	//----- nvinfo : EIATTR_REGCOUNT
	.align		4
        /*0000*/ 	.byte	0x04, 0x2f
        /*0002*/ 	.short	(.L_56 - .L_55)
	.align		4
.L_55:
        /*0004*/ 	.word	index@(_Z12setup_kernelP24curandStatePhilox4_32_10m)
        /*0008*/ 	.word	0x00000018


	//----- nvinfo : EIATTR_FRAME_SIZE
	.align		4
.L_56:
        /*000c*/ 	.byte	0x04, 0x11
        /*000e*/ 	.short	(.L_58 - .L_57)
	.align		4
.L_57:
        /*0010*/ 	.word	index@(_Z12setup_kernelP24curandStatePhilox4_32_10m)
        /*0014*/ 	.word	0x00000000


	//----- nvinfo : EIATTR_REGCOUNT
	.align		4
.L_58:
        /*0018*/ 	.byte	0x04, 0x2f
        /*001a*/ 	.short	(.L_60 - .L_59)
	.align		4
.L_59:
        /*001c*/ 	.word	index@(_Z9propagateP24curandStatePhilox4_32_10PdS1_S1_S1_S1_S1_S1_PKdiS3_S3_S3_S3_iiddPKhiiiS3_S3_S3_S3_S3_S3_iibi)
        /*0020*/ 	.word	0x00000062


	//----- nvinfo : EIATTR_FRAME_SIZE
	.align		4
.L_60:
        /*0024*/ 	.byte	0x04, 0x11
        /*0026*/ 	.short	(.L_62 - .L_61)
	.align		4
.L_61:
        /*0028*/ 	.word	index@($_Z9propagateP24curandStatePhilox4_32_10PdS1_S1_S1_S1_S1_S1_PKdiS3_S3_S3_S3_iiddPKhiiiS3_S3_S3_S3_S3_S3_iibi$__internal_trig_reduction_slowpathd)
        /*002c*/ 	.word	0x0000bc50


	//----- nvinfo : EIATTR_FRAME_SIZE
	.align		4
.L_62:
        /*0030*/ 	.byte	0x04, 0x11
        /*0032*/ 	.short	(.L_64 - .L_63)
	.align		4
.L_63:
        /*0034*/ 	.word	index@($__internal_1_$__cuda_sm20_dsqrt_rn_f64_mediumpath_v1)
        /*0038*/ 	.word	0x0000bc50


	//----- nvinfo : EIATTR_FRAME_SIZE
	.align		4
.L_64:
        /*003c*/ 	.byte	0x04, 0x11
        /*003e*/ 	.short	(.L_66 - .L_65)
	.align		4
.L_65:
        /*0040*/ 	.word	index@($__internal_0_$__cuda_sm20_div_rn_f64_full)
        /*0044*/ 	.word	0x0000bc50


	//----- nvinfo : EIATTR_FRAME_SIZE
	.align		4
.L_66:
        /*0048*/ 	.byte	0x04, 0x11
        /*004a*/ 	.short	(.L_68 - .L_67)
	.align		4
.L_67:
        /*004c*/ 	.word	index@(_Z9propagateP24curandStatePhilox4_32_10PdS1_S1_S1_S1_S1_S1_PKdiS3_S3_S3_S3_iiddPKhiiiS3_S3_S3_S3_S3_S3_iibi)
        /*0050*/ 	.word	0x0000bc50


	//----- nvinfo : EIATTR_REGCOUNT
	.align		4
.L_68:
        /*0054*/ 	.byte	0x04, 0x2f
        /*0056*/ 	.short	(.L_70 - .L_69)
	.align		4
.L_69:
        /*0058*/ 	.word	index@(_ZN3cub18CUB_300001_SM_10006detail11EmptyKernelIvEEvv)
        /*005c*/ 	.word	0x00000004


	//----- nvinfo : EIATTR_FRAME_SIZE
	.align		4
.L_70:
        /*0060*/ 	.byte	0x04, 0x11
        /*0062*/ 	.short	(.L_72 - .L_71)
	.align		4
.L_71:
        /*0064*/ 	.word	index@(_ZN3cub18CUB_300001_SM_10006detail11EmptyKernelIvEEvv)
        /*0068*/ 	.word	0x00000000


	//----- nvinfo : EIATTR_REGCOUNT
	.align		4
.L_72:
        /*006c*/ 	.byte	0x04, 0x2f
        /*006e*/ 	.short	(.L_74 - .L_73)
	.align		4
.L_73:
        /*0070*/ 	.word	index@(_ZN3cub18CUB_300001_SM_10006detail8for_each13static_kernelINS2_12policy_hub_t12policy_500_tEmN6thrust24THRUST_300001_SM_1000_NS8cuda_cub20__uninitialized_fill7functorINS7_10device_ptrI24curandStatePhilox4_32_10EESC_EEEEvT0_T1_)
        /*0074*/ 	.word	0x00000016


	//----- nvinfo : EIATTR_FRAME_SIZE
	.align		4
.L_74:
        /*0078*/ 	.byte	0x04, 0x11
        /*007a*/ 	.short	(.L_76 - .L_75)
	.align		4
.L_75:
        /*007c*/ 	.word	index@(_ZN3cub18CUB_300001_SM_10006detail8for_each13static_kernelINS2_12policy_hub_t12policy_500_tEmN6thrust24THRUST_300001_SM_1000_NS8cuda_cub20__uninitialized_fill7functorINS7_10device_ptrI24curandStatePhilox4_32_10EESC_EEEEvT0_T1_)
        /*0080*/ 	.word	0x00000000


	//----- nvinfo : EIATTR_MIN_STACK_SIZE
	.align		4
.L_76:
        /*0084*/ 	.byte	0x04, 0x12
        /*0086*/ 	.short	(.L_78 - .L_77)
	.align		4
.L_77:
        /*0088*/ 	.word	index@(_ZN3cub18CUB_300001_SM_10006detail8for_each13static_kernelINS2_12policy_hub_t12policy_500_tEmN6thrust24THRUST_300001_SM_1000_NS8cuda_cub20__uninitialized_fill7functorINS7_10device_ptrI24curandStatePhilox4_32_10EESC_EEEEvT0_T1_)
        /*008c*/ 	.word	0x00000000


	//----- nvinfo : EIATTR_MIN_STACK_SIZE
	.align		4
.L_78:
        /*0090*/ 	.byte	0x04, 0x12
        /*0092*/ 	.short	(.L_80 - .L_79)
	.align		4
.L_79:
        /*0094*/ 	.word	index@(_ZN3cub18CUB_300001_SM_10006detail11EmptyKernelIvEEvv)
        /*0098*/ 	.word	0x00000000


	//----- nvinfo : EIATTR_MIN_STACK_SIZE
	.align		4
.L_80:
        /*009c*/ 	.byte	0x04, 0x12
        /*009e*/ 	.short	(.L_82 - .L_81)
	.align		4
.L_81:
        /*00a0*/ 	.word	index@(_Z9propagateP24curandStatePhilox4_32_10PdS1_S1_S1_S1_S1_S1_PKdiS3_S3_S3_S3_iiddPKhiiiS3_S3_S3_S3_S3_S3_iibi)
        /*00a4*/ 	.word	0x0000bc50


	//----- nvinfo : EIATTR_MIN_STACK_SIZE
	.align		4
.L_82:
        /*00a8*/ 	.byte	0x04, 0x12
        /*00aa*/ 	.short	(.L_84 - .L_83)
	.align		4
.L_83:
        /*00ac*/ 	.word	index@(_Z12setup_kernelP24curandStatePhilox4_32_10m)
        /*00b0*/ 	.word	0x00000000
.L_84:


//--------------------- .nv.compat                --------------------------
	.section	.nv.compat,"",@"SHT_CUDA_COMPAT_INFO"
	.align	4
        /*0000*/ 	.byte	0x02, 0x09, 0x00, 0x00, 0x02, 0x02, 0x01, 0x00, 0x02, 0x05, 0x05, 0x00, 0x03, 0x07, 0x01, 0x01
        /*0010*/ 	.byte	0x02, 0x03, 0x00, 0x00, 0x02, 0x06, 0x01, 0x00, 0x04, 0x0b, 0x08, 0x00, 0x01, 0x00, 0x00, 0x00
        /*0020*/ 	.byte	0x00, 0x00, 0x00, 0x00


//--------------------- .nv.info._ZN3cub18CUB_300001_SM_10006detail8for_each13static_kernelINS2_12policy_hub_t12policy_500_tEmN6thrust24THRUST_300001_SM_1000_NS8cuda_cub20__uninitialized_fill7functorINS7_10device_ptrI24curandStatePhilox4_32_10EESC_EEEEvT0_T1_ --------------------------
	.section	.nv.info._ZN3cub18CUB_300001_SM_10006detail8for_each13static_kernelINS2_12policy_hub_t12policy_500_tEmN6thrust24THRUST_300001_SM_1000_NS8cuda_cub20__uninitialized_fill7functorINS7_10device_ptrI24curandStatePhilox4_32_10EESC_EEEEvT0_T1_,"",@"SHT_CUDA_INFO"
	.sectionflags	@""
	.align	4


	//----- nvinfo : EIATTR_CUDA_API_VERSION
	.align		4
        /*0000*/ 	.byte	0x04, 0x37
        /*0002*/ 	.short	(.L_86 - .L_85)
.L_85:
        /*0004*/ 	.word	0x00000082


	//----- nvinfo : EIATTR_KPARAM_INFO
	.align		4
.L_86:
        /*0008*/ 	.byte	0x04, 0x17
        /*000a*/ 	.short	(.L_88 - .L_87)
.L_87:
        /*000c*/ 	.word	0x00000000
        /*0010*/ 	.short	0x0001
        /*0012*/ 	.short	0x0010
        /*0014*/ 	.byte	0x00, 0xf0, 0x41, 0x01


	//----- nvinfo : EIATTR_KPARAM_INFO
	.align		4
.L_88:
        /*0018*/ 	.byte	0x04, 0x17
        /*001a*/ 	.short	(.L_90 - .L_89)
.L_89:
        /*001c*/ 	.word	0x00000000
        /*0020*/ 	.short	0x0000
        /*0022*/ 	.short	0x0000
        /*0024*/ 	.byte	0x00, 0xf0, 0x21, 0x00


	//----- nvinfo : EIATTR_SPARSE_MMA_MASK
	.align		4
.L_90:
        /*0028*/ 	.byte	0x03, 0x50
        /*002a*/ 	.short	0x0000


	//----- nvinfo : EIATTR_MAXREG_COUNT
	.align		4
        /*002c*/ 	.byte	0x03, 0x1b
        /*002e*/ 	.short	0x00ff


	//----- nvinfo : EIATTR_MERCURY_ISA_VERSION
	.align		4
        /*0030*/ 	.byte	0x03, 0x5f
        /*0032*/ 	.short	0x0101


	//----- nvinfo : EIATTR_VRC_CTA_INIT_COUNT
	.align		4
        /*0034*/ 	.byte	0x02, 0x4a
	.zero		1
	.zero		1


	//----- nvinfo : EIATTR_EXIT_INSTR_OFFSETS
	.align		4
        /*0038*/ 	.byte	0x04, 0x1c
        /*003a*/ 	.short	(.L_92 - .L_91)


	//   ....[0]....
.L_91:
        /*003c*/ 	.word	0x00000220


	//   ....[1]....
        /*0040*/ 	.word	0x00000400


	//   ....[2]....
        /*0044*/ 	.word	0x000004e0


	//----- nvinfo : EIATTR_MAX_THREADS
	.align		4
.L_92:
        /*0048*/ 	.byte	0x04, 0x05
        /*004a*/ 	.short	(.L_94 - .L_93)
.L_93:
        /*004c*/ 	.word	0x00000100
        /*0050*/ 	.word	0x00000001
        /*0054*/ 	.word	0x00000001


	//----- nvinfo : EIATTR_CRS_STACK_SIZE
	.align		4
.L_94:
        /*0058*/ 	.byte	0x04, 0x1e
        /*005a*/ 	.short	(.L_96 - .L_95)
.L_95:
        /*005c*/ 	.word	0x00000000


	//----- nvinfo : EIATTR_CBANK_PARAM_SIZE
	.align		4
.L_96:
        /*0060*/ 	.byte	0x03, 0x19
        /*0062*/ 	.short	0x0060


	//----- nvinfo : EIATTR_PARAM_CBANK
	.align		4
        /*0064*/ 	.byte	0x04, 0x0a
        /*0066*/ 	.short	(.L_98 - .L_97)
	.align		4
.L_97:
        /*0068*/ 	.word	index@(.nv.constant0._ZN3cub18CUB_300001_SM_10006detail8for_each13static_kernelINS2_12policy_hub_t12policy_500_tEmN6thrust24THRUST_300001_SM_1000_NS8cuda_cub20__uninitialized_fill7functorINS7_10device_ptrI24curandStatePhilox4_32_10EESC_EEEEvT0_T1_)
        /*006c*/ 	.short	0x0380
        /*006e*/ 	.short	0x0060


	//----- nvinfo : EIATTR_SW_WAR
	.align		4
.L_98:
        /*0070*/ 	.byte	0x04, 0x36
        /*0072*/ 	.short	(.L_100 - .L_99)
.L_99:
        /*0074*/ 	.word	0x00000008
.L_100:


//--------------------- .nv.info._ZN3cub18CUB_300001_SM_10006detail11EmptyKernelIvEEvv --------------------------
	.section	.nv.info._ZN3cub18CUB_300001_SM_10006detail11EmptyKernelIvEEvv,"",@"SHT_CUDA_INFO"
	.sectionflags	@""
	.align	4


	//----- nvinfo : EIATTR_CUDA_API_VERSION
	.align		4
        /*0000*/ 	.byte	0x04, 0x37
        /*0002*/ 	.short	(.L_102 - .L_101)
.L_101:
        /*0004*/ 	.word	0x00000082


	//----- nvinfo : EIATTR_SPARSE_MMA_MASK
	.align		4
.L_102:
        /*0008*/ 	.byte	0x03, 0x50
        /*000a*/ 	.short	0x0000


	//----- nvinfo : EIATTR_MAXREG_COUNT
	.align		4
        /*000c*/ 	.byte	0x03, 0x1b
        /*000e*/ 	.short	0x00ff


	//----- nvinfo : EIATTR_MERCURY_ISA_VERSION
	.align		4
        /*0010*/ 	.byte	0x03, 0x5f
        /*0012*/ 	.short	0x0101


	//----- nvinfo : EIATTR_VRC_CTA_INIT_COUNT
	.align		4
        /*0014*/ 	.byte	0x02, 0x4a
	.zero		1
	.zero		1


	//----- nvinfo : EIATTR_EXIT_INSTR_OFFSETS
	.align		4
        /*0018*/ 	.byte	0x04, 0x1c
        /*001a*/ 	.short	(.L_104 - .L_103)


	//   ....[0]....
.L_103:
        /*001c*/ 	.word	0x00000010


	//----- nvinfo : EIATTR_SW_WAR
	.align		4
.L_104:
        /*0020*/ 	.byte	0x04, 0x36
        /*0022*/ 	.short	(.L_106 - .L_105)
.L_105:
        /*0024*/ 	.word	0x00000008
.L_106:


//--------------------- .nv.info._Z9propagateP24curandStatePhilox4_32_10PdS1_S1_S1_S1_S1_S1_PKdiS3_S3_S3_S3_iiddPKhiiiS3_S3_S3_S3_S3_S3_iibi --------------------------
	.section	.nv.info._Z9propagateP24curandStatePhilox4_32_10PdS1_S1_S1_S1_S1_S1_PKdiS3_S3_S3_S3_iiddPKhiiiS3_S3_S3_S3_S3_S3_iibi,"",@"SHT_CUDA_INFO"
	.sectionflags	@""
	.align	4


	//----- nvinfo : EIATTR_CUDA_API_VERSION
	.align		4
        /*0000*/ 	.byte	0x04, 0x37
        /*0002*/ 	.short	(.L_108 - .L_107)
.L_107:
        /*0004*/ 	.word	0x00000082


	//----- nvinfo : EIATTR_KPARAM_INFO
	.align		4
.L_108:
        /*0008*/ 	.byte	0x04, 0x17
        /*000a*/ 	.short	(.L_110 - .L_109)
.L_109:
        /*000c*/ 	.word	0x00000000
        /*0010*/ 	.short	0x001f
        /*0012*/ 	.short	0x00dc
        /*0014*/ 	.byte	0x00, 0xf0, 0x11, 0x00


	//----- nvinfo : EIATTR_KPARAM_INFO
	.align		4
.L_110:
        /*0018*/ 	.byte	0x04, 0x17
        /*001a*/ 	.short	(.L_112 - .L_111)
.L_111:
        /*001c*/ 	.word	0x00000000
        /*0020*/ 	.short	0x001e
        /*0022*/ 	.short	0x00d8
        /*0024*/ 	.byte	0x00, 0xf0, 0x05, 0x00


	//----- nvinfo : EIATTR_KPARAM_INFO
	.align		4
.L_112:
        /*0028*/ 	.byte	0x04, 0x17
        /*002a*/ 	.short	(.L_114 - .L_113)
.L_113:
        /*002c*/ 	.word	0x00000000
        /*0030*/ 	.short	0x001d
        /*0032*/ 	.short	0x00d4
        /*0034*/ 	.byte	0x00, 0xf0, 0x11, 0x00


	//----- nvinfo : EIATTR_KPARAM_INFO
	.align		4
.L_114:
        /*0038*/ 	.byte	0x04, 0x17
        /*003a*/ 	.short	(.L_116 - .L_115)
.L_115:
        /*003c*/ 	.word	0x00000000
        /*0040*/ 	.short	0x001c
        /*0042*/ 	.short	0x00d0
        /*0044*/ 	.byte	0x00, 0xf0, 0x11, 0x00


	//----- nvinfo : EIATTR_KPARAM_INFO
	.align		4
.L_116:
        /*0048*/ 	.byte	0x04, 0x17
        /*004a*/ 	.short	(.L_118 - .L_117)
.L_117:
        /*004c*/ 	.word	0x00000000
        /*0050*/ 	.short	0x001b
        /*0052*/ 	.short	0x00c8
        /*0054*/ 	.byte	0x00, 0xf5, 0x21, 0x00


	//----- nvinfo : EIATTR_KPARAM_INFO
	.align		4
.L_118:
        /*0058*/ 	.byte	0x04, 0x17
        /*005a*/ 	.short	(.L_120 - .L_119)
.L_119:
        /*005c*/ 	.word	0x00000000
        /*0060*/ 	.short	0x001a
        /*0062*/ 	.short	0x00c0
        /*0064*/ 	.byte	0x00, 0xf5, 0x21, 0x00


	//----- nvinfo : EIATTR_KPARAM_INFO
	.align		4
.L_120:
        /*0068*/ 	.byte	0x04, 0x17
        /*006a*/ 	.short	(.L_122 - .L_121)
.L_121:
        /*006c*/ 	.word	0x00000000
        /*0070*/ 	.short	0x0019
        /*0072*/ 	.short	0x00b8
        /*0074*/ 	.byte	0x00, 0xf5, 0x21, 0x00


	//----- nvinfo : EIATTR_KPARAM_INFO
	.align		4
.L_122:
        /*0078*/ 	.byte	0x04, 0x17
        /*007a*/ 	.short	(.L_124 - .L_123)
.L_123:
        /*007c*/ 	.word	0x00000000
        /*0080*/ 	.short	0x0018
        /*0082*/ 	.short	0x00b0
        /*0084*/ 	.byte	0x00, 0xf5, 0x21, 0x00


	//----- nvinfo : EIATTR_KPARAM_INFO
	.align		4
.L_124:
        /*0088*/ 	.byte	0x04, 0x17
        /*008a*/ 	.short	(.L_126 - .L_125)
.L_125:
        /*008c*/ 	.word	0x00000000
        /*0090*/ 	.short	0x0017
        /*0092*/ 	.short	0x00a8
        /*0094*/ 	.byte	0x00, 0xf5, 0x21, 0x00


	//----- nvinfo : EIATTR_KPARAM_INFO
	.align		4
.L_126:
        /*0098*/ 	.byte	0x04, 0x17
        /*009a*/ 	.short	(.L_128 - .L_127)
.L_127:
        /*009c*/ 	.word	0x00000000
        /*00a0*/ 	.short	0x0016
        /*00a2*/ 	.short	0x00a0
        /*00a4*/ 	.byte	0x00, 0xf5, 0x21, 0x00


	//----- nvinfo : EIATTR_KPARAM_INFO
	.align		4
.L_128:
        /*00a8*/ 	.byte	0x04, 0x17
        /*00aa*/ 	.short	(.L_130 - .L_129)
.L_129:
        /*00ac*/ 	.word	0x00000000
        /*00b0*/ 	.short	0x0015
        /*00b2*/ 	.short	0x0098
        /*00b4*/ 	.byte	0x00, 0xf0, 0x11, 0x00


	//----- nvinfo : EIATTR_KPARAM_INFO
	.align		4
.L_130:
        /*00b8*/ 	.byte	0x04, 0x17
        /*00ba*/ 	.short	(.L_132 - .L_131)
.L_131:
        /*00bc*/ 	.word	0x00000000
        /*00c0*/ 	.short	0x0014
        /*00c2*/ 	.short	0x0094
        /*00c4*/ 	.byte	0x00, 0xf0, 0x11, 0x00


	//----- nvinfo : EIATTR_KPARAM_INFO
	.align		4
.L_132:
        /*00c8*/ 	.byte	0x04, 0x17
        /*00ca*/ 	.short	(.L_134 - .L_133)
.L_133:
        /*00cc*/ 	.word	0x00000000
        /*00d0*/ 	.short	0x0013
        /*00d2*/ 	.short	0x0090
        /*00d4*/ 	.byte	0x00, 0xf0, 0x11, 0x00


	//----- nvinfo : EIATTR_KPARAM_INFO
	.align		4
.L_134:
        /*00d8*/ 	.byte	0x04, 0x17
        /*00da*/ 	.short	(.L_136 - .L_135)
.L_135:
        /*00dc*/ 	.word	0x00000000
        /*00e0*/ 	.short	0x0012
        /*00e2*/ 	.short	0x0088
        /*00e4*/ 	.byte	0x00, 0xf5, 0x21, 0x00


	//----- nvinfo : EIATTR_KPARAM_INFO
	.align		4
.L_136:
        /*00e8*/ 	.byte	0x04, 0x17
        /*00ea*/ 	.short	(.L_138 - .L_137)
.L_137:
        /*00ec*/ 	.word	0x00000000
        /*00f0*/ 	.short	0x0011
        /*00f2*/ 	.short	0x0080
        /*00f4*/ 	.byte	0x00, 0xf0, 0x21, 0x00


	//----- nvinfo : EIATTR_KPARAM_INFO
	.align		4
.L_138:
        /*00f8*/ 	.byte	0x04, 0x17
        /*00fa*/ 	.short	(.L_140 - .L_139)
.L_139:
        /*00fc*/ 	.word	0x00000000
        /*0100*/ 	.short	0x0010
        /*0102*/ 	.short	0x0078
        /*0104*/ 	.byte	0x00, 0xf0, 0x21, 0x00


	//----- nvinfo : EIATTR_KPARAM_INFO
	.align		4
.L_140:
        /*0108*/ 	.byte	0x04, 0x17
        /*010a*/ 	.short	(.L_142 - .L_141)
.L_141:
        /*010c*/ 	.word	0x00000000
        /*0110*/ 	.short	0x000f
        /*0112*/ 	.short	0x0074
        /*0114*/ 	.byte	0x00, 0xf0, 0x11, 0x00


	//----- nvinfo : EIATTR_KPARAM_INFO
	.align		4
.L_142:
        /*0118*/ 	.byte	0x04, 0x17
        /*011a*/ 	.short	(.L_144 - .L_143)
.L_143:
        /*011c*/ 	.word	0x00000000
        /*0120*/ 	.short	0x000e
        /*0122*/ 	.short	0x0070
        /*0124*/ 	.byte	0x00, 0xf0, 0x11, 0x00


	//----- nvinfo : EIATTR_KPARAM_INFO
	.align		4
.L_144:
        /*0128*/ 	.byte	0x04, 0x17
        /*012a*/ 	.short	(.L_146 - .L_145)
.L_145:
        /*012c*/ 	.word	0x00000000
        /*0130*/ 	.short	0x000d
        /*0132*/ 	.short	0x0068
        /*0134*/ 	.byte	0x00, 0xf5, 0x21, 0x00


	//----- nvinfo : EIATTR_KPARAM_INFO
	.align		4
.L_146:
        /*0138*/ 	.byte	0x04, 0x17
        /*013a*/ 	.short	(.L_148 - .L_147)
.L_147:
        /*013c*/ 	.word	0x00000000
        /*0140*/ 	.short	0x000c
        /*0142*/ 	.short	0x0060
        /*0144*/ 	.byte	0x00, 0xf5, 0x21, 0x00


	//----- nvinfo : EIATTR_KPARAM_INFO
	.align		4
.L_148:
        /*0148*/ 	.byte	0x04, 0x17
        /*014a*/ 	.short	(.L_150 - .L_149)
.L_149:
        /*014c*/ 	.word	0x00000000
        /*0150*/ 	.short	0x000b
        /*0152*/ 	.short	0x0058
        /*0154*/ 	.byte	0x00, 0xf5, 0x21, 0x00


	//----- nvinfo : EIATTR_KPARAM_INFO
	.align		4
.L_150:
        /*0158*/ 	.byte	0x04, 0x17
        /*015a*/ 	.short	(.L_152 - .L_151)
.L_151:
        /*015c*/ 	.word	0x00000000
        /*0160*/ 	.short	0x000a
        /*0162*/ 	.short	0x0050
        /*0164*/ 	.byte	0x00, 0xf5, 0x21, 0x00


	//----- nvinfo : EIATTR_KPARAM_INFO
	.align		4
.L_152:
        /*0168*/ 	.byte	0x04, 0x17
        /*016a*/ 	.short	(.L_154 - .L_153)
.L_153:
        /*016c*/ 	.word	0x00000000
        /*0170*/ 	.short	0x0009
        /*0172*/ 	.short	0x0048
        /*0174*/ 	.byte	0x00, 0xf0, 0x11, 0x00


	//----- nvinfo : EIATTR_KPARAM_INFO
	.align		4
.L_154:
        /*0178*/ 	.byte	0x04, 0x17
        /*017a*/ 	.short	(.L_156 - .L_155)
.L_155:
        /*017c*/ 	.word	0x00000000
        /*0180*/ 	.short	0x0008
        /*0182*/ 	.short	0x0040
        /*0184*/ 	.byte	0x00, 0xf5, 0x21, 0x00


	//----- nvinfo : EIATTR_KPARAM_INFO
	.align		4
.L_156:
        /*0188*/ 	.byte	0x04, 0x17
        /*018a*/ 	.short	(.L_158 - .L_157)
.L_157:
        /*018c*/ 	.word	0x00000000
        /*0190*/ 	.short	0x0007
        /*0192*/ 	.short	0x0038
        /*0194*/ 	.byte	0x00, 0xf5, 0x21, 0x00


	//----- nvinfo : EIATTR_KPARAM_INFO
	.align		4
.L_158:
        /*0198*/ 	.byte	0x04, 0x17
        /*019a*/ 	.short	(.L_160 - .L_159)
.L_159:
        /*019c*/ 	.word	0x00000000
        /*01a0*/ 	.short	0x0006
        /*01a2*/ 	.short	0x0030
        /*01a4*/ 	.byte	0x00, 0xf5, 0x21, 0x00


	//----- nvinfo : EIATTR_KPARAM_INFO
	.align		4
.L_160:
        /*01a8*/ 	.byte	0x04, 0x17
        /*01aa*/ 	.short	(.L_162 - .L_161)
.L_161:
        /*01ac*/ 	.word	0x00000000
        /*01b0*/ 	.short	0x0005
        /*01b2*/ 	.short	0x0028
        /*01b4*/ 	.byte	0x00, 0xf5, 0x21, 0x00


	//----- nvinfo : EIATTR_KPARAM_INFO
	.align		4
.L_162:
        /*01b8*/ 	.byte	0x04, 0x17
        /*01ba*/ 	.short	(.L_164 - .L_163)
.L_163:
        /*01bc*/ 	.word	0x00000000
        /*01c0*/ 	.short	0x0004
        /*01c2*/ 	.short	0x0020
        /*01c4*/ 	.byte	0x00, 0xf5, 0x21, 0x00


	//----- nvinfo : EIATTR_KPARAM_INFO
	.align		4
.L_164:
        /*01c8*/ 	.byte	0x04, 0x17
        /*01ca*/ 	.short	(.L_166 - .L_165)
.L_165:
        /*01cc*/ 	.word	0x00000000
        /*01d0*/ 	.short	0x0003
        /*01d2*/ 	.short	0x0018
        /*01d4*/ 	.byte	0x00, 0xf5, 0x21, 0x00


	//----- nvinfo : EIATTR_KPARAM_INFO
	.align		4
.L_166:
        /*01d8*/ 	.byte	0x04, 0x17
        /*01da*/ 	.short	(.L_168 - .L_167)
.L_167:
        /*01dc*/ 	.word	0x00000000
        /*01e0*/ 	.short	0x0002
        /*01e2*/ 	.short	0x0010
        /*01e4*/ 	.byte	0x00, 0xf5, 0x21, 0x00


	//----- nvinfo : EIATTR_KPARAM_INFO
	.align		4
.L_168:
        /*01e8*/ 	.byte	0x04, 0x17
        /*01ea*/ 	.short	(.L_170 - .L_169)
.L_169:
        /*01ec*/ 	.word	0x00000000
        /*01f0*/ 	.short	0x0001
        /*01f2*/ 	.short	0x0008
        /*01f4*/ 	.byte	0x00, 0xf5, 0x21, 0x00


	//----- nvinfo : EIATTR_KPARAM_INFO
	.align		4
.L_170:
        /*01f8*/ 	.byte	0x04, 0x17
        /*01fa*/ 	.short	(.L_172 - .L_171)
.L_171:
        /*01fc*/ 	.word	0x00000000
        /*0200*/ 	.short	0x0000
        /*0202*/ 	.short	0x0000
        /*0204*/ 	.byte	0x00, 0xf5, 0x21, 0x00


	//----- nvinfo : EIATTR_SPARSE_MMA_MASK
	.align		4
.L_172:
        /*0208*/ 	.byte	0x03, 0x50
        /*020a*/ 	.short	0x0000


	//----- nvinfo : EIATTR_MAXREG_COUNT
	.align		4
        /*020c*/ 	.byte	0x03, 0x1b
        /*020e*/ 	.short	0x00ff


	//----- nvinfo : EIATTR_EXTERNS
	.align		4
        /*0210*/ 	.byte	0x04, 0x0f
        /*0212*/ 	.short	(.L_174 - .L_173)


	//   ....[0]....
	.align		4
.L_173:
        /*0214*/ 	.word	index@(vprintf)


	//----- nvinfo : EIATTR_MERCURY_ISA_VERSION
	.align		4
.L_174:
        /*0218*/ 	.byte	0x03, 0x5f
        /*021a*/ 	.short	0x0101


	//----- nvinfo : EIATTR_VRC_CTA_INIT_COUNT
	.align		4
        /*021c*/ 	.byte	0x02, 0x4a
	.zero		1
	.zero		1


	//----- nvinfo : EIATTR_SYSCALL_OFFSETS
	.align		4
        /*0220*/ 	.byte	0x04, 0x46
        /*0222*/ 	.short	(.L_176 - .L_175)


	//   ....[0]....
.L_175:
        /*0224*/ 	.word	0x00009cf0


	//----- nvinfo : EIATTR_EXIT_INSTR_OFFSETS
	.align		4
.L_176:
        /*0228*/ 	.byte	0x04, 0x1c
        /*022a*/ 	.short	(.L_178 - .L_177)


	//   ....[0]....
.L_177:
        /*022c*/ 	.word	0x00014e10


	//----- nvinfo : EIATTR_CRS_STACK_SIZE
	.align		4
.L_178:
        /*0230*/ 	.byte	0x04, 0x1e
        /*0232*/ 	.short	(.L_180 - .L_179)
.L_179:
        /*0234*/ 	.word	0x00000000


	//----- nvinfo : EIATTR_CBANK_PARAM_SIZE
	.align		4
.L_180:
        /*0238*/ 	.byte	0x03, 0x19
        /*023a*/ 	.short	0x00e0


	//----- nvinfo : EIATTR_PARAM_CBANK
	.align		4
        /*023c*/ 	.byte	0x04, 0x0a
        /*023e*/ 	.short	(.L_182 - .L_181)
	.align		4
.L_181:
        /*0240*/ 	.word	index@(.nv.constant0._Z9propagateP24curandStatePhilox4_32_10PdS1_S1_S1_S1_S1_S1_PKdiS3_S3_S3_S3_iiddPKhiiiS3_S3_S3_S3_S3_S3_iibi)
        /*0244*/ 	.short	0x0380
        /*0246*/ 	.short	0x00e0


	//----- nvinfo : EIATTR_SW_WAR
	.align		4
.L_182:
        /*0248*/ 	.byte	0x04, 0x36
        /*024a*/ 	.short	(.L_184 - .L_183)
.L_183:
        /*024c*/ 	.word	0x00000008
.L_184:


//--------------------- .nv.info._Z12setup_kernelP24curandStatePhilox4_32_10m --------------------------
	.section	.nv.info._Z12setup_kernelP24curandStatePhilox4_32_10m,"",@"SHT_CUDA_INFO"
	.sectionflags	@""
	.align	4


	//----- nvinfo : EIATTR_CUDA_API_VERSION
	.align		4
        /*0000*/ 	.byte	0x04, 0x37
        /*0002*/ 	.short	(.L_186 - .L_185)
.L_185:
        /*0004*/ 	.word	0x00000082


	//----- nvinfo : EIATTR_KPARAM_INFO
	.align		4
.L_186:
        /*0008*/ 	.byte	0x04, 0x17
        /*000a*/ 	.short	(.L_188 - .L_187)
.L_187:
        /*000c*/ 	.word	0x00000000
        /*0010*/ 	.short	0x0001
        /*0012*/ 	.short	0x0008
        /*0014*/ 	.byte	0x00, 0xf0, 0x21, 0x00


	//----- nvinfo : EIATTR_KPARAM_INFO
	.align		4
.L_188:
        /*0018*/ 	.byte	0x04, 0x17
        /*001a*/ 	.short	(.L_190 - .L_189)
.L_189:
        /*001c*/ 	.word	0x00000000
        /*0020*/ 	.short	0x0000
        /*0022*/ 	.short	0x0000
        /*0024*/ 	.byte	0x00, 0xf5, 0x21, 0x00


	//----- nvinfo : EIATTR_SPARSE_MMA_MASK
	.align		4
.L_190:
        /*0028*/ 	.byte	0x03, 0x50
        /*002a*/ 	.short	0x0000


	//----- nvinfo : EIATTR_MAXREG_COUNT
	.align		4
        /*002c*/ 	.byte	0x03, 0x1b
        /*002e*/ 	.short	0x00ff


	//----- nvinfo : EIATTR_MERCURY_ISA_VERSION
	.align		4
        /*0030*/ 	.byte	0x03, 0x5f
        /*0032*/ 	.short	0x0101


	//----- nvinfo : EIATTR_VRC_CTA_INIT_COUNT
	.align		4
        /*0034*/ 	.byte	0x02, 0x4a
	.zero		1
	.zero		1


	//----- nvinfo : EIATTR_EXIT_INSTR_OFFSETS
	.align		4
        /*0038*/ 	.byte	0x04, 0x1c
        /*003a*/ 	.short	(.L_192 - .L_191)


	//   ....[0]....
.L_191:
        /*003c*/ 	.word	0x000004e0


	//----- nvinfo : EIATTR_CBANK_PARAM_SIZE
	.align		4
.L_192:
        /*0040*/ 	.byte	0x03, 0x19
        /*0042*/ 	.short	0x0010


	//----- nvinfo : EIATTR_PARAM_CBANK
	.align		4
        /*0044*/ 	.byte	0x04, 0x0a
        /*0046*/ 	.short	(.L_194 - .L_193)
	.align		4
.L_193:
        /*0048*/ 	.word	index@(.nv.constant0._Z12setup_kernelP24curandStatePhilox4_32_10m)
        /*004c*/ 	.short	0x0380
        /*004e*/ 	.short	0x0010


	//----- nvinfo : EIATTR_SW_WAR
	.align		4
.L_194:
        /*0050*/ 	.byte	0x04, 0x36
        /*0052*/ 	.short	(.L_196 - .L_195)
.L_195:
        /*0054*/ 	.word	0x00000008
.L_196:


//--------------------- .nv.callgraph             --------------------------
	.section	.nv.callgraph,"",@"SHT_CUDA_CALLGRAPH"
	.align	4
	.sectionentsize	8
	.align		4
        /*0000*/ 	.word	0x00000000
	.align		4
        /*0004*/ 	.word	0xffffffff
	.align		4
        /*0008*/ 	.word	index@(_Z9propagateP24curandStatePhilox4_32_10PdS1_S1_S1_S1_S1_S1_PKdiS3_S3_S3_S3_iiddPKhiiiS3_S3_S3_S3_S3_S3_iibi)
	.align		4
        /*000c*/ 	.word	index@(vprintf)
	.align		4
        /*0010*/ 	.word	0x00000000
	.align		4
        /*0014*/ 	.word	0xfffffffe
	.align		4
        /*0018*/ 	.word	0x00000000
	.align		4
        /*001c*/ 	.word	0xfffffffd
	.align		4
        /*0020*/ 	.word	0x00000000
	.align		4
        /*0024*/ 	.word	0xfffffffc


//--------------------- .nv.constant4             --------------------------
	.section	.nv.constant4,"a",@progbits
	.align	8
	.align		8
.nv.constant4:
        /*0000*/ 	.dword	precalc_xorwow_matrix
	.align		8
        /*0008*/ 	.dword	precalc_xorwow_offset_matrix
	.align		8
        /*0010*/ 	.dword	mrg32k3aM1
	.align		8
        /*0018*/ 	.dword	mrg32k3aM2
	.align		8
        /*0020*/ 	.dword	mrg32k3aM1SubSeq
	.align		8
        /*0028*/ 	.dword	mrg32k3aM2SubSeq
	.align		8
        /*0030*/ 	.dword	mrg32k3aM1Seq
	.align		8
        /*0038*/ 	.dword	mrg32k3aM2Seq
	.align		8
        /*0040*/ 	.dword	_ZN34_INTERNAL_a3bdda4a_4_k_cu_bd5367d34cuda3std3__45__cpo5beginE
	.align		8
        /*0048*/ 	.dword	_ZN34_INTERNAL_a3bdda4a_4_k_cu_bd5367d34cuda3std3__45__cpo3endE
	.align		8
        /*0050*/ 	.dword	_ZN34_INTERNAL_a3bdda4a_4_k_cu_bd5367d34cuda3std3__45__cpo6cbeginE
	.align		8
        /*0058*/ 	.dword	_ZN34_INTERNAL_a3bdda4a_4_k_cu_bd5367d34cuda3std3__45__cpo4cendE
	.align		8
        /*0060*/ 	.dword	_ZN34_INTERNAL_a3bdda4a_4_k_cu_bd5367d34cuda3std3__45__cpo6rbeginE
	.align		8
        /*0068*/ 	.dword	_ZN34_INTERNAL_a3bdda4a_4_k_cu_bd5367d34cuda3std3__45__cpo4rendE
	.align		8
        /*0070*/ 	.dword	_ZN34_INTERNAL_a3bdda4a_4_k_cu_bd5367d34cuda3std3__45__cpo7crbeginE
	.align		8
        /*0078*/ 	.dword	_ZN34_INTERNAL_a3bdda4a_4_k_cu_bd5367d34cuda3std3__45__cpo5crendE
	.align		8
        /*0080*/ 	.dword	_ZN34_INTERNAL_a3bdda4a_4_k_cu_bd5367d34cuda3std3__436_GLOBAL__N__a3bdda4a_4_k_cu_bd5367d36ignoreE
	.align		8
        /*0088*/ 	.dword	_ZN34_INTERNAL_a3bdda4a_4_k_cu_bd5367d34cuda3std3__419piecewise_constructE
	.align		8
        /*0090*/ 	.dword	_ZN34_INTERNAL_a3bdda4a_4_k_cu_bd5367d34cuda3std3__48in_placeE
	.align		8
        /*0098*/ 	.dword	_ZN34_INTERNAL_a3bdda4a_4_k_cu_bd5367d34cuda3std3__420unreachable_sentinelE
	.align		8
        /*00a0*/ 	.dword	_ZN34_INTERNAL_a3bdda4a_4_k_cu_bd5367d34cuda3std3__47nulloptE
	.align		8
        /*00a8*/ 	.dword	_ZN34_INTERNAL_a3bdda4a_4_k_cu_bd5367d34cuda3std3__48unexpectE
	.align		8
        /*00b0*/ 	.dword	_ZN34_INTERNAL_a3bdda4a_4_k_cu_bd5367d34cuda3std6ranges3__45__cpo4swapE
	.align		8
        /*00b8*/ 	.dword	_ZN34_INTERNAL_a3bdda4a_4_k_cu_bd5367d34cuda3std6ranges3__45__cpo9iter_moveE
	.align		8
        /*00c0*/ 	.dword	_ZN34_INTERNAL_a3bdda4a_4_k_cu_bd5367d34cuda3std6ranges3__45__cpo5beginE
	.align		8
        /*00c8*/ 	.dword	_ZN34_INTERNAL_a3bdda4a_4_k_cu_bd5367d34cuda3std6ranges3__45__cpo3endE
	.align		8
        /*00d0*/ 	.dword	_ZN34_INTERNAL_a3bdda4a_4_k_cu_bd5367d34cuda3std6ranges3__45__cpo6cbeginE
	.align		8
        /*00d8*/ 	.dword	_ZN34_INTERNAL_a3bdda4a_4_k_cu_bd5367d34cuda3std6ranges3__45__cpo4cendE
	.align		8
        /*00e0*/ 	.dword	_ZN34_INTERNAL_a3bdda4a_4_k_cu_bd5367d34cuda3std6ranges3__45__cpo7advanceE
	.align		8
        /*00e8*/ 	.dword	_ZN34_INTERNAL_a3bdda4a_4_k_cu_bd5367d34cuda3std6ranges3__45__cpo9iter_swapE
	.align		8
        /*00f0*/ 	.dword	_ZN34_INTERNAL_a3bdda4a_4_k_cu_bd5367d34cuda3std6ranges3__45__cpo4nextE
	.align		8
        /*00f8*/ 	.dword	_ZN34_INTERNAL_a3bdda4a_4_k_cu_bd5367d34cuda3std6ranges3__45__cpo4prevE
	.align		8
        /*0100*/ 	.dword	_ZN34_INTERNAL_a3bdda4a_4_k_cu_bd5367d34cuda3std6ranges3__45__cpo4dataE
	.align		8
        /*0108*/ 	.dword	_ZN34_INTERNAL_a3bdda4a_4_k_cu_bd5367d34cuda3std6ranges3__45__cpo5cdataE
	.align		8
        /*0110*/ 	.dword	_ZN34_INTERNAL_a3bdda4a_4_k_cu_bd5367d34cuda3std6ranges3__45__cpo4sizeE
	.align		8
        /*0118*/ 	.dword	_ZN34_INTERNAL_a3bdda4a_4_k_cu_bd5367d34cuda3std6ranges3__45__cpo5ssizeE
	.align		8
        /*0120*/ 	.dword	_ZN34_INTERNAL_a3bdda4a_4_k_cu_bd5367d34cuda3std6ranges3__45__cpo8distanceE
	.align		8
        /*0128*/ 	.dword	_ZN34_INTERNAL_a3bdda4a_4_k_cu_bd5367d36thrust24THRUST_300001_SM_1000_NS8cuda_cub3parE
	.align		8
        /*0130*/ 	.dword	_ZN34_INTERNAL_a3bdda4a_4_k_cu_bd5367d36thrust24THRUST_300001_SM_1000_NS8cuda_cub10par_nosyncE
	.align		8
        /*0138*/ 	.dword	_ZN34_INTERNAL_a3bdda4a_4_k_cu_bd5367d36thrust24THRUST_300001_SM_1000_NS6system6detail10sequential3seqE
	.align		8
        /*0140*/ 	.dword	_ZN34_INTERNAL_a3bdda4a_4_k_cu_bd5367d36thrust24THRUST_300001_SM_1000_NS12placeholders2_1E
	.align		8
        /*0148*/ 	.dword	_ZN34_INTERNAL_a3bdda4a_4_k_cu_bd5367d36thrust24THRUST_300001_SM_1000_NS12placeholders2_2E
	.align		8
        /*0150*/ 	.dword	_ZN34_INTERNAL_a3bdda4a_4_k_cu_bd5367d36thrust24THRUST_300001_SM_1000_NS12placeholders2_3E
	.align		8
        /*0158*/ 	.dword	_ZN34_INTERNAL_a3bdda4a_4_k_cu_bd5367d36thrust24THRUST_300001_SM_1000_NS12placeholders2_4E
	.align		8
        /*0160*/ 	.dword	_ZN34_INTERNAL_a3bdda4a_4_k_cu_bd5367d36thrust24THRUST_300001_SM_1000_NS12placeholders2_5E
	.align		8
        /*0168*/ 	.dword	_ZN34_INTERNAL_a3bdda4a_4_k_cu_bd5367d36thrust24THRUST_300001_SM_1000_NS12placeholders2_6E
	.align		8
        /*0170*/ 	.dword	_ZN34_INTERNAL_a3bdda4a_4_k_cu_bd5367d36thrust24THRUST_300001_SM_1000_NS12placeholders2_7E
	.align		8
        /*0178*/ 	.dword	_ZN34_INTERNAL_a3bdda4a_4_k_cu_bd5367d36thrust24THRUST_300001_SM_1000_NS12placeholders2_8E
	.align		8
        /*0180*/ 	.dword	_ZN34_INTERNAL_a3bdda4a_4_k_cu_bd5367d36thrust24THRUST_300001_SM_1000_NS12placeholders2_9E
	.align		8
        /*0188*/ 	.dword	_ZN34_INTERNAL_a3bdda4a_4_k_cu_bd5367d36thrust24THRUST_300001_SM_1000_NS12placeholders3_10E
	.align		8
        /*0190*/ 	.dword	_ZN34_INTERNAL_a3bdda4a_4_k_cu_bd5367d36thrust24THRUST_300001_SM_1000_NS3seqE
	.align		8
        /*0198*/ 	.dword	$str$1
	.align		8
        /*01a0*/ 	.dword	__cudart_i2opi_d
	.align		8
        /*01a8*/ 	.dword	__cudart_sin_cos_coeffs
	.align		8
        /*01b0*/ 	.dword	vprintf


//--------------------- .nv.constant3             --------------------------
	.section	.nv.constant3,"a",@progbits
	.align	8
.nv.constant3:
	.type		__cr_lgamma_table,@object
	.size		__cr_lgamma_table,(.L_8 - __cr_lgamma_table)
__cr_lgamma_table:
        /*0000*/ 	.byte	0x00, 0x00, 0x00, 0x00, 0x00, 0x00, 0x00, 0x00, 0x00, 0x00, 0x00, 0x00, 0x00, 0x00, 0x00, 0x00
        /*0010*/ 	.byte	0xef, 0x39, 0xfa, 0xfe, 0x42, 0x2e, 0xe6, 0x3f, 0x02, 0x20, 0x2a, 0xfa, 0x0b, 0xab, 0xfc, 0x3f
        /*0020*/ 	.byte	0xf9, 0x2c, 0x92, 0x7c, 0xa7, 0x6c, 0x09, 0x40, 0xc9, 0x79, 0x44, 0x3c, 0x64, 0x26, 0x13, 0x40
        /*0030*/ 	.byte	0xca, 0x01, 0xcf, 0x3a, 0x27, 0x51, 0x1a, 0x40, 0x30, 0xcc, 0x2d, 0xf3, 0xe1, 0x0c, 0x21, 0x40
        /*0040*/ 	.byte	0x0d, 0xb7, 0xfc, 0x82, 0x8e, 0x35, 0x25, 0x40
.L_8:


//--------------------- .text._ZN3cub18CUB_300001_SM_10006detail8for_each13static_kernelINS2_12policy_hub_t12policy_500_tEmN6thrust24THRUST_300001_SM_1000_NS8cuda_cub20__uninitialized_fill7functorINS7_10device_ptrI24curandStatePhilox4_32_10EESC_EEEEvT0_T1_ --------------------------
	.section	.text._ZN3cub18CUB_300001_SM_10006detail8for_each13static_kernelINS2_12policy_hub_t12policy_500_tEmN6thrust24THRUST_300001_SM_1000_NS8cuda_cub20__uninitialized_fill7functorINS7_10device_ptrI24curandStatePhilox4_32_10EESC_EEEEvT0_T1_,"ax",@progbits
	.align	128
        .global         _ZN3cub18CUB_300001_SM_10006detail8for_each13static_kernelINS2_12policy_hub_t12policy_500_tEmN6thrust24THRUST_300001_SM_1000_NS8cuda_cub20__uninitialized_fill7functorINS7_10device_ptrI24curandStatePhilox4_32_10EESC_EEEEvT0_T1_
        .type           _ZN3cub18CUB_300001_SM_10006detail8for_each13static_kernelINS2_12policy_hub_t12policy_500_tEmN6thrust24THRUST_300001_SM_1000_NS8cuda_cub20__uninitialized_fill7functorINS7_10device_ptrI24curandStatePhilox4_32_10EESC_EEEEvT0_T1_,@function
        .size           _ZN3cub18CUB_300001_SM_10006detail8for_each13static_kernelINS2_12policy_hub_t12policy_500_tEmN6thrust24THRUST_300001_SM_1000_NS8cuda_cub20__uninitialized_fill7functorINS7_10device_ptrI24curandStatePhilox4_32_10EESC_EEEEvT0_T1_,(.L_x_452 - _ZN3cub18CUB_300001_SM_10006detail8for_each13static_kernelINS2_12policy_hub_t12policy_500_tEmN6thrust24THRUST_300001_SM_1000_NS8cuda_cub20__uninitialized_fill7functorINS7_10device_ptrI24curandStatePhilox4_32_10EESC_EEEEvT0_T1_)
        .other          _ZN3cub18CUB_300001_SM_10006detail8for_each13static_kernelINS2_12policy_hub_t12policy_500_tEmN6thrust24THRUST_300001_SM_1000_NS8cuda_cub20__uninitialized_fill7functorINS7_10device_ptrI24curandStatePhilox4_32_10EESC_EEEEvT0_T1_,@"STO_CUDA_ENTRY STV_DEFAULT"
_ZN3cub18CUB_300001_SM_10006detail8for_each13static_kernelINS2_12policy_hub_t12policy_500_tEmN6thrust24THRUST_300001_SM_1000_NS8cuda_cub20__uninitialized_fill7functorINS7_10device_ptrI24curandStatePhilox4_32_10EESC_EEEEvT0_T1_:
.text._ZN3cub18CUB_300001_SM_10006detail8for_each13static_kernelINS2_12policy_hub_t12policy_500_tEmN6thrust24THRUST_300001_SM_1000_NS8cuda_cub20__uninitialized_fill7functorINS7_10device_ptrI24curandStatePhilox4_32_10EESC_EEEEvT0_T1_:
[----:B------:R-:W-:Y:S08]  /*0000*/  LDC R1, c[0x0][0x37c] ;  /* 0x0000df00ff017b82 */ /* 0x000ff00000000800 */
[----:B------:R-:W0:Y:S01]  /*0010*/  S2UR UR4, SR_CTAID.X ;  /* 0x00000000000479c3 */ /* 0x000e220000002500 */
[----:B------:R-:W1:Y:S01]  /*0020*/  LDCU.64 UR6, c[0x0][0x380] ;  /* 0x00007000ff0677ac */ /* 0x000e620008000a00 */
[----:B------:R-:W2:Y:S01]  /*0030*/  LDCU.64 UR8, c[0x0][0x358] ;  /* 0x00006b00ff0877ac */ /* 0x000ea20008000a00 */
[----:B0-----:R-:W-:-:S04]  /*0040*/  UIMAD.WIDE.U32 UR4, UR4, 0x200, URZ ;  /* 0x00000200040478a5 */ /* 0x001fc8000f8e00ff */
[----:B-1----:R-:W-:-:S04]  /*0050*/  UIADD3 UR6, UP0, UPT, -UR4, UR6, URZ ;  /* 0x0000000604067290 */ /* 0x002fc8000ff1e1ff */
[----:B------:R-:W-:Y:S02]  /*0060*/  UIADD3.X UR7, UPT, UPT, ~UR5, UR7, URZ, UP0, !UPT ;  /* 0x0000000705077290 */ /* 0x000fe400087fe5ff */
[----:B------:R-:W-:-:S04]  /*0070*/  UISETP.GE.U32.AND UP0, UPT, UR6, 0x200, UPT ;  /* 0x000002000600788c */ /* 0x000fc8000bf06070 */
[----:B------:R-:W-:-:S09]  /*0080*/  UISETP.GE.U32.AND.EX UP0, UPT, UR7, URZ, UPT, UP0 ;  /* 0x000000ff0700728c */ /* 0x000fd2000bf06100 */
[----:B--2---:R-:W-:Y:S05]  /*0090*/  BRA.U !UP0, `(.L_x_0) ;  /* 0x0000000108647547 */ /* 0x004fea000b800000 */
[----:B------:R-:W0:Y:S01]  /*00a0*/  S2R R0, SR_TID.X ;  /* 0x0000000000007919 */ /* 0x000e220000002100 */
[----:B------:R-:W1:Y:S01]  /*00b0*/  LDCU.64 UR10, c[0x0][0x390] ;  /* 0x00007200ff0a77ac */ /* 0x000e620008000a00 */
[----:B------:R-:W2:Y:S08]  /*00c0*/  LDC.64 R12, c[0x0][0x3a0] ;  /* 0x0000e800ff0c7b82 */ /* 0x000eb00000000a00 */
[----:B------:R-:W2:Y:S08]  /*00d0*/  LDC.64 R14, c[0x0][0x3a8] ;  /* 0x0000ea00ff0e7b82 */ /* 0x000eb00000000a00 */
[----:B------:R-:W3:Y:S08]  /*00e0*/  LDC.64 R8, c[0x0][0x3b0] ;  /* 0x0000ec00ff087b82 */ /* 0x000ef00000000a00 */
[----:B------:R-:W3:Y:S01]  /*00f0*/  LDC.64 R10, c[0x0][0x3b8] ;  /* 0x0000ee00ff0a7b82 */ /* 0x000ee20000000a00 */
[----:B0-----:R-:W-:-:S07]  /*0100*/  IADD3 R0, P0, PT, R0, UR4, RZ ;  /* 0x0000000400007c10 */ /* 0x001fce000ff1e0ff */
[----:B------:R-:W0:Y:S01]  /*0110*/  LDC.64 R4, c[0x0][0x3c0] ;  /* 0x0000f000ff047b82 */ /* 0x000e220000000a00 */
[----:B------:R-:W-:Y:S01]  /*0120*/  IMAD.X R3, RZ, RZ, UR5, P0 ;  /* 0x00000005ff037e24 */ /* 0x000fe200080e06ff */
[----:B-1----:R-:W-:-:S06]  /*0130*/  LEA R2, P0, R0, UR10, 0x6 ;  /* 0x0000000a00027c11 */ /* 0x002fcc000f8030ff */
[----:B------:R-:W0:Y:S01]  /*0140*/  LDC.64 R6, c[0x0][0x3c8] ;  /* 0x0000f200ff067b82 */ /* 0x000e220000000a00 */
[----:B------:R-:W-:-:S05]  /*0150*/  LEA.HI.X R3, R0, UR11, R3, 0x6, P0 ;  /* 0x0000000b00037c11 */ /* 0x000fca00080f3403 */
[----:B--2---:R-:W-:Y:S02]  /*0160*/  STG.E.128 desc[UR8][R2.64], R12 ;  /* 0x0000000c02007986 */ /* 0x004fe4000c101d08 */
[----:B------:R-:W1:Y:S02]  /*0170*/  LDC.64 R18, c[0x0][0x3d0] ;  /* 0x0000f400ff127b82 */ /* 0x000e640000000a00 */
[----:B------:R-:W-:Y:S04]  /*0180*/  STG.E.128 desc[UR8][R2.64+0x4000], R12 ;  /* 0x0040000c02007986 */ /* 0x000fe8000c101d08 */
[----:B---3--:R-:W-:Y:S02]  /*0190*/  STG.E.128 desc[UR8][R2.64+0x10], R8 ;  /* 0x0000100802007986 */ /* 0x008fe4000c101d08 */
[----:B------:R-:W2:Y:S02]  /*01a0*/  LDC.64 R16, c[0x0][0x3d8] ;  /* 0x0000f600ff107b82 */ /* 0x000ea40000000a00 */
[----:B------:R-:W-:Y:S04]  /*01b0*/  STG.E.128 desc[UR8][R2.64+0x4010], R8 ;  /* 0x0040100802007986 */ /* 0x000fe8000c101d08 */
[----:B0-----:R-:W-:Y:S04]  /*01c0*/  STG.E.128 desc[UR8][R2.64+0x20], R4 ;  /* 0x0000200402007986 */ /* 0x001fe8000c101d08 */
[----:B------:R-:W-:Y:S04]  /*01d0*/  STG.E.128 desc[UR8][R2.64+0x4020], R4 ;  /* 0x0040200402007986 */ /* 0x000fe8000c101d08 */
[----:B-1----:R-:W-:Y:S04]  /*01e0*/  STG.E.64 desc[UR8][R2.64+0x30], R18 ;  /* 0x0000301202007986 */ /* 0x002fe8000c101b08 */
[----:B------:R-:W-:Y:S04]  /*01f0*/  STG.E.64 desc[UR8][R2.64+0x4030], R18 ;  /* 0x0040301202007986 */ /* 0x000fe8000c101b08 */
[----:B--2---:R-:W-:Y:S04]  /*0200*/  STG.E.64 desc[UR8][R2.64+0x38], R16 ;  /* 0x0000381002007986 */ /* 0x004fe8000c101b08 */
[----:B------:R-:W-:Y:S01]  /*0210*/  STG.E.64 desc[UR8][R2.64+0x4038], R16 ;  /* 0x0040381002007986 */ /* 0x000fe2000c101b08 */
[----:B------:R-:W-:Y:S05]  /*0220*/  EXIT ;  /* 0x000000000000794d */ /* 0x000fea0003800000 */
.L_x_0:
[----:B------:R-:W0:Y:S01]  /*0230*/  S2R R0, SR_TID.X ;  /* 0x0000000000007919 */ /* 0x000e220000002100 */
[----:B------:R-:W1:Y:S01]  /*0240*/  LDCU.64 UR10, c[0x0][0x390] ;  /* 0x00007200ff0a77ac */ /* 0x000e620008000a00 */
[----:B------:R-:W-:Y:S01]  /*0250*/  IMAD.U32 R4, RZ, RZ, UR7 ;  /* 0x00000007ff047e24 */ /* 0x000fe2000f8e00ff */
[----:B------:R-:W-:Y:S01]  /*0260*/  BSSY.RECONVERGENT B0, `(.L_x_1) ;  /* 0x0000019000007945 */ /* 0x000fe20003800200 */
[----:B------:R-:W-:Y:S01]  /*0270*/  IMAD.U32 R5, RZ, RZ, UR7 ;  /* 0x00000007ff057e24 */ /* 0x000fe2000f8e00ff */
[C---:B0-----:R-:W-:Y:S01]  /*0280*/  ISETP.LT.U32.AND P1, PT, R0.reuse, UR6, PT ;  /* 0x0000000600007c0c */ /* 0x041fe2000bf21070 */
[C---:B------:R-:W-:Y:S01]  /*0290*/  VIADD R2, R0.reuse, 0x100 ;  /* 0x0000010000027836 */ /* 0x040fe20000000000 */
[----:B------:R-:W-:Y:S02]  /*02a0*/  IADD3 R0, P2, PT, R0, UR4, RZ ;  /* 0x0000000400007c10 */ /* 0x000fe4000ff5e0ff */
[----:B------:R-:W-:Y:S02]  /*02b0*/  ISETP.GT.U32.AND.EX P1, PT, R4, RZ, PT, P1 ;  /* 0x000000ff0400720c */ /* 0x000fe40003f24110 */
[----:B------:R-:W-:Y:S01]  /*02c0*/  ISETP.LT.U32.AND P0, PT, R2, UR6, PT ;  /* 0x0000000602007c0c */ /* 0x000fe2000bf01070 */
[----:B------:R-:W-:Y:S01]  /*02d0*/  IMAD.X R3, RZ, RZ, UR5, P2 ;  /* 0x00000005ff037e24 */ /* 0x000fe200090e06ff */
[----:B-1----:R-:W-:-:S02]  /*02e0*/  LEA R2, P2, R0, UR10, 0x6 ;  /* 0x0000000a00027c11 */ /* 0x002fc4000f8430ff */
[----:B------:R-:W-:Y:S02]  /*02f0*/  ISETP.GT.U32.AND.EX P0, PT, R5, RZ, PT, P0 ;  /* 0x000000ff0500720c */ /* 0x000fe40003f04100 */
[----:B------:R-:W-:-:S05]  /*0300*/  LEA.HI.X R3, R0, UR11, R3, 0x6, P2 ;  /* 0x0000000b00037c11 */ /* 0x000fca00090f3403 */
[----:B------:R-:W-:Y:S06]  /*0310*/  @!P1 BRA `(.L_x_2) ;  /* 0x0000000000349947 */ /* 0x000fec0003800000 */
[----:B------:R-:W0:Y:S08]  /*0320*/  LDC.64 R8, c[0x0][0x3a0] ;  /* 0x0000e800ff087b82 */ /* 0x000e300000000a00 */
[----:B------:R-:W0:Y:S08]  /*0330*/  LDC.64 R10, c[0x0][0x3a8] ;  /* 0x0000ea00ff0a7b82 */ /* 0x000e300000000a00 */
[----:B------:R-:W1:Y:S08]  /*0340*/  LDC.64 R12, c[0x0][0x3b0] ;  /* 0x0000ec00ff0c7b82 */ /* 0x000e700000000a00 */
[----:B------:R-:W1:Y:S08]  /*0350*/  LDC.64 R14, c[0x0][0x3b8] ;  /* 0x0000ee00ff0e7b82 */ /* 0x000e700000000a00 */
[----:B------:R-:W2:Y:S01]  /*0360*/  LDC.64 R16, c[0x0][0x3c0] ;  /* 0x0000f000ff107b82 */ /* 0x000ea20000000a00 */
[----:B0-----:R0:W-:Y:S07]  /*0370*/  STG.E.128 desc[UR8][R2.64], R8 ;  /* 0x0000000802007986 */ /* 0x0011ee000c101d08 */
[----:B------:R-:W2:Y:S08]  /*0380*/  LDC.64 R18, c[0x0][0x3c8] ;  /* 0x0000f200ff127b82 */ /* 0x000eb00000000a00 */
[----:B------:R-:W3:Y:S01]  /*0390*/  LDC.64 R6, c[0x0][0x3d0] ;  /* 0x0000f400ff067b82 */ /* 0x000ee20000000a00 */
[----:B-1----:R0:W-:Y:S07]  /*03a0*/  STG.E.128 desc[UR8][R2.64+0x10], R12 ;  /* 0x0000100c02007986 */ /* 0x0021ee000c101d08 */
[----:B------:R-:W1:Y:S01]  /*03b0*/  LDC.64 R4, c[0x0][0x3d8] ;  /* 0x0000f600ff047b82 */ /* 0x000e620000000a00 */
[----:B--2---:R0:W-:Y:S04]  /*03c0*/  STG.E.128 desc[UR8][R2.64+0x20], R16 ;  /* 0x0000201002007986 */ /* 0x0041e8000c101d08 */
[----:B---3--:R0:W-:Y:S04]  /*03d0*/  STG.E.64 desc[UR8][R2.64+0x30], R6 ;  /* 0x0000300602007986 */ /* 0x0081e8000c101b08 */
[----:B-1----:R0:W-:Y:S02]  /*03e0*/  STG.E.64 desc[UR8][R2.64+0x38], R4 ;  /* 0x0000380402007986 */ /* 0x0021e4000c101b08 */
.L_x_2:
[----:B------:R-:W-:Y:S05]  /*03f0*/  BSYNC.RECONVERGENT B0 ;  /* 0x0000000000007941 */ /* 0x000fea0003800200 */
.L_x_1:
[----:B------:R-:W-:Y:S05]  /*0400*/  @!P0 EXIT ;  /* 0x000000000000894d */ /* 0x000fea0003800000 */
[----:B0-----:R-:W0:Y:S08]  /*0410*/  LDC.64 R8, c[0x0][0x3a0] ;  /* 0x0000e800ff087b82 */ /* 0x001e300000000a00 */
[----:B------:R-:W0:Y:S08]  /*0420*/  LDC.64 R10, c[0x0][0x3a8] ;  /* 0x0000ea00ff0a7b82 */ /* 0x000e300000000a00 */
[----:B------:R-:W1:Y:S08]  /*0430*/  LDC.64 R12, c[0x0][0x3b0] ;  /* 0x0000ec00ff0c7b82 */ /* 0x000e700000000a00 */
[----:B------:R-:W1:Y:S08]  /*0440*/  LDC.64 R14, c[0x0][0x3b8] ;  /* 0x0000ee00ff0e7b82 */ /* 0x000e700000000a00 */
[----:B------:R-:W2:Y:S01]  /*0450*/  LDC.64 R16, c[0x0][0x3c0] ;  /* 0x0000f000ff107b82 */ /* 0x000ea20000000a00 */
[----:B0-----:R-:W-:Y:S07]  /*0460*/  STG.E.128 desc[UR8][R2.64+0x4000], R8 ;  /* 0x0040000802007986 */ /* 0x001fee000c101d08 */
[----:B------:R-:W2:Y:S08]  /*0470*/  LDC.64 R18, c[0x0][0x3c8] ;  /* 0x0000f200ff127b82 */ /* 0x000eb00000000a00 */
[----:B------:R-:W0:Y:S01]  /*0480*/  LDC.64 R6, c[0x0][0x3d0] ;  /* 0x0000f400ff067b82 */ /* 0x000e220000000a00 */
[----:B-1----:R-:W-:Y:S07]  /*0490*/  STG.E.128 desc[UR8][R2.64+0x4010], R12 ;  /* 0x0040100c02007986 */ /* 0x002fee000c101d08 */
[----:B------:R-:W1:Y:S01]  /*04a0*/  LDC.64 R4, c[0x0][0x3d8] ;  /* 0x0000f600ff047b82 */ /* 0x000e620000000a00 */
[----:B--2---:R-:W-:Y:S04]  /*04b0*/  STG.E.128 desc[UR8][R2.64+0x4020], R16 ;  /* 0x0040201002007986 */ /* 0x004fe8000c101d08 */
[----:B0-----:R-:W-:Y:S04]  /*04c0*/  STG.E.64 desc[UR8][R2.64+0x4030], R6 ;  /* 0x0040300602007986 */ /* 0x001fe8000c101b08 */
[----:B-1----:R-:W-:Y:S01]  /*04d0*/  STG.E.64 desc[UR8][R2.64+0x4038], R4 ;  /* 0x0040380402007986 */ /* 0x002fe2000c101b08 */
[----:B------:R-:W-:Y:S05]  /*04e0*/  EXIT ;  /* 0x000000000000794d */ /* 0x000fea0003800000 */
.L_x_3:
[----:B------:R-:W-:-:S00]  /*04f0*/  BRA `(.L_x_3) ;  /* 0xfffffffc00fc7947 */ /* 0x000fc0000383ffff */
[----:B------:R-:W-:-:S00]  /*0500*/  NOP ;  /* 0x0000000000007918 */ /* 0x000fc00000000000 */
[----:B------:R-:W-:-:S00]  /*0510*/  NOP ;  /* 0x0000000000007918 */ /* 0x000fc00000000000 */
[----:B------:R-:W-:-:S00]  /*0520*/  NOP ;  /* 0x0000000000007918 */ /* 0x000fc00000000000 */
[----:B------:R-:W-:-:S00]  /*0530*/  NOP ;  /* 0x0000000000007918 */ /* 0x000fc00000000000 */
[----:B------:R-:W-:-:S00]  /*0540*/  NOP ;  /* 0x0000000000007918 */ /* 0x000fc00000000000 */
[----:B------:R-:W-:-:S00]  /*0550*/  NOP ;  /* 0x0000000000007918 */ /* 0x000fc00000000000 */
[----:B------:R-:W-:-:S00]  /*0560*/  NOP ;  /* 0x0000000000007918 */ /* 0x000fc00000000000 */
[----:B------:R-:W-:-:S00]  /*0570*/  NOP ;  /* 0x0000000000007918 */ /* 0x000fc00000000000 */
.L_x_452:


//--------------------- .text._ZN3cub18CUB_300001_SM_10006detail11EmptyKernelIvEEvv --------------------------
	.section	.text._ZN3cub18CUB_300001_SM_10006detail11EmptyKernelIvEEvv,"ax",@progbits
	.align	128
        .global         _ZN3cub18CUB_300001_SM_10006detail11EmptyKernelIvEEvv
        .type           _ZN3cub18CUB_300001_SM_10006detail11EmptyKernelIvEEvv,@function
        .size           _ZN3cub18CUB_300001_SM_10006detail11EmptyKernelIvEEvv,(.L_x_453 - _ZN3cub18CUB_300001_SM_10006detail11EmptyKernelIvEEvv)
        .other          _ZN3cub18CUB_300001_SM_10006detail11EmptyKernelIvEEvv,@"STO_CUDA_ENTRY STV_DEFAULT"
_ZN3cub18CUB_300001_SM_10006detail11EmptyKernelIvEEvv:
.text._ZN3cub18CUB_300001_SM_10006detail11EmptyKernelIvEEvv:
[----:B------:R-:W-:Y:S01]  /*0000*/  LDC R1, c[0x0][0x37c] ;  /* 0x0000df00ff017b82 */ /* 0x000fe20000000800 */
[----:B------:R-:W-:Y:S05]  /*0010*/  EXIT ;  /* 0x000000000000794d */ /* 0x000fea0003800000 */
.L_x_4:
        /* <DEDUP_REMOVED lines=14> */
.L_x_453:


//--------------------- .text._Z9propagateP24curandStatePhilox4_32_10PdS1_S1_S1_S1_S1_S1_PKdiS3_S3_S3_S3_iiddPKhiiiS3_S3_S3_S3_S3_S3_iibi --------------------------
	.section	.text._Z9propagateP24curandStatePhilox4_32_10PdS1_S1_S1_S1_S1_S1_PKdiS3_S3_S3_S3_iiddPKhiiiS3_S3_S3_S3_S3_S3_iibi,"ax",@progbits
	.align	128
        .global         _Z9propagateP24curandStatePhilox4_32_10PdS1_S1_S1_S1_S1_S1_PKdiS3_S3_S3_S3_iiddPKhiiiS3_S3_S3_S3_S3_S3_iibi
        .type           _Z9propagateP24curandStatePhilox4_32_10PdS1_S1_S1_S1_S1_S1_PKdiS3_S3_S3_S3_iiddPKhiiiS3_S3_S3_S3_S3_S3_iibi,@function
        .size           _Z9propagateP24curandStatePhilox4_32_10PdS1_S1_S1_S1_S1_S1_PKdiS3_S3_S3_S3_iiddPKhiiiS3_S3_S3_S3_S3_S3_iibi,(.L_x_451 - _Z9propagateP24curandStatePhilox4_32_10PdS1_S1_S1_S1_S1_S1_PKdiS3_S3_S3_S3_iiddPKhiiiS3_S3_S3_S3_S3_S3_iibi)
        .other          _Z9propagateP24curandStatePhilox4_32_10PdS1_S1_S1_S1_S1_S1_PKdiS3_S3_S3_S3_iiddPKhiiiS3_S3_S3_S3_S3_S3_iibi,@"STO_CUDA_ENTRY STV_DEFAULT"
_Z9propagateP24curandStatePhilox4_32_10PdS1_S1_S1_S1_S1_S1_PKdiS3_S3_S3_S3_iiddPKhiiiS3_S3_S3_S3_S3_S3_iibi:
.text._Z9propagateP24curandStatePhilox4_32_10PdS1_S1_S1_S1_S1_S1_PKdiS3_S3_S3_S3_iiddPKhiiiS3_S3_S3_S3_S3_S3_iibi:
[----:B------:R-:W0:Y:S08]  /*0000*/  LDC R1, c[0x0][0x37c] ;  /* 0x0000df00ff017b82 */ /* 0x000e300000000800 */
[----:B------:R-:W1:Y:S01]  /*0010*/  LDC R6, c[0x0][0x454] ;  /* 0x00011500ff067b82 */ /* 0x000e620000000800 */
[----:B------:R-:W2:Y:S01]  /*0020*/  S2R R64, SR_TID.X ;  /* 0x0000000000407919 */ /* 0x000ea20000002100 */
[----:B------:R-:W3:Y:S01]  /*0030*/  LDCU UR5, c[0x0][0x2fc] ;  /* 0x00005f80ff0577ac */ /* 0x000ee20008000800 */
[----:B0-----:R-:W-:Y:S01]  /*0040*/  VIADD R1, R1, 0xffff43b0 ;  /* 0xffff43b001017836 */ /* 0x001fe20000000000 */
[----:B------:R-:W2:Y:S01]  /*0050*/  S2R R5, SR_CTAID.X ;  /* 0x0000000000057919 */ /* 0x000ea20000002500 */
[----:B------:R-:W2:Y:S03]  /*0060*/  LDCU UR4, c[0x0][0x360] ;  /* 0x00006c00ff0477ac */ /* 0x000ea60008000800 */
[----:B------:R-:W0:Y:S01]  /*0070*/  LDC.64 R2, c[0x0][0x380] ;  /* 0x0000e000ff027b82 */ /* 0x000e220000000a00 */
[----:B------:R-:W4:Y:S01]  /*0080*/  LDCU.64 UR36, c[0x0][0x358] ;  /* 0x00006b00ff2477ac */ /* 0x000f220008000a00 */
[----:B------:R-:W3:Y:S06]  /*0090*/  LDCU UR6, c[0x0][0x3f4] ;  /* 0x00007e80ff0677ac */ /* 0x000eec0008000800 */
[----:B------:R-:W3:Y:S01]  /*00a0*/  LDC R9, c[0x0][0x3c8] ;  /* 0x0000f200ff097b82 */ /* 0x000ee20000000800 */
[----:B-1----:R-:W-:-:S04]  /*00b0*/  IABS R7, R6 ;  /* 0x0000000600077213 */ /* 0x002fc80000000000 */
[----:B------:R-:W1:Y:S01]  /*00c0*/  I2F.RP R0, R7 ;  /* 0x0000000700007306 */ /* 0x000e620000209400 */
[----:B--2---:R-:W-:-:S04]  /*00d0*/  IMAD R64, R5, UR4, R64 ;  /* 0x0000000405407c24 */ /* 0x004fc8000f8e0240 */
[----:B0-----:R-:W-:-:S03]  /*00e0*/  IMAD.WIDE R2, R64, 0x40, R2 ;  /* 0x0000004040027825 */ /* 0x001fc600078e0202 */
[----:B-1----:R-:W0:Y:S02]  /*00f0*/  MUFU.RCP R0, R0 ;  /* 0x0000000000007308 */ /* 0x002e240000001000 */
[----:B----4-:R-:W5:Y:S04]  /*0100*/  LDG.E.64 R48, desc[UR36][R2.64+0x38] ;  /* 0x0000382402307981 */ /* 0x010f68000c1e1b00 */
[----:B------:R-:W5:Y:S04]  /*0110*/  LDG.E.64 R56, desc[UR36][R2.64+0x30] ;  /* 0x0000302402387981 */ /* 0x000f68000c1e1b00 */
[----:B------:R-:W5:Y:S04]  /*0120*/  LDG.E.128 R36, desc[UR36][R2.64] ;  /* 0x0000002402247981 */ /* 0x000f68000c1e1d00 */
[----:B------:R-:W5:Y:S01]  /*0130*/  LDG.E.128 R40, desc[UR36][R2.64+0x10] ;  /* 0x0000102402287981 */ /* 0x000f62000c1e1d00 */
[----:B0-----:R-:W-:-:S03]  /*0140*/  VIADD R4, R0, 0xffffffe ;  /* 0x0ffffffe00047836 */ /* 0x001fc60000000000 */
[----:B------:R3:W5:Y:S01]  /*0150*/  LDG.E.128 R44, desc[UR36][R2.64+0x20] ;  /* 0x00002024022c7981 */ /* 0x000762000c1e1d00 */
[----:B------:R-:W0:Y:S01]  /*0160*/  LDCU UR4, c[0x0][0x2f8] ;  /* 0x00005f00ff0477ac */ /* 0x000e220008000800 */
[----:B------:R1:W2:Y:S01]  /*0170*/  F2I.FTZ.U32.TRUNC.NTZ R5, R4 ;  /* 0x0000000400057305 */ /* 0x0002a2000021f000 */
[----:B------:R-:W-:Y:S01]  /*0180*/  BSSY B7, `(.L_x_5) ;  /* 0x00014bd000077945 */ /* 0x000fe20003800000 */
[----:B---3--:R-:W-:Y:S01]  /*0190*/  IABS R2, R9 ;  /* 0x0000000900027213 */ /* 0x008fe20000000000 */
[----:B-1----:R-:W-:Y:S02]  /*01a0*/  HFMA2 R4, -RZ, RZ, 0, 0 ;  /* 0x00000000ff047431 */ /* 0x002fe400000001ff */
[----:B--2---:R-:W-:Y:S01]  /*01b0*/  IMAD.MOV R8, RZ, RZ, -R5 ;  /* 0x000000ffff087224 */ /* 0x004fe200078e0a05 */
[----:B0-----:R-:W-:-:S03]  /*01c0*/  IADD3 R67, P3, PT, R1, UR4, RZ ;  /* 0x0000000401437c10 */ /* 0x001fc6000ff7e0ff */
[----:B------:R-:W-:Y:S02]  /*01d0*/  IMAD R3, R8, R7, RZ ;  /* 0x0000000708037224 */ /* 0x000fe400078e02ff */
[----:B------:R-:W-:Y:S02]  /*01e0*/  IMAD.X R66, RZ, RZ, UR5, P3 ;  /* 0x00000005ff427e24 */ /* 0x000fe400098e06ff */
[----:B------:R-:W-:-:S06]  /*01f0*/  IMAD.HI.U32 R5, R5, R3, R4 ;  /* 0x0000000305057227 */ /* 0x000fcc00078e0004 */
[----:B------:R-:W-:-:S04]  /*0200*/  IMAD.HI.U32 R62, R5, R2, RZ ;  /* 0x00000002053e7227 */ /* 0x000fc800078e00ff */
[----:B------:R-:W-:-:S04]  /*0210*/  IMAD.MOV R0, RZ, RZ, -R62 ;  /* 0x000000ffff007224 */ /* 0x000fc800078e0a3e */
[----:B------:R-:W-:-:S05]  /*0220*/  IMAD R0, R7, R0, R2 ;  /* 0x0000000007007224 */ /* 0x000fca00078e0202 */
[----:B------:R-:W-:-:S13]  /*0230*/  ISETP.GT.U32.AND P1, PT, R7, R0, PT ;  /* 0x000000000700720c */ /* 0x000fda0003f24070 */
[----:B------:R-:W-:Y:S02]  /*0240*/  @!P1 IMAD.IADD R0, R0, 0x1, -R7 ;  /* 0x0000000100009824 */ /* 0x000fe400078e0a07 */
[----:B------:R-:W-:Y:S01]  /*0250*/  @!P1 VIADD R62, R62, 0x1 ;  /* 0x000000013e3e9836 */ /* 0x000fe20000000000 */
[----:B------:R-:W-:Y:S02]  /*0260*/  ISETP.NE.AND P1, PT, R6, RZ, PT ;  /* 0x000000ff0600720c */ /* 0x000fe40003f25270 */
[----:B------:R-:W-:Y:S02]  /*0270*/  ISETP.GE.U32.AND P0, PT, R0, R7, PT ;  /* 0x000000070000720c */ /* 0x000fe40003f06070 */
[----:B------:R-:W-:-:S04]  /*0280*/  LOP3.LUT R0, R9, R6, RZ, 0x3c, !PT ;  /* 0x0000000609007212 */ /* 0x000fc800078e3cff */
[----:B------:R-:W-:-:S07]  /*0290*/  ISETP.GE.AND P2, PT, R0, RZ, PT ;  /* 0x000000ff0000720c */ /* 0x000fce0003f46270 */
[----:B------:R-:W-:Y:S02]  /*02a0*/  @P0 IADD3 R62, PT, PT, R62, 0x1, RZ ;  /* 0x000000013e3e0810 */ /* 0x000fe40007ffe0ff */
[----:B------:R-:W-:-:S04]  /*02b0*/  ISETP.GE.AND P0, PT, R64, UR6, PT ;  /* 0x0000000640007c0c */ /* 0x000fc8000bf06270 */
[----:B------:R-:W-:Y:S01]  /*02c0*/  @!P2 IMAD.MOV R62, RZ, RZ, -R62 ;  /* 0x000000ffff3ea224 */ /* 0x000fe200078e0a3e */
[----:B------:R-:W-:-:S08]  /*02d0*/  @!P1 LOP3.LUT R62, RZ, R6, RZ, 0x33, !PT ;  /* 0x00000006ff3e9212 */ /* 0x000fd000078e33ff */
[----:B------:R-:W-:Y:S05]  /*02e0*/  @P0 BRA `(.L_x_6) ;  /* 0x0000014800980947 */ /* 0x000fea0003800000 */
[----:B------:R-:W0:Y:S01]  /*02f0*/  MUFU.RCP64H R5, 400 ;  /* 0x4079000000057908 */ /* 0x000e220000001800 */
[----:B------:R-:W-:Y:S01]  /*0300*/  IMAD.MOV.U32 R8, RZ, RZ, 0x0 ;  /* 0x00000000ff087424 */ /* 0x000fe200078e00ff */
[----:B------:R-:W-:Y:S01]  /*0310*/  MOV R9, 0x40790000 ;  /* 0x4079000000097802 */ /* 0x000fe20000000f00 */
[----:B------:R-:W-:Y:S01]  /*0320*/  IMAD.MOV.U32 R4, RZ, RZ, 0x1 ;  /* 0x00000001ff047424 */ /* 0x000fe200078e00ff */
[----:B------:R-:W1:Y:S05]  /*0330*/  LDCU UR4, c[0x0][0x410] ;  /* 0x00008200ff0477ac */ /* 0x000e6a0008000800 */
[----:B0-----:R-:W-:-:S08]  /*0340*/  DFMA R2, R4, -R8, 1 ;  /* 0x3ff000000402742b */ /* 0x001fd00000000808 */
[----:B------:R-:W-:Y:S02]  /*0350*/  DFMA R6, R2, R2, R2 ;  /* 0x000000020206722b */ /* 0x000fe40000000002 */
[----:B-1----:R-:W0:Y:S06]  /*0360*/  I2F.F64 R2, UR4 ;  /* 0x0000000400027d12 */ /* 0x002e2c0008201c00 */
[----:B------:R-:W-:-:S08]  /*0370*/  DFMA R6, R4, R6, R4 ;  /* 0x000000060406722b */ /* 0x000fd00000000004 */
[----:B------:R-:W-:Y:S02]  /*0380*/  DFMA R4, R6, -R8, 1 ;  /* 0x3ff000000604742b */ /* 0x000fe40000000808 */
[----:B0-----:R-:W-:-:S06]  /*0390*/  DMUL R32, R2, 0.5 ;  /* 0x3fe0000002207828 */ /* 0x001fcc0000000000 */
[----:B------:R-:W-:-:S04]  /*03a0*/  DFMA R4, R6, R4, R6 ;  /* 0x000000040604722b */ /* 0x000fc80000000006 */
[----:B------:R-:W-:-:S04]  /*03b0*/  FSETP.GEU.AND P1, PT, |R33|, 6.5827683646048100446e-37, PT ;  /* 0x036000002100780b */ /* 0x000fc80003f2e200 */
[----:B------:R-:W-:-:S08]  /*03c0*/  DMUL R16, R32, R4 ;  /* 0x0000000420107228 */ /* 0x000fd00000000000 */
[----:B------:R-:W-:-:S08]  /*03d0*/  DFMA R2, R16, -400, R32 ;  /* 0xc07900001002782b */ /* 0x000fd00000000020 */
[----:B------:R-:W-:-:S10]  /*03e0*/  DFMA R16, R4, R2, R16 ;  /* 0x000000020410722b */ /* 0x000fd40000000010 */
[----:B------:R-:W-:-:S05]  /*03f0*/  FFMA R0, RZ, 3.890625, R17 ;  /* 0x40790000ff007823 */ /* 0x000fca0000000011 */
[----:B------:R-:W-:-:S13]  /*0400*/  FSETP.GT.AND P0, PT, |R0|, 1.469367938527859385e-39, PT ;  /* 0x001000000000780b */ /* 0x000fda0003f04200 */
[----:B------:R-:W-:Y:S05]  /*0410*/  @P0 BRA P1, `(.L_x_7) ;  /* 0x00000000001c0947 */ /* 0x000fea0000800000 */
[----:B------:R-:W-:Y:S01]  /*0420*/  IMAD.MOV.U32 R83, RZ, RZ, R33 ;  /* 0x000000ffff537224 */ /* 0x000fe200078e0021 */
[----:B------:R-:W-:Y:S01]  /*0430*/  MOV R79, 0x40790000 ;  /* 0x40790000004f7802 */ /* 0x000fe20000000f00 */
[----:B------:R-:W-:Y:S01]  /*0440*/  IMAD.MOV.U32 R80, RZ, RZ, RZ ;  /* 0x000000ffff507224 */ /* 0x000fe200078e00ff */
[----:B------:R-:W-:-:S07]  /*0450*/  MOV R92, 0x470 ;  /* 0x00000470005c7802 */ /* 0x000fce0000000f00 */
[----:B-----5:R-:W-:Y:S05]  /*0460*/  CALL.REL.NOINC `($__internal_0_$__cuda_sm20_div_rn_f64_full) ;  /* 0x00000148006c7944 */ /* 0x020fea0003c00000 */
[----:B------:R-:W-:Y:S02]  /*0470*/  IMAD.MOV.U32 R16, RZ, RZ, R88 ;  /* 0x000000ffff107224 */ /* 0x000fe400078e0058 */
[----:B------:R-:W-:-:S07]  /*0480*/  IMAD.MOV.U32 R17, RZ, RZ, R89 ;  /* 0x000000ffff117224 */ /* 0x000fce00078e0059 */
.L_x_7:
[----:B------:R-:W0:Y:S01]  /*0490*/  LDC R59, c[0x0][0x450] ;  /* 0x00011400ff3b7b82 */ /* 0x000e220000000800 */
[C---:B------:R-:W-:Y:S01]  /*04a0*/  VIADD R65, R1.reuse, 0x18 ;  /* 0x0000001801417836 */ /* 0x040fe20000000000 */
[C---:B------:R-:W-:Y:S01]  /*04b0*/  IADD3 R63, PT, PT, R1.reuse, 0x24, RZ ;  /* 0x00000024013f7810 */ /* 0x040fe20007ffe0ff */
[C---:B------:R-:W-:Y:S02]  /*04c0*/  VIADD R61, R1.reuse, 0x30 ;  /* 0x00000030013d7836 */ /* 0x040fe40000000000 */
[----:B------:R-:W-:-:S03]  /*04d0*/  VIADD R60, R1, 0x60 ;  /* 0x00000060013c7836 */ /* 0x000fc60000000000 */
[----:B------:R-:W1:Y:S01]  /*04e0*/  LDC R58, c[0x0][0x3f0] ;  /* 0x0000fc00ff3a7b82 */ /* 0x000e620000000800 */
[----:B0-----:R-:W-:Y:S02]  /*04f0*/  LOP3.LUT R59, R59, 0x7ffffffc, RZ, 0xc0, !PT ;  /* 0x7ffffffc3b3b7812 */ /* 0x001fe400078ec0ff */
[----:B-1----:R-:W-:-:S07]  /*0500*/  LOP3.LUT R58, R58, 0x7ffffff0, RZ, 0xc0, !PT ;  /* 0x7ffffff03a3a7812 */ /* 0x002fce00078ec0ff */
.L_x_430:
[----:B0-----:R-:W0:Y:S01]  /*0510*/  LDC.64 R2, c[0x0][0x3d0] ;  /* 0x0000f400ff027b82 */ /* 0x001e220000000a00 */
[----:B------:R-:W1:Y:S07]  /*0520*/  LDCU.64 UR4, c[0x0][0x410] ;  /* 0x00008200ff0477ac */ /* 0x000e6e0008000a00 */
[----:B---34-:R-:W2:Y:S01]  /*0530*/  LDC.64 R6, c[0x0][0x3d8] ;  /* 0x0000f600ff067b82 */ /* 0x018ea20000000a00 */
[----:B0-----:R-:W3:Y:S04]  /*0540*/  LDG.E.64 R4, desc[UR36][R2.64] ;  /* 0x0000002402047981 */ /* 0x001ee8000c1e1b00 */
[----:B------:R-:W4:Y:S04]  /*0550*/  LDG.E.64 R10, desc[UR36][R2.64+0x8] ;  /* 0x00000824020a7981 */ /* 0x000f28000c1e1b00 */
[----:B--2---:R-:W3:Y:S04]  /*0560*/  LDG.E.64 R8, desc[UR36][R6.64] ;  /* 0x0000002406087981 */ /* 0x004ee8000c1e1b00 */
[----:B------:R-:W4:Y:S04]  /*0570*/  LDG.E.64 R12, desc[UR36][R6.64+0x8] ;  /* 0x00000824060c7981 */ /* 0x000f28000c1e1b00 */
[----:B------:R0:W2:Y:S04]  /*0580*/  LDG.E.64 R14, desc[UR36][R2.64+0x10] ;  /* 0x00001024020e7981 */ /* 0x0000a8000c1e1b00 */
[----:B------:R-:W2:Y:S04]  /*0590*/  LDG.E.64 R18, desc[UR36][R6.64+0x10] ;  /* 0x0000102406127981 */ /* 0x000ea8000c1e1b00 */
[----:B------:R-:W-:Y:S04]  /*05a0*/  STL [R1+0x18], RZ ;  /* 0x000018ff01007387 */ /* 0x000fe80000100800 */
[----:B------:R-:W-:Y:S04]  /*05b0*/  STL [R1+0x24], RZ ;  /* 0x000024ff01007387 */ /* 0x000fe80000100800 */
[----:B------:R-:W-:Y:S04]  /*05c0*/  STL.64 [R1+0x28], RZ ;  /* 0x000028ff01007387 */ /* 0x000fe80000100a00 */
[----:B------:R-:W-:Y:S04]  /*05d0*/  STL.128 [R1+0x30], RZ ;  /* 0x000030ff01007387 */ /* 0x000fe80000100c00 */
[----:B------:R-:W-:Y:S04]  /*05e0*/  STL.64 [R1+0x40], RZ ;  /* 0x000040ff01007387 */ /* 0x000fe80000100a00 */
[----:B------:R-:W-:Y:S04]  /*05f0*/  STL.128 [R1+0x60], RZ ;  /* 0x000060ff01007387 */ /* 0x000fe80000100c00 */
[----:B------:R-:W-:Y:S04]  /*0600*/  STL.128 [R1+0x70], RZ ;  /* 0x000070ff01007387 */ /* 0x000fe80000100c00 */
[----:B------:R-:W-:Y:S01]  /*0610*/  STL.128 [R1+0x80], RZ ;  /* 0x000080ff01007387 */ /* 0x000fe20000100c00 */
[----:B------:R-:W-:Y:S01]  /*0620*/  BSSY.RECONVERGENT B0, `(.L_x_8) ;  /* 0x0000076000007945 */ /* 0x000fe20003800200 */
[----:B---3--:R-:W-:-:S06]  /*0630*/  DSETP.MAX.AND P0, P1, R4, R8, PT ;  /* 0x000000080400722a */ /* 0x008fcc000390f000 */
[----:B------:R-:W-:Y:S02]  /*0640*/  SEL R4, R4, R8, P0 ;  /* 0x0000000804047207 */ /* 0x000fe40000000000 */
[----:B------:R-:W3:Y:S01]  /*0650*/  LDC R8, c[0x0][0x418] ;  /* 0x00010600ff087b82 */ /* 0x000ee20000000800 */
[----:B----4-:R-:W-:Y:S01]  /*0660*/  DSETP.MAX.AND P2, P3, R10, R12, PT ;  /* 0x0000000c0a00722a */ /* 0x010fe20003b4f000 */
[----:B------:R-:W-:Y:S01]  /*0670*/  IMAD.MOV.U32 R0, RZ, RZ, R5 ;  /* 0x000000ffff007224 */ /* 0x000fe200078e0005 */
[----:B------:R-:W-:Y:S01]  /*0680*/  MOV R21, R9 ;  /* 0x0000000900157202 */ /* 0x000fe20000000f00 */
[----:B0-----:R-:W-:-:S03]  /*0690*/  IMAD.MOV.U32 R3, RZ, RZ, R13 ;  /* 0x000000ffff037224 */ /* 0x001fc600078e000d */
[----:B------:R-:W-:Y:S01]  /*06a0*/  FSEL R23, R0, R21, P0 ;  /* 0x0000001500177208 */ /* 0x000fe20000000000 */
[----:B------:R-:W-:Y:S01]  /*06b0*/  IMAD.MOV.U32 R0, RZ, RZ, R11 ;  /* 0x000000ffff007224 */ /* 0x000fe200078e000b */
[----:B------:R-:W-:Y:S01]  /*06c0*/  @P1 LOP3.LUT R23, R21, 0x80000, RZ, 0xfc, !PT ;  /* 0x0008000015171812 */ /* 0x000fe200078efcff */
[----:B--2---:R-:W-:Y:S01]  /*06d0*/  DSETP.MAX.AND P0, P1, R14, R18, PT ;  /* 0x000000120e00722a */ /* 0x004fe2000390f000 */
[----:B------:R-:W-:Y:S01]  /*06e0*/  SEL R6, R10, R12, P2 ;  /* 0x0000000c0a067207 */ /* 0x000fe20001000000 */
[----:B-1----:R-:W-:Y:S01]  /*06f0*/  IMAD.U32 R10, RZ, RZ, UR4 ;  /* 0x00000004ff0a7e24 */ /* 0x002fe2000f8e00ff */
[----:B------:R-:W-:Y:S01]  /*0700*/  FSEL R7, R0, R3, P2 ;  /* 0x0000000300077208 */ /* 0x000fe20001000000 */
[----:B------:R-:W-:Y:S01]  /*0710*/  IMAD.MOV.U32 R5, RZ, RZ, R23 ;  /* 0x000000ffff057224 */ /* 0x000fe200078e0017 */
[----:B------:R-:W-:Y:S02]  /*0720*/  @P3 LOP3.LUT R7, R3, 0x80000, RZ, 0xfc, !PT ;  /* 0x0008000003073812 */ /* 0x000fe400078efcff */
[----:B------:R-:W-:-:S03]  /*0730*/  MOV R11, UR5 ;  /* 0x00000005000b7c02 */ /* 0x000fc60008000f00 */
[----:B------:R-:W-:Y:S01]  /*0740*/  STL.128 [R1], R4 ;  /* 0x0000000401007387 */ /* 0x000fe20000100c00 */
[----:B------:R-:W-:-:S03]  /*0750*/  IMAD.MOV.U32 R0, RZ, RZ, R15 ;  /* 0x000000ffff007224 */ /* 0x000fc600078e000f */
[----:B---3--:R-:W-:Y:S04]  /*0760*/  STL [R1+0x50], R8 ;  /* 0x0000500801007387 */ /* 0x008fe80000100800 */
[----:B------:R-:W-:Y:S01]  /*0770*/  STL.64 [R1+0x48], R10 ;  /* 0x0000480a01007387 */ /* 0x000fe20000100a00 */
[----:B------:R-:W-:-:S04]  /*0780*/  MOV R3, R19 ;  /* 0x0000001300037202 */ /* 0x000fc80000000f00 */
[----:B------:R-:W-:Y:S02]  /*0790*/  FSEL R9, R0, R3, P0 ;  /* 0x0000000300097208 */ /* 0x000fe40000000000 */
[----:B------:R-:W-:Y:S02]  /*07a0*/  @P1 LOP3.LUT R9, R3, 0x80000, RZ, 0xfc, !PT ;  /* 0x0008000003091812 */ /* 0x000fe400078efcff */
[----:B------:R-:W-:-:S03]  /*07b0*/  SEL R2, R14, R18, P0 ;  /* 0x000000120e027207 */ /* 0x000fc60000000000 */
[----:B------:R-:W-:Y:S02]  /*07c0*/  IMAD.MOV.U32 R3, RZ, RZ, R9 ;  /* 0x000000ffff037224 */ /* 0x000fe400078e0009 */
[----:B------:R-:W-:-:S03]  /*07d0*/  VIADD R0, R1, 0x90 ;  /* 0x0000009001007836 */ /* 0x000fc60000000000 */
[----:B------:R0:W-:Y:S02]  /*07e0*/  STL.64 [R1+0x10], R2 ;  /* 0x0000100201007387 */ /* 0x0001e40000100a00 */
[----:B0-----:R-:W-:Y:S02]  /*07f0*/  IMAD.MOV.U32 R2, RZ, RZ, 0x5 ;  /* 0x00000005ff027424 */ /* 0x001fe400078e00ff */
[----:B------:R-:W-:-:S07]  /*0800*/  IMAD.MOV.U32 R3, RZ, RZ, RZ ;  /* 0x000000ffff037224 */ /* 0x000fce00078e00ff */
.L_x_9:
[----:B------:R-:W-:Y:S01]  /*0810*/  IADD3 R2, P0, PT, R2, 0xa2, RZ ;  /* 0x000000a202027810 */ /* 0x000fe20007f1e0ff */
[----:B------:R-:W-:Y:S03]  /*0820*/  STL.128 [R0], RZ ;  /* 0x000000ff00007387 */ /* 0x000fe60000100c00 */
[----:B------:R-:W-:Y:S01]  /*0830*/  IADD3.X R3, PT, PT, RZ, R3, RZ, P0, !PT ;  /* 0x00000003ff037210 */ /* 0x000fe200007fe4ff */
[----:B------:R-:W-:Y:S01]  /*0840*/  STL.128 [R0+0x10], RZ ;  /* 0x000010ff00007387 */ /* 0x000fe20000100c00 */
[----:B------:R-:W-:-:S03]  /*0850*/  ISETP.GE.U32.AND P0, PT, R2, 0x176f, PT ;  /* 0x0000176f0200780c */ /* 0x000fc60003f06070 */
[----:B------:R-:W-:Y:S01]  /*0860*/  STL.128 [R0+0x20], RZ ;  /* 0x000020ff00007387 */ /* 0x000fe20000100c00 */
[----:B------:R-:W-:-:S03]  /*0870*/  ISETP.GE.U32.AND.EX P0, PT, R3, RZ, PT, P0 ;  /* 0x000000ff0300720c */ /* 0x000fc60003f06100 */
[----:B------:R-:W-:Y:S04]  /*0880*/  STL.128 [R0+0x30], RZ ;  /* 0x000030ff00007387 */ /* 0x000fe80000100c00 */
        /* <DEDUP_REMOVED lines=76> */
[----:B------:R0:W-:Y:S02]  /*0d50*/  STL.128 [R0+0x500], RZ ;  /* 0x000500ff00007387 */ /* 0x0001e40000100c00 */
[----:B0-----:R-:W-:Y:S01]  /*0d60*/  VIADD R0, R0, 0x510 ;  /* 0x0000051000007836 */ /* 0x001fe20000000000 */
[----:B------:R-:W-:Y:S06]  /*0d70*/  @!P0 BRA `(.L_x_9) ;  /* 0xfffffff800a48947 */ /* 0x000fec000383ffff */
[----:B------:R-:W-:Y:S05]  /*0d80*/  BSYNC.RECONVERGENT B0 ;  /* 0x0000000000007941 */ /* 0x000fea0003800200 */
.L_x_8:
[----:B------:R-:W0:Y:S01]  /*0d90*/  LDCU UR4, c[0x0][0x45c] ;  /* 0x00008b80ff0477ac */ /* 0x000e220008000800 */
[----:B------:R1:W-:Y:S01]  /*0da0*/  STL.128 [R1+0xbbe0], RZ ;  /* 0x00bbe0ff01007387 */ /* 0x0003e20000100c00 */
[----:B------:R-:W2:Y:S01]  /*0db0*/  I2F.F64 R24, R11 ;  /* 0x0000000b00187312 */ /* 0x000ea20000201c00 */
[----:B------:R-:W-:Y:S02]  /*0dc0*/  SHF.R.S32.HI R0, RZ, 0x1f, R10 ;  /* 0x0000001fff007819 */ /* 0x000fe4000001140a */
[----:B------:R1:W-:Y:S05]  /*0dd0*/  STL.64 [R1+0xbbf0], RZ ;  /* 0x00bbf0ff01007387 */ /* 0x0003ea0000100a00 */
[----:B------:R-:W3:Y:S01]  /*0de0*/  I2F.F64 R6, R10 ;  /* 0x0000000a00067312 */ /* 0x000ee20000201c00 */
[----:B--2---:R-:W-:-:S07]  /*0df0*/  DMUL R24, R24, 0.5 ;  /* 0x3fe0000018187828 */ /* 0x004fce0000000000 */
[----:B------:R-:W2:Y:S01]  /*0e00*/  I2F.F64 R8, R8 ;  /* 0x0000000800087312 */ /* 0x000ea20000201c00 */
[----:B0-----:R-:W-:Y:S01]  /*0e10*/  UISETP.NE.AND UP0, UPT, UR4, 0x4, UPT ;  /* 0x000000040400788c */ /* 0x001fe2000bf05270 */
[----:B---3--:R-:W-:Y:S02]  /*0e20*/  DMUL R22, R6, 0.5 ;  /* 0x3fe0000006167828 */ /* 0x008fe40000000000 */
[----:B--2---:R-:W-:-:S06]  /*0e30*/  DMUL R18, R8, 0.5 ;  /* 0x3fe0000008127828 */ /* 0x004fcc0000000000 */
[----:B-1----:R-:W-:Y:S05]  /*0e40*/  BRA.U !UP0, `(.L_x_10) ;  /* 0x0000001108447547 */ /* 0x002fea000b800000 */
[----:B------:R-:W-:Y:S01]  /*0e50*/  BSSY.RECONVERGENT B0, `(.L_x_11) ;  /* 0x000010e000007945 */ /* 0x000fe20003800200 */
[----:B-----5:R-:W-:-:S07]  /*0e60*/  IMAD.MOV.U32 R20, RZ, RZ, R43 ;  /* 0x000000ffff147224 */ /* 0x020fce00078e002b */
.L_x_24:
[----:B------:R-:W-:Y:S01]  /*0e70*/  ISETP.NE.AND P0, PT, R46, 0x3, PT ;  /* 0x000000032e00780c */ /* 0x000fe20003f05270 */
[----:B------:R-:W-:Y:S01]  /*0e80*/  BSSY.RECONVERGENT B1, `(.L_x_12) ;  /* 0x00000e3000017945 */ /* 0x000fe20003800200 */
[----:B------:R-:W-:Y:S01]  /*0e90*/  IMAD.MOV.U32 R4, RZ, RZ, R46 ;  /* 0x000000ffff047224 */ /* 0x000fe200078e002e */
[C---:B------:R-:W-:Y:S01]  /*0ea0*/  IADD3 R21, PT, PT, R44.reuse, -0x4ab325aa, RZ ;  /* 0xb54cda562c157810 */ /* 0x040fe20007ffe0ff */
[C---:B------:R-:W-:Y:S01]  /*0eb0*/  VIADD R19, R45.reuse, 0xa9066899 ;  /* 0xa90668992d137836 */ /* 0x040fe20000000000 */
[C---:B------:R-:W-:Y:S01]  /*0ec0*/  IADD3 R27, PT, PT, R44.reuse, -0xe443238, RZ ;  /* 0xf1bbcdc82c1b7810 */ /* 0x040fe20007ffe0ff */
[C---:B------:R-:W-:Y:S01]  /*0ed0*/  VIADD R25, R44.reuse, 0x5384540f ;  /* 0x5384540f2c197836 */ /* 0x040fe20000000000 */
[C---:B------:R-:W-:Y:S01]  /*0ee0*/  IADD3 R35, PT, PT, R45.reuse, -0x695add53, RZ ;  /* 0x96a522ad2d237810 */ /* 0x040fe20007ffe0ff */
[C---:B------:R-:W-:Y:S01]  /*0ef0*/  VIADD R23, R45.reuse, 0x646e171e ;  /* 0x646e171e2d177836 */ /* 0x040fe20000000000 */
[C---:B------:R-:W-:Y:S01]  /*0f00*/  IADD3 R55, PT, PT, R44.reuse, -0x255992d5, RZ ;  /* 0xdaa66d2b2c377810 */ /* 0x040fe20007ffe0ff */
[----:B------:R-:W-:Y:S01]  /*0f10*/  VIADD R29, R45, 0x1fd5c5a3 ;  /* 0x1fd5c5a32d1d7836 */ /* 0x000fe20000000000 */
[C---:B------:R-:W-:Y:S01]  /*0f20*/  IADD3 R75, PT, PT, R44.reuse, 0x1715609d, RZ ;  /* 0x1715609d2c4b7810 */ /* 0x040fe20007ffe0ff */
[----:B------:R-:W-:-:S02]  /*0f30*/  VIADD R31, R44, 0x8ff34781 ;  /* 0x8ff347812c1f7836 */ /* 0x000fc40000000000 */
[C---:B------:R-:W-:Y:S02]  /*0f40*/  VIADD R33, R45.reuse, 0xdb3d7428 ;  /* 0xdb3d74282d217836 */ /* 0x040fe40000000000 */
[C---:B------:R-:W-:Y:S02]  /*0f50*/  VIADD R43, R44.reuse, 0x9e3779b9 ;  /* 0x9e3779b92c2b7836 */ /* 0x040fe40000000000 */
[C---:B------:R-:W-:Y:S02]  /*0f60*/  VIADD R51, R44.reuse, 0x3c6ef372 ;  /* 0x3c6ef3722c337836 */ /* 0x040fe40000000000 */
[C---:B------:R-:W-:Y:S02]  /*0f70*/  VIADD R53, R45.reuse, 0xbb67ae85 ;  /* 0xbb67ae852d357836 */ /* 0x040fe40000000000 */
[----:B------:R-:W-:Y:S02]  /*0f80*/  VIADD R69, R45, 0x76cf5d0a ;  /* 0x76cf5d0a2d457836 */ /* 0x000fe40000000000 */
[----:B------:R-:W-:-:S02]  /*0f90*/  VIADD R71, R44, 0x78dde6e4 ;  /* 0x78dde6e42c477836 */ /* 0x000fc40000000000 */
[C---:B------:R-:W-:Y:S02]  /*0fa0*/  VIADD R73, R45.reuse, 0x32370b8f ;  /* 0x32370b8f2d497836 */ /* 0x040fe40000000000 */
[----:B------:R-:W-:Y:S02]  /*0fb0*/  VIADD R77, R45, 0xed9eba14 ;  /* 0xed9eba142d4d7836 */ /* 0x000fe40000000000 */
[----:B------:R-:W-:Y:S02]  /*0fc0*/  IMAD.MOV.U32 R2, RZ, RZ, 0x0 ;  /* 0x00000000ff027424 */ /* 0x000fe400078e00ff */
[----:B------:R-:W-:Y:S01]  /*0fd0*/  IMAD.MOV.U32 R3, RZ, RZ, 0x3df00000 ;  /* 0x3df00000ff037424 */ /* 0x000fe200078e00ff */
[----:B------:R-:W-:Y:S06]  /*0fe0*/  @!P0 BRA `(.L_x_13) ;  /* 0x00000008003c8947 */ /* 0x000fec0003800000 */
[----:B------:R-:W-:-:S13]  /*0ff0*/  ISETP.NE.AND P0, PT, R46, 0x2, PT ;  /* 0x000000022e00780c */ /* 0x000fda0003f05270 */
[----:B------:R-:W-:Y:S05]  /*1000*/  @!P0 BRA `(.L_x_14) ;  /* 0x00000004003c8947 */ /* 0x000fea0003800000 */
[----:B------:R-:W-:-:S13]  /*1010*/  ISETP.NE.AND P0, PT, R46, 0x1, PT ;  /* 0x000000012e00780c */ /* 0x000fda0003f05270 */
[----:B------:R-:W-:Y:S05]  /*1020*/  @P0 BRA `(.L_x_15) ;  /* 0x0000000000f80947 */ /* 0x000fea0003800000 */
[----:B------:R-:W-:Y:S01]  /*1030*/  IADD3 R36, PT, PT, R36, 0x1, RZ ;  /* 0x0000000124247810 */ /* 0x000fe20007ffe0ff */
[----:B------:R-:W-:Y:S03]  /*1040*/  BSSY.RECONVERGENT B2, `(.L_x_16) ;  /* 0x000000c000027945 */ /* 0x000fe60003800200 */
[C---:B------:R-:W-:Y:S01]  /*1050*/  ISETP.NE.AND P0, PT, R36.reuse, RZ, PT ;  /* 0x000000ff2400720c */ /* 0x040fe20003f05270 */
[----:B------:R-:W-:-:S12]  /*1060*/  IMAD.WIDE.U32 R4, R36, -0x2daee0ad, RZ ;  /* 0xd2511f5324047825 */ /* 0x000fd800078e00ff */
[----:B------:R-:W-:Y:S05]  /*1070*/  @P0 BRA `(.L_x_17) ;  /* 0x0000000000200947 */ /* 0x000fea0003800000 */
[----:B------:R-:W-:-:S05]  /*1080*/  VIADD R37, R37, 0x1 ;  /* 0x0000000125257836 */ /* 0x000fca0000000000 */
[----:B------:R-:W-:-:S13]  /*1090*/  ISETP.NE.AND P0, PT, R37, RZ, PT ;  /* 0x000000ff2500720c */ /* 0x000fda0003f05270 */
[----:B------:R-:W-:Y:S02]  /*10a0*/  @!P0 VIADD R38, R38, 0x1 ;  /* 0x0000000126268836 */ /* 0x000fe40000000000 */
[----:B------:R-:W-:Y:S02]  /*10b0*/  @!P0 VIADD R10, R39, 0x1 ;  /* 0x00000001270a8836 */ /* 0x000fe40000000000 */
[----:B------:R-:W-:Y:S01]  /*10c0*/  @!P0 IMAD.MOV.U32 R37, RZ, RZ, RZ ;  /* 0x000000ffff258224 */ /* 0x000fe200078e00ff */
[----:B------:R-:W-:-:S13]  /*10d0*/  ISETP.NE.AND P1, PT, R38, RZ, !P0 ;  /* 0x000000ff2600720c */ /* 0x000fda0004725270 */
[----:B------:R-:W-:-:S05]  /*10e0*/  @P1 IADD3 R10, PT, PT, R39, RZ, RZ ;  /* 0x000000ff270a1210 */ /* 0x000fca0007ffe0ff */
[----:B------:R-:W-:-:S07]  /*10f0*/  @!P0 IMAD.MOV.U32 R39, RZ, RZ, R10 ;  /* 0x000000ffff278224 */ /* 0x000fce00078e000a */
.L_x_17:
[----:B------:R-:W-:Y:S05]  /*1100*/  BSYNC.RECONVERGENT B2 ;  /* 0x0000000000027941 */ /* 0x000fea0003800200 */
.L_x_16:
[----:B------:R-:W-:Y:S01]  /*1110*/  IMAD.WIDE.U32 R10, R38, -0x326172a9, RZ ;  /* 0xcd9e8d57260a7825 */ /* 0x000fe200078e00ff */
[----:B------:R-:W-:-:S03]  /*1120*/  LOP3.LUT R14, R39, R5, R45, 0x96, !PT ;  /* 0x00000005270e7212 */ /* 0x000fc600078e962d */
[----:B------:R-:W-:Y:S01]  /*1130*/  IMAD.MOV.U32 R46, RZ, RZ, RZ ;  /* 0x000000ffff2e7224 */ /* 0x000fe200078e00ff */
[----:B------:R-:W-:Y:S01]  /*1140*/  LOP3.LUT R12, R37, R44, R11, 0x96, !PT ;  /* 0x0000002c250c7212 */ /* 0x000fe200078e960b */
[----:B------:R-:W-:-:S04]  /*1150*/  IMAD.WIDE.U32 R14, R14, -0x326172a9, RZ ;  /* 0xcd9e8d570e0e7825 */ /* 0x000fc800078e00ff */
[----:B------:R-:W-:Y:S01]  /*1160*/  IMAD.WIDE.U32 R12, R12, -0x2daee0ad, RZ ;  /* 0xd2511f530c0c7825 */ /* 0x000fe200078e00ff */
[----:B------:R-:W-:Y:S02]  /*1170*/  LOP3.LUT R5, R43, R10, R15, 0x96, !PT ;  /* 0x0000000a2b057212 */ /* 0x000fe400078e960f */
[----:B------:R-:W-:Y:S02]  /*1180*/  I2F.F64.U32 R42, R42 ;  /* 0x0000002a002a7312 */ /* 0x000fe40000201800 */
[----:B------:R-:W-:Y:S01]  /*1190*/  LOP3.LUT R10, R53, R4, R13, 0x96, !PT ;  /* 0x00000004350a7212 */ /* 0x000fe200078e960d */
[----:B------:R-:W-:-:S04]  /*11a0*/  IMAD.WIDE.U32 R4, R5, -0x2daee0ad, RZ ;  /* 0xd2511f5305047825 */ /* 0x000fc800078e00ff */
[----:B------:R-:W-:Y:S01]  /*11b0*/  IMAD.WIDE.U32 R10, R10, -0x326172a9, RZ ;  /* 0xcd9e8d570a0a7825 */ /* 0x000fe200078e00ff */
[----:B------:R-:W-:-:S04]  /*11c0*/  LOP3.LUT R15, R69, R12, R5, 0x96, !PT ;  /* 0x0000000c450f7212 */ /* 0x000fc800078e9605 */
        /* <DEDUP_REMOVED lines=13> */
[----:B------:R-:W-:Y:S01]  /*12a0*/  IMAD.WIDE.U32 R10, R10, -0x2daee0ad, RZ ;  /* 0xd2511f530a0a7825 */ /* 0x000fe200078e00ff */
[----:B------:R-:W0:Y:S03]  /*12b0*/  I2F.F64.U32 R4, R41 ;  /* 0x0000002900047312 */ /* 0x000e260000201800 */
[----:B------:R-:W-:Y:S01]  /*12c0*/  IMAD.WIDE.U32 R18, R19, -0x326172a9, RZ ;  /* 0xcd9e8d5713127825 */ /* 0x000fe200078e00ff */
[----:B------:R-:W-:-:S04]  /*12d0*/  LOP3.LUT R15, R23, R12, R11, 0x96, !PT ;  /* 0x0000000c170f7212 */ /* 0x000fc800078e960b */
[----:B------:R-:W-:Y:S01]  /*12e0*/  LOP3.LUT R12, R21, R14, R19, 0x96, !PT ;  /* 0x0000000e150c7212 */ /* 0x000fe200078e9613 */
[----:B------:R-:W-:-:S04]  /*12f0*/  IMAD.WIDE.U32 R14, R15, -0x326172a9, RZ ;  /* 0xcd9e8d570f0e7825 */ /* 0x000fc800078e00ff */
[----:B------:R-:W-:Y:S01]  /*1300*/  IMAD.WIDE.U32 R12, R12, -0x2daee0ad, RZ ;  /* 0xd2511f530c0c7825 */ /* 0x000fe200078e00ff */
[----:B------:R-:W-:Y:S01]  /*1310*/  LOP3.LUT R11, R25, R18, R15, 0x96, !PT ;  /* 0x00000012190b7212 */ /* 0x000fe200078e960f */
[-C--:B0-----:R-:W-:Y:S02]  /*1320*/  DFMA R22, R4, R2.reuse, 2.3283064365386962891e-10 ;  /* 0x3df000000416742b */ /* 0x081fe40000000002 */
[----:B------:R-:W-:Y:S01]  /*1330*/  DFMA R24, R42, R2, 2.3283064365386962891e-10 ;  /* 0x3df000002a18742b */ /* 0x000fe20000000002 */
[----:B------:R-:W-:Y:S01]  /*1340*/  LOP3.LUT R18, R29, R10, R13, 0x96, !PT ;  /* 0x0000000a1d127212 */ /* 0x000fe200078e960d */
[----:B------:R-:W-:-:S04]  /*1350*/  IMAD.WIDE.U32 R10, R11, -0x2daee0ad, RZ ;  /* 0xd2511f530b0a7825 */ /* 0x000fc800078e00ff */
[----:B------:R-:W-:Y:S01]  /*1360*/  IMAD.WIDE.U32 R18, R18, -0x326172a9, RZ ;  /* 0xcd9e8d5712127825 */ /* 0x000fe200078e00ff */
[----:B------:R-:W-:-:S04]  /*1370*/  LOP3.LUT R15, R33, R12, R11, 0x96, !PT ;  /* 0x0000000c210f7212 */ /* 0x000fc800078e960b */
[----:B------:R-:W-:Y:S01]  /*1380*/  LOP3.LUT R12, R27, R14, R19, 0x96, !PT ;  /* 0x0000000e1b0c7212 */ /* 0x000fe200078e9613 */
[----:B------:R-:W-:-:S04]  /*1390*/  IMAD.WIDE.U32 R14, R15, -0x326172a9, RZ ;  /* 0xcd9e8d570f0e7825 */ /* 0x000fc800078e00ff */
[----:B------:R-:W-:Y:S01]  /*13a0*/  IMAD.WIDE.U32 R12, R12, -0x2daee0ad, RZ ;  /* 0xd2511f530c0c7825 */ /* 0x000fe200078e00ff */
[----:B------:R-:W-:-:S03]  /*13b0*/  LOP3.LUT R40, R31, R18, R15, 0x96, !PT ;  /* 0x000000121f287212 */ /* 0x000fc600078e960f */
[----:B------:R-:W-:Y:S01]  /*13c0*/  IMAD.MOV.U32 R41, RZ, RZ, R14 ;  /* 0x000000ffff297224 */ /* 0x000fe200078e000e */
[----:B------:R-:W-:Y:S01]  /*13d0*/  LOP3.LUT R42, R35, R10, R13, 0x96, !PT ;  /* 0x0000000a232a7212 */ /* 0x000fe200078e960d */
[----:B------:R-:W-:Y:S01]  /*13e0*/  IMAD.MOV.U32 R31, RZ, RZ, R20 ;  /* 0x000000ffff1f7224 */ /* 0x000fe200078e0014 */
[----:B------:R-:W-:Y:S01]  /*13f0*/  MOV R43, R12 ;  /* 0x0000000c002b7202 */ /* 0x000fe20000000f00 */
[----:B------:R-:W-:Y:S06]  /*1400*/  BRA `(.L_x_18) ;  /* 0x0000000800287947 */ /* 0x000fec0003800000 */
.L_x_15:
[----:B------:R-:W-:Y:S01]  /*1410*/  ISETP.NE.AND P0, PT, R46, RZ, PT ;  /* 0x000000ff2e00720c */ /* 0x000fe20003f05270 */
[----:B------:R-:W0:-:S12]  /*1420*/  I2F.F64.U32 R22, R40 ;  /* 0x0000002800167312 */ /* 0x000e180000201800 */
[----:B------:R-:W1:Y:S01]  /*1430*/  @!P0 I2F.F64.U32 R24, R41 ;  /* 0x0000002900188312 */ /* 0x000e620000201800 */
[C---:B------:R-:W-:Y:S01]  /*1440*/  @P0 ISETP.NE.AND P1, PT, R4.reuse, -0x1, PT ;  /* 0xffffffff0400080c */ /* 0x040fe20003f25270 */
[----:B------:R-:W-:Y:S01]  /*1450*/  @!P0 IMAD.MOV.U32 R46, RZ, RZ, 0x3 ;  /* 0x00000003ff2e8424 */ /* 0x000fe200078e00ff */
[-C--:B0-----:R-:W-:Y:S01]  /*1460*/  DFMA R22, R22, R2.reuse, 2.3283064365386962891e-10 ;  /* 0x3df000001616742b */ /* 0x081fe20000000002 */
[----:B------:R-:W-:Y:S01]  /*1470*/  @!P0 MOV R43, R20 ;  /* 0x00000014002b8202 */ /* 0x000fe20000000f00 */
[----:B------:R-:W-:Y:S01]  /*1480*/  @!P0 IMAD.MOV.U32 R31, RZ, RZ, R42 ;  /* 0x000000ffff1f8224 */ /* 0x000fe200078e002a */
[----:B------:R-:W-:Y:S01]  /*1490*/  @P0 SEL R31, R41, R40, !P1 ;  /* 0x00000028291f0207 */ /* 0x000fe20004800000 */
[----:B------:R-:W-:Y:S02]  /*14a0*/  @P0 VIADD R46, R4, 0x3 ;  /* 0x00000003042e0836 */ /* 0x000fe40000000000 */
[----:B------:R-:W-:Y:S01]  /*14b0*/  @P0 IMAD.MOV.U32 R43, RZ, RZ, R20 ;  /* 0x000000ffff2b0224 */ /* 0x000fe200078e0014 */
[----:B-1----:R-:W-:-:S06]  /*14c0*/  @!P0 DFMA R24, R24, R2, 2.3283064365386962891e-10 ;  /* 0x3df000001818842b */ /* 0x002fcc0000000002 */
[----:B------:R-:W-:Y:S01]  /*14d0*/  @P0 MOV R24, R22 ;  /* 0x0000001600180202 */ /* 0x000fe20000000f00 */
[----:B------:R-:W-:Y:S01]  /*14e0*/  @P0 IMAD.MOV.U32 R25, RZ, RZ, R23 ;  /* 0x000000ffff190224 */ /* 0x000fe200078e0017 */
[----:B------:R-:W-:Y:S06]  /*14f0*/  BRA `(.L_x_18) ;  /* 0x0000000400ec7947 */ /* 0x000fec0003800000 */
.L_x_14:
[----:B------:R-:W-:Y:S01]  /*1500*/  VIADD R36, R36, 0x1 ;  /* 0x0000000124247836 */ /* 0x000fe20000000000 */
[----:B------:R-:W-:Y:S03]  /*1510*/  BSSY.RECONVERGENT B2, `(.L_x_19) ;  /* 0x000000c000027945 */ /* 0x000fe60003800200 */
[C---:B------:R-:W-:Y:S01]  /*1520*/  IMAD.WIDE.U32 R4, R36.reuse, -0x2daee0ad, RZ ;  /* 0xd2511f5324047825 */ /* 0x040fe200078e00ff */
[----:B------:R-:W-:-:S13]  /*1530*/  ISETP.NE.AND P0, PT, R36, RZ, PT ;  /* 0x000000ff2400720c */ /* 0x000fda0003f05270 */
[----:B------:R-:W-:Y:S05]  /*1540*/  @P0 BRA `(.L_x_20) ;  /* 0x0000000000200947 */ /* 0x000fea0003800000 */
[----:B------:R-:W-:-:S05]  /*1550*/  VIADD R37, R37, 0x1 ;  /* 0x0000000125257836 */ /* 0x000fca0000000000 */
[----:B------:R-:W-:-:S13]  /*1560*/  ISETP.NE.AND P0, PT, R37, RZ, PT ;  /* 0x000000ff2500720c */ /* 0x000fda0003f05270 */
[----:B------:R-:W-:Y:S01]  /*1570*/  @!P0 IADD3 R38, PT, PT, R38, 0x1, RZ ;  /* 0x0000000126268810 */ /* 0x000fe20007ffe0ff */
[----:B------:R-:W-:Y:S02]  /*1580*/  @!P0 VIADD R10, R39, 0x1 ;  /* 0x00000001270a8836 */ /* 0x000fe40000000000 */
[----:B------:R-:W-:Y:S01]  /*1590*/  @!P0 IMAD.MOV.U32 R37, RZ, RZ, RZ ;  /* 0x000000ffff258224 */ /* 0x000fe200078e00ff */
[----:B------:R-:W-:-:S13]  /*15a0*/  ISETP.NE.AND P1, PT, R38, RZ, !P0 ;  /* 0x000000ff2600720c */ /* 0x000fda0004725270 */
[----:B------:R-:W-:-:S05]  /*15b0*/  @P1 IMAD.MOV R10, RZ, RZ, R39 ;  /* 0x000000ffff0a1224 */ /* 0x000fca00078e0227 */
[----:B------:R-:W-:-:S07]  /*15c0*/  @!P0 MOV R39, R10 ;  /* 0x0000000a00278202 */ /* 0x000fce0000000f00 */
.L_x_20:
[----:B------:R-:W-:Y:S05]  /*15d0*/  BSYNC.RECONVERGENT B2 ;  /* 0x0000000000027941 */ /* 0x000fea0003800200 */
.L_x_19:
[----:B------:R-:W-:Y:S01]  /*15e0*/  IMAD.WIDE.U32 R10, R38, -0x326172a9, RZ ;  /* 0xcd9e8d57260a7825 */ /* 0x000fe200078e00ff */
[----:B------:R-:W-:-:S03]  /*15f0*/  LOP3.LUT R14, R39, R5, R45, 0x96, !PT ;  /* 0x00000005270e7212 */ /* 0x000fc600078e962d */
[----:B------:R-:W-:Y:S01]  /*1600*/  IMAD.MOV.U32 R46, RZ, RZ, 0x1 ;  /* 0x00000001ff2e7424 */ /* 0x000fe200078e00ff */
        /* <DEDUP_REMOVED lines=23> */
[----:B------:R-:W-:Y:S02]  /*1780*/  LOP3.LUT R15, R23, R12, R5, 0x96, !PT ;  /* 0x0000000c170f7212 */ /* 0x000fe400078e9605 */
[----:B------:R-:W0:Y:S02]  /*1790*/  I2F.F64.U32 R22, R42 ;  /* 0x0000002a00167312 */ /* 0x000e240000201800 */
[----:B------:R-:W-:Y:S01]  /*17a0*/  LOP3.LUT R12, R21, R14, R11, 0x96, !PT ;  /* 0x0000000e150c7212 */ /* 0x000fe200078e960b */
[----:B------:R-:W-:-:S04]  /*17b0*/  IMAD.WIDE.U32 R14, R15, -0x326172a9, RZ ;  /* 0xcd9e8d570f0e7825 */ /* 0x000fc800078e00ff */
[----:B------:R-:W-:Y:S01]  /*17c0*/  IMAD.WIDE.U32 R12, R12, -0x2daee0ad, RZ ;  /* 0xd2511f530c0c7825 */ /* 0x000fe200078e00ff */
[----:B------:R-:W-:Y:S02]  /*17d0*/  LOP3.LUT R5, R25, R10, R15, 0x96, !PT ;  /* 0x0000000a19057212 */ /* 0x000fe400078e960f */
[----:B------:R-:W1:Y:S02]  /*17e0*/  I2F.F64.U32 R24, R20 ;  /* 0x0000001400187312 */ /* 0x000e640000201800 */
[----:B------:R-:W-:Y:S01]  /*17f0*/  LOP3.LUT R10, R29, R4, R13, 0x96, !PT ;  /* 0x000000041d0a7212 */ /* 0x000fe200078e960d */
[----:B------:R-:W-:Y:S01]  /*1800*/  IMAD.WIDE.U32 R4, R5, -0x2daee0ad, RZ ;  /* 0xd2511f5305047825 */ /* 0x000fe200078e00ff */
[----:B0-----:R-:W-:-:S03]  /*1810*/  DFMA R22, R22, R2, 2.3283064365386962891e-10 ;  /* 0x3df000001616742b */ /* 0x001fc60000000002 */
[----:B------:R-:W-:Y:S01]  /*1820*/  IMAD.WIDE.U32 R10, R10, -0x326172a9, RZ ;  /* 0xcd9e8d570a0a7825 */ /* 0x000fe200078e00ff */
[----:B------:R-:W-:-:S04]  /*1830*/  LOP3.LUT R15, R33, R12, R5, 0x96, !PT ;  /* 0x0000000c210f7212 */ /* 0x000fc800078e9605 */
[----:B------:R-:W-:Y:S01]  /*1840*/  LOP3.LUT R12, R27, R14, R11, 0x96, !PT ;  /* 0x0000000e1b0c7212 */ /* 0x000fe200078e960b */
[----:B------:R-:W-:Y:S01]  /*1850*/  IMAD.WIDE.U32 R14, R15, -0x326172a9, RZ ;  /* 0xcd9e8d570f0e7825 */ /* 0x000fe200078e00ff */
[----:B-1----:R-:W-:-:S03]  /*1860*/  DFMA R24, R24, R2, 2.3283064365386962891e-10 ;  /* 0x3df000001818742b */ /* 0x002fc60000000002 */
[----:B------:R-:W-:Y:S01]  /*1870*/  IMAD.WIDE.U32 R12, R12, -0x2daee0ad, RZ ;  /* 0xd2511f530c0c7825 */ /* 0x000fe200078e00ff */
[----:B------:R-:W-:-:S03]  /*1880*/  LOP3.LUT R31, R31, R10, R15, 0x96, !PT ;  /* 0x0000000a1f1f7212 */ /* 0x000fc600078e960f */
[----:B------:R-:W-:Y:S01]  /*1890*/  IMAD.MOV.U32 R41, RZ, RZ, R14 ;  /* 0x000000ffff297224 */ /* 0x000fe200078e000e */
[----:B------:R-:W-:Y:S01]  /*18a0*/  LOP3.LUT R42, R35, R4, R13, 0x96, !PT ;  /* 0x00000004232a7212 */ /* 0x000fe200078e960d */
[----:B------:R-:W-:Y:S01]  /*18b0*/  IMAD.MOV.U32 R43, RZ, RZ, R12 ;  /* 0x000000ffff2b7224 */ /* 0x000fe200078e000c */
[----:B------:R-:W-:Y:S01]  /*18c0*/  MOV R40, R31 ;  /* 0x0000001f00287202 */ /* 0x000fe20000000f00 */
[----:B------:R-:W-:Y:S06]  /*18d0*/  BRA `(.L_x_18) ;  /* 0x0000000000f47947 */ /* 0x000fec0003800000 */
.L_x_13:
[----:B------:R-:W-:Y:S01]  /*18e0*/  VIADD R36, R36, 0x1 ;  /* 0x0000000124247836 */ /* 0x000fe20000000000 */
[----:B------:R-:W-:Y:S03]  /*18f0*/  BSSY.RECONVERGENT B2, `(.L_x_21) ;  /* 0x000000c000027945 */ /* 0x000fe60003800200 */
[C---:B------:R-:W-:Y:S01]  /*1900*/  IMAD.WIDE.U32 R4, R36.reuse, -0x2daee0ad, RZ ;  /* 0xd2511f5324047825 */ /* 0x040fe200078e00ff */
[----:B------:R-:W-:-:S13]  /*1910*/  ISETP.NE.AND P0, PT, R36, RZ, PT ;  /* 0x000000ff2400720c */ /* 0x000fda0003f05270 */
[----:B------:R-:W-:Y:S05]  /*1920*/  @P0 BRA `(.L_x_22) ;  /* 0x0000000000200947 */ /* 0x000fea0003800000 */
[----:B------:R-:W-:-:S05]  /*1930*/  VIADD R37, R37, 0x1 ;  /* 0x0000000125257836 */ /* 0x000fca0000000000 */
[----:B------:R-:W-:-:S13]  /*1940*/  ISETP.NE.AND P0, PT, R37, RZ, PT ;  /* 0x000000ff2500720c */ /* 0x000fda0003f05270 */
[----:B------:R-:W-:Y:S01]  /*1950*/  @!P0 VIADD R38, R38, 0x1 ;  /* 0x0000000126268836 */ /* 0x000fe20000000000 */
[----:B------:R-:W-:Y:S01]  /*1960*/  @!P0 IADD3 R10, PT, PT, R39, 0x1, RZ ;  /* 0x00000001270a8810 */ /* 0x000fe20007ffe0ff */
[----:B------:R-:W-:-:S03]  /*1970*/  @!P0 IMAD.MOV.U32 R37, RZ, RZ, RZ ;  /* 0x000000ffff258224 */ /* 0x000fc600078e00ff */
[----:B------:R-:W-:-:S13]  /*1980*/  ISETP.NE.AND P1, PT, R38, RZ, !P0 ;  /* 0x000000ff2600720c */ /* 0x000fda0004725270 */
[----:B------:R-:W-:-:S04]  /*1990*/  @P1 IMAD.MOV R10, RZ, RZ, R39 ;  /* 0x000000ffff0a1224 */ /* 0x000fc800078e0227 */
[----:B------:R-:W-:-:S07]  /*19a0*/  @!P0 IMAD.MOV.U32 R39, RZ, RZ, R10 ;  /* 0x000000ffff278224 */ /* 0x000fce00078e000a */
.L_x_22:
[----:B------:R-:W-:Y:S05]  /*19b0*/  BSYNC.RECONVERGENT B2 ;  /* 0x0000000000027941 */ /* 0x000fea0003800200 */
.L_x_21:
[----:B------:R-:W-:Y:S01]  /*19c0*/  LOP3.LUT R12, R39, R5, R45, 0x96, !PT ;  /* 0x00000005270c7212 */ /* 0x000fe200078e962d */
[----:B------:R-:W-:-:S04]  /*19d0*/  IMAD.WIDE.U32 R10, R38, -0x326172a9, RZ ;  /* 0xcd9e8d57260a7825 */ /* 0x000fc800078e00ff */
        /* <DEDUP_REMOVED lines=32> */
[----:B0-----:R-:W-:-:S03]  /*1be0*/  DFMA R22, R22, R2, 2.3283064365386962891e-10 ;  /* 0x3df000001616742b */ /* 0x001fc60000000002 */
[----:B------:R-:W-:Y:S01]  /*1bf0*/  LOP3.LUT R10, R33, R4, R43, 0x96, !PT ;  /* 0x00000004210a7212 */ /* 0x000fe200078e962b */
[----:B------:R-:W-:-:S04]  /*1c00*/  IMAD.WIDE.U32 R4, R5, -0x326172a9, RZ ;  /* 0xcd9e8d5705047825 */ /* 0x000fc800078e00ff */
[----:B------:R-:W-:-:S04]  /*1c10*/  IMAD.WIDE.U32 R10, R10, -0x326172a9, RZ ;  /* 0xcd9e8d570a0a7825 */ /* 0x000fc800078e00ff */
[----:B------:R-:W-:Y:S01]  /*1c20*/  IMAD.MOV.U32 R41, RZ, RZ, R10 ;  /* 0x000000ffff297224 */ /* 0x000fe200078e000a */
[----:B------:R-:W-:Y:S02]  /*1c30*/  LOP3.LUT R40, R31, R4, R11, 0x96, !PT ;  /* 0x000000041f287212 */ /* 0x000fe400078e960b */
[----:B------:R-:W-:Y:S02]  /*1c40*/  LOP3.LUT R4, R27, R12, R5, 0x96, !PT ;  /* 0x0000000c1b047212 */ /* 0x000fe400078e9605 */
[----:B------:R-:W0:Y:S01]  /*1c50*/  I2F.F64.U32 R24, R40 ;  /* 0x0000002800187312 */ /* 0x000e220000201800 */
[----:B------:R-:W-:Y:S02]  /*1c60*/  MOV R31, R10 ;  /* 0x0000000a001f7202 */ /* 0x000fe40000000f00 */
[----:B------:R-:W-:-:S04]  /*1c70*/  IMAD.WIDE.U32 R4, R4, -0x2daee0ad, RZ ;  /* 0xd2511f5304047825 */ /* 0x000fc800078e00ff */
[----:B------:R-:W-:Y:S01]  /*1c80*/  IMAD.MOV.U32 R43, RZ, RZ, R4 ;  /* 0x000000ffff2b7224 */ /* 0x000fe200078e0004 */
[----:B------:R-:W-:Y:S01]  /*1c90*/  LOP3.LUT R42, R35, R42, R5, 0x96, !PT ;  /* 0x0000002a232a7212 */ /* 0x000fe200078e9605 */
[----:B0-----:R-:W-:-:S11]  /*1ca0*/  DFMA R24, R24, R2, 2.3283064365386962891e-10 ;  /* 0x3df000001818742b */ /* 0x001fd60000000002 */
.L_x_18:
[----:B------:R-:W-:Y:S05]  /*1cb0*/  BSYNC.RECONVERGENT B1 ;  /* 0x0000000000017941 */ /* 0x000fea0003800200 */
.L_x_12:
[----:B------:R-:W0:Y:S01]  /*1cc0*/  LDCU.64 UR6, c[0x0][0x410] ;  /* 0x00008200ff0677ac */ /* 0x000e220008000a00 */
[----:B------:R-:W1:Y:S01]  /*1cd0*/  I2F.F64.U32 R4, R31 ;  /* 0x0000001f00047312 */ /* 0x000e620000201800 */
[----:B------:R-:W-:Y:S01]  /*1ce0*/  DMUL R22, R6, R22 ;  /* 0x0000001606167228 */ /* 0x000fe20000000000 */
[----:B------:R-:W2:Y:S01]  /*1cf0*/  LDCU UR4, c[0x0][0x45c] ;  /* 0x00008b80ff0477ac */ /* 0x000ea20008000800 */
[----:B-1----:R-:W-:Y:S01]  /*1d00*/  DFMA R4, R4, R2, 2.3283064365386962891e-10 ;  /* 0x3df000000404742b */ /* 0x002fe20000000002 */
[----:B0-----:R-:W-:Y:S01]  /*1d10*/  MOV R11, UR7 ;  /* 0x00000007000b7c02 */ /* 0x001fe20008000f00 */
[----:B------:R-:W-:-:S03]  /*1d20*/  IMAD.U32 R10, RZ, RZ, UR6 ;  /* 0x00000006ff0a7e24 */ /* 0x000fc6000f8e00ff */
[----:B------:R-:W0:Y:S01]  /*1d30*/  I2F.F64 R2, R11 ;  /* 0x0000000b00027312 */ /* 0x000e220000201c00 */
[----:B--2---:R-:W-:Y:S02]  /*1d40*/  UISETP.NE.AND UP0, UPT, UR4, 0x3, UPT ;  /* 0x000000030400788c */ /* 0x004fe4000bf05270 */
[----:B------:R-:W-:-:S06]  /*1d50*/  DMUL R18, R8, R4 ;  /* 0x0000000408127228 */ /* 0x000fcc0000000000 */
[----:B------:R-:W-:Y:S01]  /*1d60*/  F2I.F64.FLOOR R4, R18 ;  /* 0x0000001200047311 */ /* 0x000fe20000305100 */
[----:B0-----:R-:W-:-:S07]  /*1d70*/  DMUL R24, R2, R24 ;  /* 0x0000001802187228 */ /* 0x001fce0000000000 */
[----:B------:R-:W0:Y:S08]  /*1d80*/  F2I.F64.FLOOR R2, R22 ;  /* 0x0000001600027311 */ /* 0x000e300000305100 */
[----:B------:R-:W1:Y:S01]  /*1d90*/  F2I.F64.FLOOR R3, R24 ;  /* 0x0000001800037311 */ /* 0x000e620000305100 */
[--C-:B0-----:R-:W-:Y:S01]  /*1da0*/  SHF.R.S32.HI R15, RZ, 0x1f, R2.reuse ;  /* 0x0000001fff0f7819 */ /* 0x101fe20000011402 */
[----:B------:R-:W-:Y:S01]  /*1db0*/  IMAD.MOV.U32 R14, RZ, RZ, R2 ;  /* 0x000000ffff0e7224 */ /* 0x000fe200078e0002 */
[--C-:B-1----:R-:W-:Y:S01]  /*1dc0*/  SHF.R.S32.HI R13, RZ, 0x1f, R3.reuse ;  /* 0x0000001fff0d7819 */ /* 0x102fe20000011403 */
[----:B------:R-:W-:-:S04]  /*1dd0*/  IMAD.MOV.U32 R12, RZ, RZ, R3 ;  /* 0x000000ffff0c7224 */ /* 0x000fc800078e0003 */
[----:B------:R-:W-:-:S04]  /*1de0*/  IMAD.WIDE R12, R4, R11, R12 ;  /* 0x0000000b040c7225 */ /* 0x000fc800078e020c */
[-C--:B------:R-:W-:Y:S02]  /*1df0*/  IMAD R5, R13, R10.reuse, RZ ;  /* 0x0000000a0d057224 */ /* 0x080fe400078e02ff */
[----:B------:R-:W-:-:S04]  /*1e00*/  IMAD.WIDE.U32 R14, R12, R10, R14 ;  /* 0x0000000a0c0e7225 */ /* 0x000fc800078e000e */
[----:B------:R-:W-:-:S05]  /*1e10*/  IMAD R5, R12, R0, R5 ;  /* 0x000000000c057224 */ /* 0x000fca00078e0205 */
[----:B------:R-:W-:Y:S01]  /*1e20*/  IADD3 R5, PT, PT, R15, R5, RZ ;  /* 0x000000050f057210 */ /* 0x000fe20007ffe0ff */
[----:B------:R-:W-:Y:S06]  /*1e30*/  BRA.U UP0, `(.L_x_23) ;  /* 0x0000000100207547 */ /* 0x000fec000b800000 */
[----:B------:R-:W0:Y:S02]  /*1e40*/  LDCU.64 UR4, c[0x0][0x408] ;  /* 0x00008100ff0477ac */ /* 0x000e240008000a00 */
[----:B0-----:R-:W-:-:S04]  /*1e50*/  IADD3 R12, P0, PT, R14, UR4, RZ ;  /* 0x000000040e0c7c10 */ /* 0x001fc8000ff1e0ff */
[----:B------:R-:W-:-:S05]  /*1e60*/  IADD3.X R13, PT, PT, R5, UR5, RZ, P0, !PT ;  /* 0x00000005050d7c10 */ /* 0x000fca00087fe4ff */
[----:B------:R-:W2:Y:S01]  /*1e70*/  LDG.E.U8 R12, desc[UR36][R12.64] ;  /* 0x000000240c0c7981 */ /* 0x000ea2000c1e1100 */
[----:B------:R-:W-:Y:S01]  /*1e80*/  IMAD.MOV.U32 R20, RZ, RZ, R43 ;  /* 0x000000ffff147224 */ /* 0x000fe200078e002b */
[----:B--2---:R-:W-:-:S13]  /*1e90*/  ISETP.NE.AND P0, PT, R12, RZ, PT ;  /* 0x000000ff0c00720c */ /* 0x004fda0003f05270 */
[----:B------:R-:W-:Y:S05]  /*1ea0*/  @!P0 BRA `(.L_x_24) ;  /* 0xffffffec00f08947 */ /* 0x000fea000383ffff */
[----:B------:R-:W-:Y:S05]  /*1eb0*/  BRA `(.L_x_25) ;  /* 0x00000000001c7947 */ /* 0x000fea0003800000 */
.L_x_23:
[----:B------:R-:W0:Y:S02]  /*1ec0*/  LDCU.64 UR6, c[0x0][0x408] ;  /* 0x00008100ff0677ac */ /* 0x000e240008000a00 */
[----:B0-----:R-:W-:-:S04]  /*1ed0*/  IADD3 R14, P0, PT, R14, UR6, RZ ;  /* 0x000000060e0e7c10 */ /* 0x001fc8000ff1e0ff */
[----:B------:R-:W-:-:S05]  /*1ee0*/  IADD3.X R15, PT, PT, R5, UR7, RZ, P0, !PT ;  /* 0x00000007050f7c10 */ /* 0x000fca00087fe4ff */
[----:B------:R-:W2:Y:S01]  /*1ef0*/  LDG.E.U8 R14, desc[UR36][R14.64] ;  /* 0x000000240e0e7981 */ /* 0x000ea2000c1e1100 */
[----:B------:R-:W-:Y:S01]  /*1f00*/  IMAD.MOV.U32 R20, RZ, RZ, R43 ;  /* 0x000000ffff147224 */ /* 0x000fe200078e002b */
[----:B--2---:R-:W-:-:S13]  /*1f10*/  ISETP.NE.AND P0, PT, R14, UR4, PT ;  /* 0x000000040e007c0c */ /* 0x004fda000bf05270 */
[----:B------:R-:W-:Y:S05]  /*1f20*/  @P0 BRA `(.L_x_24) ;  /* 0xffffffec00d00947 */ /* 0x000fea000383ffff */
.L_x_25:
[----:B------:R-:W-:Y:S05]  /*1f30*/  BSYNC.RECONVERGENT B0 ;  /* 0x0000000000007941 */ /* 0x000fea0003800200 */
.L_x_11:
[----:B------:R0:W-:Y:S04]  /*1f40*/  STL.64 [R1+0x18], R2 ;  /* 0x0000180201007387 */ /* 0x0001e80000100a00 */
[----:B------:R0:W-:Y:S02]  /*1f50*/  STL [R1+0x20], R4 ;  /* 0x0000200401007387 */ /* 0x0001e40000100800 */
.L_x_10:
[----:B0-----:R-:W-:Y:S01]  /*1f60*/  F2I.F64.FLOOR R4, R22 ;  /* 0x0000001600047311 */ /* 0x001fe20000305100 */
[----:B------:R-:W0:Y:S07]  /*1f70*/  LDCU UR4, c[0x0][0x3c8] ;  /* 0x00007900ff0477ac */ /* 0x000e2e0008000800 */
[----:B------:R-:W1:Y:S08]  /*1f80*/  F2I.F64.FLOOR R5, R24 ;  /* 0x0000001800057311 */ /* 0x000e700000305100 */
[----:B------:R-:W2:Y:S01]  /*1f90*/  F2I.F64.FLOOR R2, R18 ;  /* 0x0000001200027311 */ /* 0x000ea20000305100 */
[----:B0-----:R-:W-:Y:S01]  /*1fa0*/  UISETP.GE.AND UP0, UPT, UR4, 0x1, UPT ;  /* 0x000000010400788c */ /* 0x001fe2000bf06270 */
[----:B-1----:R0:W-:Y:S04]  /*1fb0*/  STL.64 [R1+0x18], R4 ;  /* 0x0000180401007387 */ /* 0x0021e80000100a00 */
[----:B--2---:R0:W-:Y:S04]  /*1fc0*/  STL [R1+0x20], R2 ;  /* 0x0000200201007387 */ /* 0x0041e80000100800 */
[----:B------:R-:W-:Y:S05]  /*1fd0*/  BRA.U !UP0, `(.L_x_26) ;  /* 0x0000012d08447547 */ /* 0x000fea000b800000 */
[----:B------:R-:W-:Y:S01]  /*1fe0*/  SHF.R.S32.HI R3, RZ, 0x1f, R11 ;  /* 0x0000001fff037819 */ /* 0x000fe2000001140b */
[----:B------:R-:W1:Y:S01]  /*1ff0*/  LDCU.64 UR4, c[0x0][0x408] ;  /* 0x00008100ff0477ac */ /* 0x000e620008000a00 */
[----:B------:R-:W-:-:S03]  /*2000*/  SHF.R.S32.HI R7, RZ, 0x1f, R5 ;  /* 0x0000001fff077819 */ /* 0x000fc60000011405 */
[-C--:B------:R-:W-:Y:S02]  /*2010*/  IMAD R3, R3, R10.reuse, RZ ;  /* 0x0000000a03037224 */ /* 0x080fe400078e02ff */
[-C--:B------:R-:W-:Y:S02]  /*2020*/  IMAD R8, R7, R10.reuse, RZ ;  /* 0x0000000a07087224 */ /* 0x080fe400078e02ff */
[----:B------:R-:W-:-:S04]  /*2030*/  IMAD.WIDE.U32 R6, R11, R10, RZ ;  /* 0x0000000a0b067225 */ /* 0x000fc800078e00ff */
[----:B------:R-:W-:Y:S02]  /*2040*/  IMAD R3, R0, R11, R3 ;  /* 0x0000000b00037224 */ /* 0x000fe400078e0203 */
[C---:B------:R-:W-:Y:S02]  /*2050*/  IMAD R9, R5.reuse, R0, R8 ;  /* 0x0000000005097224 */ /* 0x040fe400078e0208 */
[----:B------:R-:W-:Y:S01]  /*2060*/  IMAD.WIDE.U32 R10, R5, R10, RZ ;  /* 0x0000000a050a7225 */ /* 0x000fe200078e00ff */
[----:B0-----:R-:W-:-:S03]  /*2070*/  SHF.R.S32.HI R5, RZ, 0x1f, R2 ;  /* 0x0000001fff057819 */ /* 0x001fc60000011402 */
[----:B------:R-:W-:Y:S01]  /*2080*/  IMAD.IADD R3, R7, 0x1, R3 ;  /* 0x0000000107037824 */ /* 0x000fe200078e0203 */
[----:B------:R-:W-:-:S03]  /*2090*/  IADD3 R11, PT, PT, R11, R9, RZ ;  /* 0x000000090b0b7210 */ /* 0x000fc60007ffe0ff */
[----:B------:R-:W-:Y:S02]  /*20a0*/  IMAD R0, R3, R2, RZ ;  /* 0x0000000203007224 */ /* 0x000fe400078e02ff */
[----:B------:R-:W-:-:S04]  /*20b0*/  IMAD.WIDE.U32 R2, R2, R6, R10 ;  /* 0x0000000602027225 */ /* 0x000fc800078e000a */
[----:B------:R-:W-:Y:S01]  /*20c0*/  IMAD R5, R5, R6, R0 ;  /* 0x0000000605057224 */ /* 0x000fe200078e0200 */
[--C-:B------:R-:W-:Y:S02]  /*20d0*/  SHF.R.S32.HI R0, RZ, 0x1f, R4.reuse ;  /* 0x0000001fff007819 */ /* 0x100fe40000011404 */
[----:B-1----:R-:W-:Y:S01]  /*20e0*/  IADD3 R4, P0, P1, R2, UR4, R4 ;  /* 0x0000000402047c10 */ /* 0x002fe2000f91e004 */
[----:B------:R-:W-:-:S05]  /*20f0*/  IMAD.IADD R5, R3, 0x1, R5 ;  /* 0x0000000103057824 */ /* 0x000fca00078e0205 */
[----:B------:R-:W-:-:S05]  /*2100*/  IADD3.X R5, PT, PT, R5, UR5, R0, P0, P1 ;  /* 0x0000000505057c10 */ /* 0x000fca00087e2400 */
[----:B------:R0:W5:Y:S01]  /*2110*/  LDG.E.U8 R68, desc[UR36][R4.64] ;  /* 0x0000002404447981 */ /* 0x000162000c1e1100 */
[----:B------:R-:W-:Y:S01]  /*2120*/  HFMA2 R53, -RZ, RZ, 1.984375, 0 ;  /* 0x3ff00000ff357431 */ /* 0x000fe200000001ff */
[----:B------:R-:W-:Y:S01]  /*2130*/  BSSY B6, `(.L_x_26) ;  /* 0x00012bb000067945 */ /* 0x000fe20003800000 */
[----:B------:R-:W-:Y:S01]  /*2140*/  IMAD.MOV.U32 R69, RZ, RZ, RZ ;  /* 0x000000ffff457224 */ /* 0x000fe200078e00ff */
[----:B------:R-:W-:Y:S01]  /*2150*/  MOV R55, 0x3ff00000 ;  /* 0x3ff0000000377802 */ /* 0x000fe20000000f00 */
[----:B------:R-:W-:Y:S01]  /*2160*/  IMAD.MOV.U32 R54, RZ, RZ, 0x0 ;  /* 0x00000000ff367424 */ /* 0x000fe200078e00ff */
[----:B------:R-:W-:Y:S01]  /*2170*/  MOV R29, R25 ;  /* 0x00000019001d7202 */ /* 0x000fe20000000f00 */
[----:B------:R-:W-:Y:S02]  /*2180*/  IMAD.MOV.U32 R30, RZ, RZ, R18 ;  /* 0x000000ffff1e7224 */ /* 0x000fe400078e0012 */
[----:B------:R-:W-:Y:S02]  /*2190*/  IMAD.MOV.U32 R31, RZ, RZ, R19 ;  /* 0x000000ffff1f7224 */ /* 0x000fe400078e0013 */
[----:B------:R-:W-:-:S02]  /*21a0*/  IMAD.MOV.U32 R28, RZ, RZ, R24 ;  /* 0x000000ffff1c7224 */ /* 0x000fc400078e0018 */
[----:B------:R-:W-:Y:S02]  /*21b0*/  IMAD.MOV.U32 R26, RZ, RZ, R22 ;  /* 0x000000ffff1a7224 */ /* 0x000fe400078e0016 */
[----:B------:R-:W-:Y:S02]  /*21c0*/  IMAD.MOV.U32 R27, RZ, RZ, R23 ;  /* 0x000000ffff1b7224 */ /* 0x000fe400078e0017 */
[----:B------:R-:W-:Y:S02]  /*21d0*/  IMAD.MOV.U32 R52, RZ, RZ, 0x0 ;  /* 0x00000000ff347424 */ /* 0x000fe400078e00ff */
[----:B------:R-:W-:Y:S02]  /*21e0*/  IMAD.MOV.U32 R50, RZ, RZ, 0x0 ;  /* 0x00000000ff327424 */ /* 0x000fe400078e00ff */
[----:B0-----:R-:W-:-:S07]  /*21f0*/  IMAD.MOV.U32 R51, RZ, RZ, 0x3ff00000 ;  /* 0x3ff00000ff337424 */ /* 0x001fce00078e00ff */
.L_x_429:
[----:B0-----:R0:W-:Y:S01]  /*2200*/  STL.U8 [R1+0x54], RZ ;  /* 0x000054ff01007387 */ /* 0x0011e20000100000 */
[----:B-----5:R-:W-:Y:S01]  /*2210*/  ISETP.NE.AND P0, PT, R46, 0x1, PT ;  /* 0x000000012e00780c */ /* 0x020fe20003f05270 */
[----:B------:R-:W-:Y:S01]  /*2220*/  BSSY.RECONVERGENT B0, `(.L_x_27) ;  /* 0x000005c000007945 */ /* 0x000fe20003800200 */
[C---:B------:R-:W-:Y:S01]  /*2230*/  VIADD R9, R44.reuse, 0xb54cda56 ;  /* 0xb54cda562c097836 */ /* 0x040fe20000000000 */
[----:B------:R0:W-:Y:S01]  /*2240*/  STL.U8 [R1+0x57], RZ ;  /* 0x000057ff01007387 */ /* 0x0001e20000100000 */
[C---:B------:R-:W-:Y:S01]  /*2250*/  IADD3 R11, PT, PT, R45.reuse, -0x56f99767, RZ ;  /* 0xa90668992d0b7810 */ /* 0x040fe20007ffe0ff */
[C---:B------:R-:W-:Y:S01]  /*2260*/  VIADD R8, R44.reuse, 0x5384540f ;  /* 0x5384540f2c087836 */ /* 0x040fe20000000000 */
[C---:B-1-34-:R-:W-:Y:S01]  /*2270*/  IADD3 R7, PT, PT, R45.reuse, 0x1fd5c5a3, RZ ;  /* 0x1fd5c5a32d077810 */ /* 0x05afe20007ffe0ff */
[----:B------:R0:W-:Y:S01]  /*2280*/  STL.U8 [R1+0x55], RZ ;  /* 0x000055ff01007387 */ /* 0x0001e20000100000 */
[----:B------:R-:W-:Y:S01]  /*2290*/  VIADD R10, R45, 0x646e171e ;  /* 0x646e171e2d0a7836 */ /* 0x000fe20000000000 */
[C---:B------:R-:W-:Y:S01]  /*22a0*/  IADD3 R75, PT, PT, R44.reuse, -0x61c88647, RZ ;  /* 0x9e3779b92c4b7810 */ /* 0x040fe20007ffe0ff */
[C---:B------:R-:W-:Y:S01]  /*22b0*/  VIADD R3, R44.reuse, 0xf1bbcdc8 ;  /* 0xf1bbcdc82c037836 */ /* 0x040fe20000000000 */
[----:B------:R0:W-:Y:S01]  /*22c0*/  STL.U8 [R1+0x58], RZ ;  /* 0x000058ff01007387 */ /* 0x0001e20000100000 */
[----:B------:R-:W-:-:S02]  /*22d0*/  VIADD R0, R44, 0x8ff34781 ;  /* 0x8ff347812c007836 */ /* 0x000fc40000000000 */
[C---:B------:R-:W-:Y:S01]  /*22e0*/  VIADD R6, R45.reuse, 0xdb3d7428 ;  /* 0xdb3d74282d067836 */ /* 0x040fe20000000000 */
[----:B------:R0:W-:Y:S01]  /*22f0*/  STL.U8 [R1+0x56], RZ ;  /* 0x000056ff01007387 */ /* 0x0001e20000100000 */
[----:B------:R-:W-:Y:S02]  /*2300*/  VIADD R2, R45, 0x96a522ad ;  /* 0x96a522ad2d027836 */ /* 0x000fe40000000000 */
[----:B------:R-:W-:Y:S01]  /*2310*/  VIADD R77, R44, 0x3c6ef372 ;  /* 0x3c6ef3722c4d7836 */ /* 0x000fe20000000000 */
[----:B------:R0:W-:Y:S01]  /*2320*/  STL.U8 [R1+0x59], RZ ;  /* 0x000059ff01007387 */ /* 0x0001e20000100000 */
[----:B------:R-:W-:Y:S02]  /*2330*/  IMAD.MOV.U32 R74, RZ, RZ, 0x2 ;  /* 0x00000002ff4a7424 */ /* 0x000fe400078e00ff */
[----:B------:R-:W-:Y:S01]  /*2340*/  IMAD.MOV.U32 R34, RZ, RZ, R41 ;  /* 0x000000ffff227224 */ /* 0x000fe200078e0029 */
[----:B------:R-:W-:Y:S06]  /*2350*/  @!P0 BRA `(.L_x_28) ;  /* 0x0000000400208947 */ /* 0x000fec0003800000 */
[----:B------:R-:W-:-:S13]  /*2360*/  ISETP.NE.AND P0, PT, R46, 0x3, PT ;  /* 0x000000032e00780c */ /* 0x000fda0003f05270 */
[----:B------:R-:W-:Y:S05]  /*2370*/  @!P0 BRA `(.L_x_29) ;  /* 0x0000000000188947 */ /* 0x000fea0003800000 */
[----:B------:R-:W-:-:S13]  /*2380*/  ISETP.NE.AND P0, PT, R46, 0x2, PT ;  /* 0x000000022e00780c */ /* 0x000fda0003f05270 */
[----:B------:R-:W-:Y:S01]  /*2390*/  @!P0 MOV R74, 0x3 ;  /* 0x00000003004a8802 */ /* 0x000fe20000000f00 */
[----:B------:R-:W-:Y:S02]  /*23a0*/  @!P0 IMAD.MOV.U32 R34, RZ, RZ, R42 ;  /* 0x000000ffff228224 */ /* 0x000fe400078e002a */
[----:B------:R-:W-:Y:S02]  /*23b0*/  @P0 VIADD R74, R46, 0x1 ;  /* 0x000000012e4a0836 */ /* 0x000fe40000000000 */
[----:B------:R-:W-:Y:S01]  /*23c0*/  @P0 IMAD.MOV.U32 R34, RZ, RZ, R40 ;  /* 0x000000ffff220224 */ /* 0x000fe200078e0028 */
[----:B------:R-:W-:Y:S06]  /*23d0*/  BRA `(.L_x_28) ;  /* 0x0000000400007947 */ /* 0x000fec0003800000 */
.L_x_29:
        /* <DEDUP_REMOVED lines=13> */
.L_x_31:
[----:B------:R-:W-:Y:S05]  /*24b0*/  BSYNC.RECONVERGENT B1 ;  /* 0x0000000000017941 */ /* 0x000fea0003800200 */
.L_x_30:
[----:B------:R-:W-:Y:S01]  /*24c0*/  IMAD.WIDE.U32 R12, R38, -0x326172a9, RZ ;  /* 0xcd9e8d57260c7825 */ /* 0x000fe200078e00ff */
[----:B------:R-:W-:-:S03]  /*24d0*/  LOP3.LUT R20, R39, R5, R45, 0x96, !PT ;  /* 0x0000000527147212 */ /* 0x000fc600078e962d */
[----:B------:R-:W-:Y:S01]  /*24e0*/  IMAD.MOV.U32 R34, RZ, RZ, R43 ;  /* 0x000000ffff227224 */ /* 0x000fe200078e002b */
[----:B------:R-:W-:Y:S01]  /*24f0*/  LOP3.LUT R14, R37, R44, R13, 0x96, !PT ;  /* 0x0000002c250e7212 */ /* 0x000fe200078e960d */
[----:B------:R-:W-:-:S04]  /*2500*/  IMAD.WIDE.U32 R20, R20, -0x326172a9, RZ ;  /* 0xcd9e8d5714147825 */ /* 0x000fc800078e00ff */
[----:B------:R-:W-:Y:S01]  /*2510*/  IMAD.WIDE.U32 R14, R14, -0x2daee0ad, RZ ;  /* 0xd2511f530e0e7825 */ /* 0x000fe200078e00ff */
[----:B------:R-:W-:-:S03]  /*2520*/  LOP3.LUT R5, R75, R12, R21, 0x96, !PT ;  /* 0x0000000c4b057212 */ /* 0x000fc600078e9615 */
[----:B------:R-:W-:Y:S02]  /*2530*/  VIADD R13, R45, 0xbb67ae85 ;  /* 0xbb67ae852d0d7836 */ /* 0x000fe40000000000 */
[----:B------:R-:W-:-:S03]  /*2540*/  IMAD.MOV.U32 R74, RZ, RZ, RZ ;  /* 0x000000ffff4a7224 */ /* 0x000fc600078e00ff */
[----:B------:R-:W-:Y:S01]  /*2550*/  LOP3.LUT R13, R13, R4, R15, 0x96, !PT ;  /* 0x000000040d0d7212 */ /* 0x000fe200078e960f */
[----:B------:R-:W-:Y:S01]  /*2560*/  IMAD.WIDE.U32 R4, R5, -0x2daee0ad, RZ ;  /* 0xd2511f5305047825 */ /* 0x000fe200078e00ff */
[----:B------:R-:W-:-:S03]  /*2570*/  IADD3 R15, PT, PT, R45, 0x76cf5d0a, RZ ;  /* 0x76cf5d0a2d0f7810 */ /* 0x000fc60007ffe0ff */
[----:B------:R-:W-:Y:S01]  /*2580*/  IMAD.WIDE.U32 R12, R13, -0x326172a9, RZ ;  /* 0xcd9e8d570d0c7825 */ /* 0x000fe200078e00ff */
[----:B------:R-:W-:-:S03]  /*2590*/  LOP3.LUT R15, R15, R14, R5, 0x96, !PT ;  /* 0x0000000e0f0f7212 */ /* 0x000fc600078e9605 */
[----:B------:R-:W-:Y:S01]  /*25a0*/  VIADD R5, R44, 0xdaa66d2b ;  /* 0xdaa66d2b2c057836 */ /* 0x000fe20000000000 */
[----:B------:R-:W-:Y:S01]  /*25b0*/  LOP3.LUT R14, R77, R20, R13, 0x96, !PT ;  /* 0x000000144d0e7212 */ /* 0x000fe200078e960d */
[----:B------:R-:W-:-:S04]  /*25c0*/  IMAD.WIDE.U32 R20, R15, -0x326172a9, RZ ;  /* 0xcd9e8d570f147825 */ /* 0x000fc800078e00ff */
[----:B------:R-:W-:Y:S01]  /*25d0*/  IMAD.WIDE.U32 R14, R14, -0x2daee0ad, RZ ;  /* 0xd2511f530e0e7825 */ /* 0x000fe200078e00ff */
[----:B------:R-:W-:-:S03]  /*25e0*/  LOP3.LUT R5, R5, R12, R21, 0x96, !PT ;  /* 0x0000000c05057212 */ /* 0x000fc600078e9615 */
[C---:B------:R-:W-:Y:S02]  /*25f0*/  VIADD R13, R45.reuse, 0x32370b8f ;  /* 0x32370b8f2d0d7836 */ /* 0x040fe40000000000 */
[----:B------:R-:W-:-:S03]  /*2600*/  VIADD R21, R45, 0xed9eba14 ;  /* 0xed9eba142d157836 */ /* 0x000fc60000000000 */
        /* <DEDUP_REMOVED lines=27> */
[----:B------:R-:W-:Y:S02]  /*27c0*/  LOP3.LUT R42, R2, R4, R13, 0x96, !PT ;  /* 0x00000004022a7212 */ /* 0x000fe400078e960d */
[----:B------:R-:W-:-:S07]  /*27d0*/  MOV R43, R12 ;  /* 0x0000000c002b7202 */ /* 0x000fce0000000f00 */
.L_x_28:
[----:B------:R-:W-:Y:S05]  /*27e0*/  BSYNC.RECONVERGENT B0 ;  /* 0x0000000000007941 */ /* 0x000fea0003800200 */
.L_x_27:
[----:B------:R-:W1:Y:S01]  /*27f0*/  I2F.F64.U32 R4, R34 ;  /* 0x0000002200047312 */ /* 0x000e620000201800 */
[----:B------:R-:W-:Y:S01]  /*2800*/  IMAD.MOV.U32 R12, RZ, RZ, 0x0 ;  /* 0x00000000ff0c7424 */ /* 0x000fe200078e00ff */
[----:B------:R-:W-:Y:S01]  /*2810*/  BSSY.RECONVERGENT B0, `(.L_x_32) ;  /* 0x0000023000007945 */ /* 0x000fe20003800200 */
[----:B------:R-:W-:Y:S02]  /*2820*/  IMAD.MOV.U32 R13, RZ, RZ, 0x3df00000 ;  /* 0x3df00000ff0d7424 */ /* 0x000fe400078e00ff */
[----:B------:R-:W-:Y:S02]  /*2830*/  IMAD.MOV.U32 R20, RZ, RZ, 0x0 ;  /* 0x00000000ff147424 */ /* 0x000fe400078e00ff */
[----:B------:R-:W-:Y:S02]  /*2840*/  IMAD.MOV.U32 R21, RZ, RZ, 0x3fd80000 ;  /* 0x3fd80000ff157424 */ /* 0x000fe400078e00ff */
[----:B-1----:R-:W-:-:S08]  /*2850*/  DFMA R4, R4, R12, 2.3283064365386962891e-10 ;  /* 0x3df000000404742b */ /* 0x002fd0000000000c */
[----:B------:R-:W-:-:S08]  /*2860*/  DADD R12, -R4, 1 ;  /* 0x3ff00000040c7429 */ /* 0x000fd00000000100 */
[C---:B------:R-:W-:Y:S02]  /*2870*/  DMUL R32, R4.reuse, R12 ;  /* 0x0000000c04207228 */ /* 0x040fe40000000000 */
[----:B------:R-:W-:-:S04]  /*2880*/  DADD R4, R4, R4 ;  /* 0x0000000004047229 */ /* 0x000fc80000000004 */
[----:B------:R-:W1:Y:S04]  /*2890*/  MUFU.RSQ64H R13, R33 ;  /* 0x00000021000d7308 */ /* 0x000e680000001c00 */
[----:B------:R-:W-:Y:S01]  /*28a0*/  IADD3 R12, PT, PT, R33, -0x3500000, RZ ;  /* 0xfcb00000210c7810 */ /* 0x000fe20007ffe0ff */
[----:B------:R-:W-:-:S03]  /*28b0*/  DADD R4, -R4, 1 ;  /* 0x3ff0000004047429 */ /* 0x000fc60000000100 */
[----:B------:R-:W-:Y:S02]  /*28c0*/  ISETP.GE.U32.AND P0, PT, R12, 0x7ca00000, PT ;  /* 0x7ca000000c00780c */ /* 0x000fe40003f06070 */
[----:B-1----:R-:W-:-:S08]  /*28d0*/  DMUL R14, R12, R12 ;  /* 0x0000000c0c0e7228 */ /* 0x002fd00000000000 */
[----:B------:R-:W-:-:S08]  /*28e0*/  DFMA R14, R32, -R14, 1 ;  /* 0x3ff00000200e742b */ /* 0x000fd0000000080e */
[----:B------:R-:W-:Y:S02]  /*28f0*/  DFMA R20, R14, R20, 0.5 ;  /* 0x3fe000000e14742b */ /* 0x000fe40000000014 */
[----:B------:R-:W-:-:S08]  /*2900*/  DMUL R14, R12, R14 ;  /* 0x0000000e0c0e7228 */ /* 0x000fd00000000000 */
[----:B------:R-:W-:-:S08]  /*2910*/  DFMA R20, R20, R14, R12 ;  /* 0x0000000e1414722b */ /* 0x000fd0000000000c */
[----:B------:R-:W-:Y:S02]  /*2920*/  DMUL R70, R32, R20 ;  /* 0x0000001420467228 */ /* 0x000fe40000000000 */
[----:B------:R-:W-:Y:S01]  /*2930*/  VIADD R15, R21, 0xfff00000 ;  /* 0xfff00000150f7836 */ /* 0x000fe20000000000 */
[----:B------:R-:W-:-:S05]  /*2940*/  MOV R14, R20 ;  /* 0x00000014000e7202 */ /* 0x000fca0000000f00 */
[----:B------:R-:W-:-:S08]  /*2950*/  DFMA R72, R70, -R70, R32 ;  /* 0x800000464648722b */ /* 0x000fd00000000020 */
[----:B------:R-:W-:Y:S01]  /*2960*/  DFMA R34, R72, R14, R70 ;  /* 0x0000000e4822722b */ /* 0x000fe20000000046 */
[----:B------:R-:W-:Y:S10]  /*2970*/  @!P0 BRA `(.L_x_33) ;  /* 0x0000000000308947 */ /* 0x000ff40003800000 */
[----:B------:R-:W-:Y:S01]  /*2980*/  IMAD.MOV.U32 R34, RZ, RZ, R32 ;  /* 0x000000ffff227224 */ /* 0x000fe200078e0020 */
[----:B------:R-:W-:Y:S01]  /*2990*/  MOV R32, R72 ;  /* 0x0000004800207202 */ /* 0x000fe20000000f00 */
[----:B------:R-:W-:Y:S01]  /*29a0*/  IMAD.MOV.U32 R79, RZ, RZ, R33 ;  /* 0x000000ffff4f7224 */ /* 0x000fe200078e0021 */
[----:B------:R-:W-:Y:S01]  /*29b0*/  MOV R21, R15 ;  /* 0x0000000f00157202 */ /* 0x000fe20000000f00 */
[----:B------:R-:W-:Y:S01]  /*29c0*/  IMAD.MOV.U32 R78, RZ, RZ, R20 ;  /* 0x000000ffff4e7224 */ /* 0x000fe200078e0014 */
[----:B------:R-:W-:Y:S01]  /*29d0*/  MOV R82, 0x2a20 ;  /* 0x00002a2000527802 */ /* 0x000fe20000000f00 */
[----:B------:R-:W-:Y:S02]  /*29e0*/  IMAD.MOV.U32 R33, RZ, RZ, R73 ;  /* 0x000000ffff217224 */ /* 0x000fe400078e0049 */
[----:B------:R-:W-:Y:S02]  /*29f0*/  IMAD.MOV.U32 R80, RZ, RZ, R70 ;  /* 0x000000ffff507224 */ /* 0x000fe400078e0046 */
[----:B------:R-:W-:-:S07]  /*2a00*/  IMAD.MOV.U32 R81, RZ, RZ, R71 ;  /* 0x000000ffff517224 */ /* 0x000fce00078e0047 */
[----:B0-----:R-:W-:Y:S05]  /*2a10*/  CALL.REL.NOINC `($__internal_1_$__cuda_sm20_dsqrt_rn_f64_mediumpath_v1) ;  /* 0x00000128006c7944 */ /* 0x001fea0003c00000 */
[----:B------:R-:W-:Y:S02]  /*2a20*/  IMAD.MOV.U32 R34, RZ, RZ, R32 ;  /* 0x000000ffff227224 */ /* 0x000fe400078e0020 */
[----:B------:R-:W-:-:S07]  /*2a30*/  IMAD.MOV.U32 R35, RZ, RZ, R33 ;  /* 0x000000ffff237224 */ /* 0x000fce00078e0021 */
.L_x_33:
[----:B------:R-:W-:Y:S05]  /*2a40*/  BSYNC.RECONVERGENT B0 ;  /* 0x0000000000007941 */ /* 0x000fea0003800200 */
.L_x_32:
[----:B------:R-:W-:Y:S01]  /*2a50*/  ISETP.NE.AND P0, PT, R74, 0x1, PT ;  /* 0x000000014a00780c */ /* 0x000fe20003f05270 */
[----:B------:R-:W-:Y:S01]  /*2a60*/  BSSY.RECONVERGENT B0, `(.L_x_34) ;  /* 0x000004d000007945 */ /* 0x000fe20003800200 */
[----:B------:R-:W-:Y:S01]  /*2a70*/  DADD R34, R34, R34 ;  /* 0x0000000022227229 */ /* 0x000fe20000000022 */
[----:B------:R-:W-:Y:S01]  /*2a80*/  IMAD.MOV.U32 R12, RZ, RZ, R41 ;  /* 0x000000ffff0c7224 */ /* 0x000fe200078e0029 */
[----:B------:R-:W-:-:S09]  /*2a90*/  MOV R46, 0x2 ;  /* 0x00000002002e7802 */ /* 0x000fd20000000f00 */
[----:B------:R-:W-:Y:S05]  /*2aa0*/  @!P0 BRA `(.L_x_35) ;  /* 0x0000000400208947 */ /* 0x000fea0003800000 */
[----:B------:R-:W-:-:S13]  /*2ab0*/  ISETP.NE.AND P0, PT, R74, 0x3, PT ;  /* 0x000000034a00780c */ /* 0x000fda0003f05270 */
[----:B------:R-:W-:Y:S05]  /*2ac0*/  @!P0 BRA `(.L_x_36) ;  /* 0x0000000000188947 */ /* 0x000fea0003800000 */
[----:B------:R-:W-:-:S13]  /*2ad0*/  ISETP.NE.AND P0, PT, R74, 0x2, PT ;  /* 0x000000024a00780c */ /* 0x000fda0003f05270 */
[----:B------:R-:W-:Y:S02]  /*2ae0*/  @!P0 IMAD.MOV.U32 R46, RZ, RZ, 0x3 ;  /* 0x00000003ff2e8424 */ /* 0x000fe400078e00ff */
[----:B------:R-:W-:Y:S01]  /*2af0*/  @!P0 IMAD.MOV.U32 R12, RZ, RZ, R42 ;  /* 0x000000ffff0c8224 */ /* 0x000fe200078e002a */
[----:B------:R-:W-:Y:S01]  /*2b00*/  @P0 MOV R12, R40 ;  /* 0x00000028000c0202 */ /* 0x000fe20000000f00 */
[----:B------:R-:W-:Y:S01]  /*2b10*/  @P0 VIADD R46, R74, 0x1 ;  /* 0x000000014a2e0836 */ /* 0x000fe20000000000 */
[----:B------:R-:W-:Y:S06]  /*2b20*/  BRA `(.L_x_35) ;  /* 0x0000000400007947 */ /* 0x000fec0003800000 */
.L_x_36:
        /* <DEDUP_REMOVED lines=13> */
.L_x_38:
[----:B------:R-:W-:Y:S05]  /*2c00*/  BSYNC.RECONVERGENT B1 ;  /* 0x0000000000017941 */ /* 0x000fea0003800200 */
.L_x_37:
[----:B------:R-:W-:Y:S01]  /*2c10*/  IMAD.WIDE.U32 R14, R38, -0x326172a9, RZ ;  /* 0xcd9e8d57260e7825 */ /* 0x000fe200078e00ff */
[----:B------:R-:W-:-:S03]  /*2c20*/  LOP3.LUT R32, R39, R13, R45, 0x96, !PT ;  /* 0x0000000d27207212 */ /* 0x000fc600078e962d */
[----:B------:R-:W-:Y:S01]  /*2c30*/  IMAD.MOV.U32 R46, RZ, RZ, RZ ;  /* 0x000000ffff2e7224 */ /* 0x000fe200078e00ff */
[----:B------:R-:W-:Y:S01]  /*2c40*/  LOP3.LUT R20, R37, R44, R15, 0x96, !PT ;  /* 0x0000002c25147212 */ /* 0x000fe200078e960f */
[----:B------:R-:W-:Y:S01]  /*2c50*/  IMAD.WIDE.U32 R32, R32, -0x326172a9, RZ ;  /* 0xcd9e8d5720207825 */ /* 0x000fe200078e00ff */
[----:B------:R-:W-:-:S03]  /*2c60*/  IADD3 R15, PT, PT, R45, -0x4498517b, RZ ;  /* 0xbb67ae852d0f7810 */ /* 0x000fc60007ffe0ff */
[----:B------:R-:W-:Y:S01]  /*2c70*/  IMAD.WIDE.U32 R20, R20, -0x2daee0ad, RZ ;  /* 0xd2511f5314147825 */ /* 0x000fe200078e00ff */
[----:B------:R-:W-:-:S04]  /*2c80*/  LOP3.LUT R13, R75, R14, R33, 0x96, !PT ;  /* 0x0000000e4b0d7212 */ /* 0x000fc800078e9621 */
[----:B------:R-:W-:Y:S01]  /*2c90*/  LOP3.LUT R15, R15, R12, R21, 0x96, !PT ;  /* 0x0000000c0f0f7212 */ /* 0x000fe200078e9615 */
[----:B------:R-:W-:-:S04]  /*2ca0*/  IMAD.WIDE.U32 R12, R13, -0x2daee0ad, RZ ;  /* 0xd2511f530d0c7825 */ /* 0x000fc800078e00ff */
[----:B------:R-:W-:Y:S02]  /*2cb0*/  VIADD R21, R45, 0x76cf5d0a ;  /* 0x76cf5d0a2d157836 */ /* 0x000fe40000000000 */
[----:B------:R-:W-:-:S03]  /*2cc0*/  IMAD.WIDE.U32 R14, R15, -0x326172a9, RZ ;  /* 0xcd9e8d570f0e7825 */ /* 0x000fc600078e00ff */
[----:B------:R-:W-:Y:S01]  /*2cd0*/  LOP3.LUT R21, R21, R20, R13, 0x96, !PT ;  /* 0x0000001415157212 */ /* 0x000fe200078e960d */
[----:B------:R-:W-:Y:S01]  /*2ce0*/  VIADD R13, R44, 0xdaa66d2b ;  /* 0xdaa66d2b2c0d7836 */ /* 0x000fe20000000000 */
[----:B------:R-:W-:Y:S01]  /*2cf0*/  LOP3.LUT R20, R77, R32, R15, 0x96, !PT ;  /* 0x000000204d147212 */ /* 0x000fe200078e960f */
[----:B------:R-:W-:Y:S02]  /*2d00*/  VIADD R15, R45, 0x32370b8f ;  /* 0x32370b8f2d0f7836 */ /* 0x000fe40000000000 */
[----:B------:R-:W-:-:S04]  /*2d10*/  IMAD.WIDE.U32 R32, R21, -0x326172a9, RZ ;  /* 0xcd9e8d5715207825 */ /* 0x000fc800078e00ff */
[----:B------:R-:W-:Y:S01]  /*2d20*/  IMAD.WIDE.U32 R20, R20, -0x2daee0ad, RZ ;  /* 0xd2511f5314147825 */ /* 0x000fe200078e00ff */
[----:B------:R-:W-:Y:S02]  /*2d30*/  LOP3.LUT R13, R13, R14, R33, 0x96, !PT ;  /* 0x0000000e0d0d7212 */ /* 0x000fe400078e9621 */
[----:B------:R-:W-:Y:S02]  /*2d40*/  IADD3 R33, PT, PT, R45, -0x126145ec, RZ ;  /* 0xed9eba142d217810 */ /* 0x000fe40007ffe0ff */
[----:B------:R-:W-:Y:S01]  /*2d50*/  LOP3.LUT R15, R15, R12, R21, 0x96, !PT ;  /* 0x0000000c0f0f7212 */ /* 0x000fe200078e9615 */
[----:B------:R-:W-:-:S04]  /*2d60*/  IMAD.WIDE.U32 R12, R13, -0x2daee0ad, RZ ;  /* 0xd2511f530d0c7825 */ /* 0x000fc800078e00ff */
[----:B------:R-:W-:Y:S01]  /*2d70*/  IMAD.WIDE.U32 R14, R15, -0x326172a9, RZ ;  /* 0xcd9e8d570f0e7825 */ /* 0x000fe200078e00ff */
[----:B------:R-:W-:-:S03]  /*2d80*/  LOP3.LUT R33, R33, R20, R13, 0x96, !PT ;  /* 0x0000001421217212 */ /* 0x000fc600078e960d */
[C---:B------:R-:W-:Y:S02]  /*2d90*/  VIADD R21, R44.reuse, 0x78dde6e4 ;  /* 0x78dde6e42c157836 */ /* 0x040fe40000000000 */
[----:B------:R-:W-:-:S03]  /*2da0*/  VIADD R13, R44, 0x1715609d ;  /* 0x1715609d2c0d7836 */ /* 0x000fc60000000000 */
        /* <DEDUP_REMOVED lines=14> */
[----:B------:R-:W-:-:S03]  /*2e90*/  MOV R12, R43 ;  /* 0x0000002b000c7202 */ /* 0x000fc60000000f00 */
        /* <DEDUP_REMOVED lines=8> */
[----:B------:R-:W-:-:S07]  /*2f20*/  IMAD.MOV.U32 R43, RZ, RZ, R6 ;  /* 0x000000ffff2b7224 */ /* 0x000fce00078e0006 */
.L_x_35:
[----:B------:R-:W-:Y:S05]  /*2f30*/  BSYNC.RECONVERGENT B0 ;  /* 0x0000000000007941 */ /* 0x000fea0003800200 */
.L_x_34:
[----:B------:R-:W1:Y:S01]  /*2f40*/  I2F.F64.U32 R2, R12 ;  /* 0x0000000c00027312 */ /* 0x000e620000201800 */
[----:B------:R-:W-:Y:S02]  /*2f50*/  HFMA2 R7, -RZ, RZ, 1.484375, 0 ;  /* 0x3df00000ff077431 */ /* 0x000fe400000001ff */
[----:B------:R-:W-:Y:S01]  /*2f60*/  IMAD.MOV.U32 R6, RZ, RZ, 0x0 ;  /* 0x00000000ff067424 */ /* 0x000fe200078e00ff */
[----:B------:R-:W-:Y:S01]  /*2f70*/  UMOV UR4, 0x53c8d4f1 ;  /* 0x53c8d4f100047882 */ /* 0x000fe20000000000 */
[----:B------:R-:W-:Y:S01]  /*2f80*/  UMOV UR5, 0x401921fb ;  /* 0x401921fb00057882 */ /* 0x000fe20000000000 */
[----:B------:R-:W-:Y:S01]  /*2f90*/  BSSY.RECONVERGENT B1, `(.L_x_39) ;  /* 0x0000020000017945 */ /* 0x000fe20003800200 */
[----:B------:R-:W-:Y:S02]  /*2fa0*/  IMAD.MOV.U32 R0, RZ, RZ, 0x1 ;  /* 0x00000001ff007424 */ /* 0x000fe400078e00ff */
[----:B-1----:R-:W-:-:S08]  /*2fb0*/  DFMA R2, R2, R6, 2.3283064365386962891e-10 ;  /* 0x3df000000202742b */ /* 0x002fd00000000006 */
[----:B------:R-:W-:Y:S02]  /*2fc0*/  DMUL R70, R2, UR4 ;  /* 0x0000000402467c28 */ /* 0x000fe40008000000 */
[----:B------:R-:W-:-:S06]  /*2fd0*/  DMUL R2, RZ, +INF ;  /* 0x7ff00000ff027828 */ /* 0x000fcc0000000000 */
[----:B------:R-:W-:-:S14]  /*2fe0*/  DSETP.NEU.AND P2, PT, R70, +INF , PT ;  /* 0x7ff000004600742a */ /* 0x000fdc0003f4d000 */
[----:B------:R-:W-:Y:S05]  /*2ff0*/  @!P2 BRA `(.L_x_40) ;  /* 0x000000000064a947 */ /* 0x000fea0003800000 */
[----:B------:R-:W-:Y:S01]  /*3000*/  UMOV UR4, 0x6dc9c883 ;  /* 0x6dc9c88300047882 */ /* 0x000fe20000000000 */
[----:B------:R-:W-:Y:S01]  /*3010*/  UMOV UR5, 0x3fe45f30 ;  /* 0x3fe45f3000057882 */ /* 0x000fe20000000000 */
[C---:B------:R-:W-:Y:S01]  /*3020*/  DSETP.GE.AND P0, PT, R70.reuse, 2.14748364800000000000e+09, PT ;  /* 0x41e000004600742a */ /* 0x040fe20003f06000 */
[----:B------:R-:W-:Y:S01]  /*3030*/  BSSY.RECONVERGENT B3, `(.L_x_41) ;  /* 0x0000014000037945 */ /* 0x000fe20003800200 */
[----:B------:R-:W-:Y:S01]  /*3040*/  DMUL R6, R70, UR4 ;  /* 0x0000000446067c28 */ /* 0x000fe20008000000 */
[----:B------:R-:W-:Y:S01]  /*3050*/  UMOV UR4, 0x54442d18 ;  /* 0x54442d1800047882 */ /* 0x000fe20000000000 */
[----:B------:R-:W-:-:S04]  /*3060*/  UMOV UR5, 0x3ff921fb ;  /* 0x3ff921fb00057882 */ /* 0x000fc80000000000 */
[----:B------:R-:W1:Y:S08]  /*3070*/  F2I.F64 R0, R6 ;  /* 0x0000000600007311 */ /* 0x000e700000301100 */
[----:B-1----:R-:W1:Y:S02]  /*3080*/  I2F.F64 R2, R0 ;  /* 0x0000000000027312 */ /* 0x002e640000201c00 */
[----:B-1----:R-:W-:Y:S01]  /*3090*/  DFMA R8, R2, -UR4, R70 ;  /* 0x8000000402087c2b */ /* 0x002fe20008000046 */
[----:B------:R-:W-:Y:S01]  /*30a0*/  UMOV UR4, 0x33145c00 ;  /* 0x33145c0000047882 */ /* 0x000fe20000000000 */
[----:B------:R-:W-:-:S06]  /*30b0*/  UMOV UR5, 0x3c91a626 ;  /* 0x3c91a62600057882 */ /* 0x000fcc0000000000 */
[----:B------:R-:W-:Y:S01]  /*30c0*/  DFMA R8, R2, -UR4, R8 ;  /* 0x8000000402087c2b */ /* 0x000fe20008000008 */
[----:B------:R-:W-:Y:S01]  /*30d0*/  UMOV UR4, 0x252049c0 ;  /* 0x252049c000047882 */ /* 0x000fe20000000000 */
[----:B------:R-:W-:-:S06]  /*30e0*/  UMOV UR5, 0x397b839a ;  /* 0x397b839a00057882 */ /* 0x000fcc0000000000 */
[----:B------:R-:W-:Y:S01]  /*30f0*/  DFMA R2, R2, -UR4, R8 ;  /* 0x8000000402027c2b */ /* 0x000fe20008000008 */
[----:B------:R-:W-:Y:S10]  /*3100*/  @!P0 BRA `(.L_x_42) ;  /* 0x0000000000188947 */ /* 0x000ff40003800000 */
[----:B------:R-:W-:Y:S01]  /*3110*/  IMAD.MOV.U32 R12, RZ, RZ, R70 ;  /* 0x000000ffff0c7224 */ /* 0x000fe200078e0046 */
[----:B------:R-:W-:Y:S01]  /*3120*/  MOV R14, 0x3150 ;  /* 0x00003150000e7802 */ /* 0x000fe20000000f00 */
[----:B------:R-:W-:-:S07]  /*3130*/  IMAD.MOV.U32 R80, RZ, RZ, R71 ;  /* 0x000000ffff507224 */ /* 0x000fce00078e0047 */
[----:B0-----:R-:W-:Y:S05]  /*3140*/  CALL.REL.NOINC `($_Z9propagateP24curandStatePhilox4_32_10PdS1_S1_S1_S1_S1_S1_PKdiS3_S3_S3_S3_iiddPKhiiiS3_S3_S3_S3_S3_S3_iibi$__internal_trig_reduction_slowpathd) ;  /* 0x0000012400647944 */ /* 0x001fea0003c00000 */
[----:B------:R-:W-:Y:S01]  /*3150*/  MOV R2, R6 ;  /* 0x0000000600027202 */ /* 0x000fe20000000f00 */
[----:B------:R-:W-:-:S07]  /*3160*/  IMAD.MOV.U32 R3, RZ, RZ, R7 ;  /* 0x000000ffff037224 */ /* 0x000fce00078e0007 */
.L_x_42:
[----:B------:R-:W-:Y:S05]  /*3170*/  BSYNC.RECONVERGENT B3 ;  /* 0x0000000000037941 */ /* 0x000fea0003800200 */
.L_x_41:
[----:B------:R-:W-:-:S07]  /*3180*/  VIADD R0, R0, 0x1 ;  /* 0x0000000100007836 */ /* 0x000fce0000000000 */
.L_x_40:
[----:B------:R-:W-:Y:S05]  /*3190*/  BSYNC.RECONVERGENT B1 ;  /* 0x0000000000017941 */ /* 0x000fea0003800200 */
.L_x_39:
[----:B------:R-:W1:Y:S01]  /*31a0*/  LDCU.64 UR4, c[0x4][0x1a8] ;  /* 0x01003500ff0477ac */ /* 0x000e620008000a00 */
[----:B------:R-:W-:-:S05]  /*31b0*/  IMAD.SHL.U32 R6, R0, 0x40, RZ ;  /* 0x0000004000067824 */ /* 0x000fca00078e00ff */
[----:B------:R-:W-:-:S04]  /*31c0*/  LOP3.LUT R6, R6, 0x40, RZ, 0xc0, !PT ;  /* 0x0000004006067812 */ /* 0x000fc800078ec0ff */
[----:B-1----:R-:W-:-:S04]  /*31d0*/  IADD3 R6, P0, PT, R6, UR4, RZ ;  /* 0x0000000406067c10 */ /* 0x002fc8000ff1e0ff */
[----:B------:R-:W-:-:S05]  /*31e0*/  IADD3.X R7, PT, PT, RZ, UR5, RZ, P0, !PT ;  /* 0x00000005ff077c10 */ /* 0x000fca00087fe4ff */
[----:B------:R-:W2:Y:S04]  /*31f0*/  LDG.E.128.CONSTANT R12, desc[UR36][R6.64] ;  /* 0x00000024060c7981 */ /* 0x000ea8000c1e9d00 */
[----:B------:R-:W3:Y:S04]  /*3200*/  LDG.E.128.CONSTANT R72, desc[UR36][R6.64+0x10] ;  /* 0x0000102406487981 */ /* 0x000ee8000c1e9d00 */
[----:B------:R-:W4:Y:S01]  /*3210*/  LDG.E.128.CONSTANT R76, desc[UR36][R6.64+0x20] ;  /* 0x00002024064c7981 */ /* 0x000f22000c1e9d00 */
[----:B------:R-:W-:Y:S01]  /*3220*/  LOP3.LUT R8, R0, 0x1, RZ, 0xc0, !PT ;  /* 0x0000000100087812 */ /* 0x000fe200078ec0ff */
[----:B------:R-:W-:Y:S01]  /*3230*/  IMAD.MOV.U32 R10, RZ, RZ, 0x20fd8164 ;  /* 0x20fd8164ff0a7424 */ /* 0x000fe200078e00ff */
[----:B------:R-:W-:Y:S01]  /*3240*/  BSSY.RECONVERGENT B1, `(.L_x_43) ;  /* 0x000002d000017945 */ /* 0x000fe20003800200 */
[----:B------:R-:W-:Y:S01]  /*3250*/  IMAD.MOV.U32 R11, RZ, RZ, 0x3da8ff83 ;  /* 0x3da8ff83ff0b7424 */ /* 0x000fe200078e00ff */
[----:B------:R-:W-:Y:S01]  /*3260*/  ISETP.NE.U32.AND P0, PT, R8, 0x1, PT ;  /* 0x000000010800780c */ /* 0x000fe20003f05070 */
[----:B------:R-:W-:-:S03]  /*3270*/  DMUL R8, R2, R2 ;  /* 0x0000000202087228 */ /* 0x000fc60000000000 */
[----:B------:R-:W-:Y:S02]  /*3280*/  FSEL R10, R10, -8.06006814911005101289e+34, !P0 ;  /* 0xf9785eba0a0a7808 */ /* 0x000fe40004000000 */
[----:B------:R-:W-:-:S06]  /*3290*/  FSEL R11, -R11, 0.11223486810922622681, !P0 ;  /* 0x3de5db650b0b7808 */ /* 0x000fcc0004000100 */
[----:B--2---:R-:W-:-:S08]  /*32a0*/  DFMA R12, R8, R10, R12 ;  /* 0x0000000a080c722b */ /* 0x004fd0000000000c */
[----:B------:R-:W-:-:S08]  /*32b0*/  DFMA R12, R8, R12, R14 ;  /* 0x0000000c080c722b */ /* 0x000fd0000000000e */
[----:B---3--:R-:W-:-:S08]  /*32c0*/  DFMA R12, R8, R12, R72 ;  /* 0x0000000c080c722b */ /* 0x008fd00000000048 */
[----:B------:R-:W-:-:S08]  /*32d0*/  DFMA R12, R8, R12, R74 ;  /* 0x0000000c080c722b */ /* 0x000fd0000000004a */
[----:B----4-:R-:W-:-:S08]  /*32e0*/  DFMA R12, R8, R12, R76 ;  /* 0x0000000c080c722b */ /* 0x010fd0000000004c */
[----:B------:R-:W-:-:S08]  /*32f0*/  DFMA R12, R8, R12, R78 ;  /* 0x0000000c080c722b */ /* 0x000fd0000000004e */
[----:B------:R-:W-:Y:S02]  /*3300*/  DFMA R2, R12, R2, R2 ;  /* 0x000000020c02722b */ /* 0x000fe40000000002 */
[----:B------:R-:W-:-:S10]  /*3310*/  DFMA R8, R8, R12, 1 ;  /* 0x3ff000000808742b */ /* 0x000fd4000000000c */
[----:B------:R-:W-:Y:S02]  /*3320*/  FSEL R6, R8, R2, !P0 ;  /* 0x0000000208067208 */ /* 0x000fe40004000000 */
[----:B------:R-:W-:Y:S02]  /*3330*/  FSEL R7, R9, R3, !P0 ;  /* 0x0000000309077208 */ /* 0x000fe40004000000 */
[----:B------:R-:W-:Y:S01]  /*3340*/  LOP3.LUT P0, RZ, R0, 0x2, RZ, 0xc0, !PT ;  /* 0x0000000200ff7812 */ /* 0x000fe2000780c0ff */
[----:B------:R-:W-:-:S03]  /*3350*/  IMAD.MOV.U32 R0, RZ, RZ, RZ ;  /* 0x000000ffff007224 */ /* 0x000fc600078e00ff */
[----:B------:R-:W-:-:S10]  /*3360*/  DADD R2, RZ, -R6 ;  /* 0x00000000ff027229 */ /* 0x000fd40000000806 */
[----:B------:R-:W-:Y:S02]  /*3370*/  FSEL R2, R6, R2, !P0 ;  /* 0x0000000206027208 */ /* 0x000fe40004000000 */
[----:B------:R-:W-:Y:S01]  /*3380*/  FSEL R3, R7, R3, !P0 ;  /* 0x0000000307037208 */ /* 0x000fe20004000000 */
[----:B------:R-:W-:-:S05]  /*3390*/  DMUL R6, RZ, +INF ;  /* 0x7ff00000ff067828 */ /* 0x000fca0000000000 */
[----:B------:R-:W-:-:S07]  /*33a0*/  DMUL R2, R34, R2 ;  /* 0x0000000222027228 */ /* 0x000fce0000000000 */
[----:B------:R1:W-:Y:S01]  /*33b0*/  STL.64 [R1+0x30], R2 ;  /* 0x0000300201007387 */ /* 0x0003e20000100a00 */
[----:B------:R-:W-:Y:S05]  /*33c0*/  @!P2 BRA `(.L_x_44) ;  /* 0x000000000050a947 */ /* 0x000fea0003800000 */
[----:B------:R-:W-:Y:S01]  /*33d0*/  UMOV UR4, 0x6dc9c883 ;  /* 0x6dc9c88300047882 */ /* 0x000fe20000000000 */
[----:B------:R-:W-:Y:S01]  /*33e0*/  UMOV UR5, 0x3fe45f30 ;  /* 0x3fe45f3000057882 */ /* 0x000fe20000000000 */
[C---:B------:R-:W-:Y:S02]  /*33f0*/  DSETP.GE.AND P0, PT, R70.reuse, 2.14748364800000000000e+09, PT ;  /* 0x41e000004600742a */ /* 0x040fe40003f06000 */
[----:B------:R-:W-:Y:S01]  /*3400*/  DMUL R8, R70, UR4 ;  /* 0x0000000446087c28 */ /* 0x000fe20008000000 */
[----:B------:R-:W-:Y:S01]  /*3410*/  UMOV UR4, 0x54442d18 ;  /* 0x54442d1800047882 */ /* 0x000fe20000000000 */
[----:B------:R-:W-:-:S04]  /*3420*/  UMOV UR5, 0x3ff921fb ;  /* 0x3ff921fb00057882 */ /* 0x000fc80000000000 */
[----:B------:R-:W2:Y:S08]  /*3430*/  F2I.F64 R0, R8 ;  /* 0x0000000800007311 */ /* 0x000eb00000301100 */
[----:B--2---:R-:W2:Y:S02]  /*3440*/  I2F.F64 R6, R0 ;  /* 0x0000000000067312 */ /* 0x004ea40000201c00 */
[----:B--2---:R-:W-:Y:S01]  /*3450*/  DFMA R10, R6, -UR4, R70 ;  /* 0x80000004060a7c2b */ /* 0x004fe20008000046 */
[----:B------:R-:W-:Y:S01]  /*3460*/  UMOV UR4, 0x33145c00 ;  /* 0x33145c0000047882 */ /* 0x000fe20000000000 */
[----:B------:R-:W-:-:S06]  /*3470*/  UMOV UR5, 0x3c91a626 ;  /* 0x3c91a62600057882 */ /* 0x000fcc0000000000 */
[----:B------:R-:W-:Y:S01]  /*3480*/  DFMA R10, R6, -UR4, R10 ;  /* 0x80000004060a7c2b */ /* 0x000fe2000800000a */
[----:B------:R-:W-:Y:S01]  /*3490*/  UMOV UR4, 0x252049c0 ;  /* 0x252049c000047882 */ /* 0x000fe20000000000 */
[----:B------:R-:W-:-:S06]  /*34a0*/  UMOV UR5, 0x397b839a ;  /* 0x397b839a00057882 */ /* 0x000fcc0000000000 */
[----:B------:R-:W-:Y:S01]  /*34b0*/  DFMA R6, R6, -UR4, R10 ;  /* 0x8000000406067c2b */ /* 0x000fe2000800000a */
[----:B------:R-:W-:Y:S10]  /*34c0*/  @!P0 BRA `(.L_x_44) ;  /* 0x0000000000108947 */ /* 0x000ff40003800000 */
[----:B------:R-:W-:Y:S01]  /*34d0*/  MOV R12, R70 ;  /* 0x00000046000c7202 */ /* 0x000fe20000000f00 */
[----:B------:R-:W-:Y:S01]  /*34e0*/  IMAD.MOV.U32 R80, RZ, RZ, R71 ;  /* 0x000000ffff507224 */ /* 0x000fe200078e0047 */
[----:B------:R-:W-:-:S07]  /*34f0*/  MOV R14, 0x3510 ;  /* 0x00003510000e7802 */ /* 0x000fce0000000f00 */
[----:B01----:R-:W-:Y:S05]  /*3500*/  CALL.REL.NOINC `($_Z9propagateP24curandStatePhilox4_32_10PdS1_S1_S1_S1_S1_S1_PKdiS3_S3_S3_S3_iiddPKhiiiS3_S3_S3_S3_S3_S3_iibi$__internal_trig_reduction_slowpathd) ;  /* 0x0000012000747944 */ /* 0x003fea0003c00000 */
.L_x_44:
[----:B------:R-:W-:Y:S05]  /*3510*/  BSYNC.RECONVERGENT B1 ;  /* 0x0000000000017941 */ /* 0x000fea0003800200 */
.L_x_43:
[----:B------:R-:W2:Y:S01]  /*3520*/  LDCU.64 UR4, c[0x4][0x1a8] ;  /* 0x01003500ff0477ac */ /* 0x000ea20008000a00 */
[----:B------:R-:W-:-:S05]  /*3530*/  IMAD.SHL.U32 R8, R0, 0x40, RZ ;  /* 0x0000004000087824 */ /* 0x000fca00078e00ff */
[----:B------:R-:W-:-:S04]  /*3540*/  LOP3.LUT R8, R8, 0x40, RZ, 0xc0, !PT ;  /* 0x0000004008087812 */ /* 0x000fc800078ec0ff */
[----:B--2---:R-:W-:-:S05]  /*3550*/  IADD3 R8, P0, PT, R8, UR4, RZ ;  /* 0x0000000408087c10 */ /* 0x004fca000ff1e0ff */
[----:B------:R-:W-:-:S05]  /*3560*/  IMAD.X R9, RZ, RZ, UR5, P0 ;  /* 0x00000005ff097e24 */ /* 0x000fca00080e06ff */
[----:B------:R-:W2:Y:S04]  /*3570*/  LDG.E.128.CONSTANT R12, desc[UR36][R8.64] ;  /* 0x00000024080c7981 */ /* 0x000ea8000c1e9d00 */
[----:B------:R-:W3:Y:S04]  /*3580*/  LDG.E.128.CONSTANT R72, desc[UR36][R8.64+0x10] ;  /* 0x0000102408487981 */ /* 0x000ee8000c1e9d00 */
[----:B------:R-:W4:Y:S01]  /*3590*/  LDG.E.128.CONSTANT R76, desc[UR36][R8.64+0x20] ;  /* 0x00002024084c7981 */ /* 0x000f22000c1e9d00 */
[----:B------:R-:W-:Y:S01]  /*35a0*/  LOP3.LUT R10, R0, 0x1, RZ, 0xc0, !PT ;  /* 0x00000001000a7812 */ /* 0x000fe200078ec0ff */
[----:B------:R-:W-:Y:S01]  /*35b0*/  IMAD.MOV.U32 R21, RZ, RZ, 0x3da8ff83 ;  /* 0x3da8ff83ff157424 */ /* 0x000fe200078e00ff */
[----:B------:R-:W-:Y:S01]  /*35c0*/  MOV R20, 0x20fd8164 ;  /* 0x20fd816400147802 */ /* 0x000fe20000000f00 */
[----:B------:R0:W-:Y:S01]  /*35d0*/  STL.64 [R1+0x40], R4 ;  /* 0x0000400401007387 */ /* 0x0001e20000100a00 */
[----:B------:R-:W-:Y:S01]  /*35e0*/  ISETP.NE.U32.AND P0, PT, R10, 0x1, PT ;  /* 0x000000010a00780c */ /* 0x000fe20003f05070 */
[----:B------:R-:W-:Y:S01]  /*35f0*/  DMUL R10, R6, R6 ;  /* 0x00000006060a7228 */ /* 0x000fe20000000000 */
[----:B------:R-:W-:Y:S02]  /*3600*/  BSSY.RECONVERGENT B0, `(.L_x_45) ;  /* 0x0000021000007945 */ /* 0x000fe40003800200 */
[----:B------:R-:W-:-:S02]  /*3610*/  FSEL R20, R20, -8.06006814911005101289e+34, !P0 ;  /* 0xf9785eba14147808 */ /* 0x000fc40004000000 */
        /* <DEDUP_REMOVED lines=11> */
[----:B------:R-:W-:-:S04]  /*36d0*/  LOP3.LUT P0, RZ, R0, 0x2, RZ, 0xc0, !PT ;  /* 0x0000000200ff7812 */ /* 0x000fc8000780c0ff */
[----:B------:R-:W-:-:S10]  /*36e0*/  DADD R6, RZ, -R8 ;  /* 0x00000000ff067229 */ /* 0x000fd40000000808 */
[----:B------:R-:W-:Y:S02]  /*36f0*/  FSEL R6, R8, R6, !P0 ;  /* 0x0000000608067208 */ /* 0x000fe40004000000 */
[----:B------:R-:W-:Y:S01]  /*3700*/  FSEL R7, R9, R7, !P0 ;  /* 0x0000000709077208 */ /* 0x000fe20004000000 */
[----:B------:R-:W-:-:S05]  /*3710*/  DSETP.GT.AND P0, PT, R2, RZ, PT ;  /* 0x000000ff0200722a */ /* 0x000fca0003f04000 */
[----:B------:R-:W-:-:S07]  /*3720*/  DMUL R6, R34, R6 ;  /* 0x0000000622067228 */ /* 0x000fce0000000000 */
[----:B------:R0:W-:Y:S02]  /*3730*/  STL.64 [R1+0x38], R6 ;  /* 0x0000380601007387 */ /* 0x0001e40000100a00 */
[----:B------:R-:W-:Y:S05]  /*3740*/  @!P0 BRA `(.L_x_46) ;  /* 0x0000000000148947 */ /* 0x000fea0003800000 */
[----:B------:R-:W2:Y:S02]  /*3750*/  LDL R0, [R1+0x18] ;  /* 0x0000180001007983 */ /* 0x000ea40000100800 */
[----:B--2---:R-:W2:Y:S02]  /*3760*/  I2F.F64 R8, R0 ;  /* 0x0000000000087312 */ /* 0x004ea40000201c00 */
[----:B--2---:R-:W-:-:S08]  /*3770*/  DADD R8, R8, 1 ;  /* 0x3ff0000008087429 */ /* 0x004fd00000000000 */
[----:B------:R-:W-:Y:S01]  /*3780*/  DADD R8, -R26, R8 ;  /* 0x000000001a087229 */ /* 0x000fe20000000108 */
[----:B------:R-:W-:Y:S10]  /*3790*/  BRA `(.L_x_47) ;  /* 0x00000000001c7947 */ /* 0x000ff40003800000 */
.L_x_46:
[----:B------:R-:W-:Y:S01]  /*37a0*/  DSETP.GEU.AND P0, PT, R2, RZ, PT ;  /* 0x000000ff0200722a */ /* 0x000fe20003f0e000 */
[----:B------:R-:W-:Y:S02]  /*37b0*/  IMAD.MOV.U32 R8, RZ, RZ, 0x0 ;  /* 0x00000000ff087424 */ /* 0x000fe400078e00ff */
[----:B------:R-:W-:-:S11]  /*37c0*/  IMAD.MOV.U32 R9, RZ, RZ, 0x40000000 ;  /* 0x40000000ff097424 */ /* 0x000fd600078e00ff */
[----:B------:R-:W-:Y:S05]  /*37d0*/  @P0 BRA `(.L_x_47) ;  /* 0x00000000000c0947 */ /* 0x000fea0003800000 */
[----:B------:R-:W2:Y:S02]  /*37e0*/  LDL R0, [R1+0x18] ;  /* 0x0000180001007983 */ /* 0x000ea40000100800 */
[----:B--2---:R-:W2:Y:S02]  /*37f0*/  I2F.F64 R8, R0 ;  /* 0x0000000000087312 */ /* 0x004ea40000201c00 */
[----:B--2---:R-:W-:-:S11]  /*3800*/  DADD R8, -R26, R8 ;  /* 0x000000001a087229 */ /* 0x004fd60000000108 */
.L_x_47:
[----:B------:R-:W-:Y:S05]  /*3810*/  BSYNC.RECONVERGENT B0 ;  /* 0x0000000000007941 */ /* 0x000fea0003800200 */
.L_x_45:
[----:B------:R-:W-:Y:S01]  /*3820*/  DSETP.GT.AND P0, PT, |R8|, |R2|, PT ;  /* 0x400000020800722a */ /* 0x000fe20003f04200 */
[----:B------:R-:W-:Y:S01]  /*3830*/  BSSY.RECONVERGENT B1, `(.L_x_48) ;  /* 0x0000023000017945 */ /* 0x000fe20003800200 */
[----:B------:R-:W-:Y:S01]  /*3840*/  MOV R12, 0x0 ;  /* 0x00000000000c7802 */ /* 0x000fe20000000f00 */
[----:B------:R-:W-:-:S11]  /*3850*/  IMAD.MOV.U32 R13, RZ, RZ, 0x40000000 ;  /* 0x40000000ff0d7424 */ /* 0x000fd600078e00ff */
[----:B------:R-:W-:Y:S05]  /*3860*/  @P0 BRA `(.L_x_49) ;  /* 0x00000000007c0947 */ /* 0x000fea0003800000 */
[----:B------:R-:W2:Y:S01]  /*3870*/  MUFU.RCP64H R11, R3 ;  /* 0x00000003000b7308 */ /* 0x000ea20000001800 */
[----:B------:R-:W-:Y:S01]  /*3880*/  IMAD.MOV.U32 R10, RZ, RZ, 0x1 ;  /* 0x00000001ff0a7424 */ /* 0x000fe200078e00ff */
[----:B------:R-:W-:Y:S01]  /*3890*/  FSETP.GEU.AND P1, PT, |R9|, 6.5827683646048100446e-37, PT ;  /* 0x036000000900780b */ /* 0x000fe20003f2e200 */
[----:B------:R-:W-:Y:S04]  /*38a0*/  BSSY.RECONVERGENT B2, `(.L_x_50) ;  /* 0x0000014000027945 */ /* 0x000fe80003800200 */
[----:B--2---:R-:W-:-:S08]  /*38b0*/  DFMA R12, -R2, R10, 1 ;  /* 0x3ff00000020c742b */ /* 0x004fd0000000010a */
[----:B------:R-:W-:-:S08]  /*38c0*/  DFMA R12, R12, R12, R12 ;  /* 0x0000000c0c0c722b */ /* 0x000fd0000000000c */
[----:B------:R-:W-:-:S08]  /*38d0*/  DFMA R12, R10, R12, R10 ;  /* 0x0000000c0a0c722b */ /* 0x000fd0000000000a */
[----:B------:R-:W-:-:S08]  /*38e0*/  DFMA R10, -R2, R12, 1 ;  /* 0x3ff00000020a742b */ /* 0x000fd0000000010c */
[----:B------:R-:W-:-:S08]  /*38f0*/  DFMA R10, R12, R10, R12 ;  /* 0x0000000a0c0a722b */ /* 0x000fd0000000000c */
[----:B------:R-:W-:-:S08]  /*3900*/  DMUL R12, R10, R8 ;  /* 0x000000080a0c7228 */ /* 0x000fd00000000000 */
[----:B------:R-:W-:-:S08]  /*3910*/  DFMA R14, -R2, R12, R8 ;  /* 0x0000000c020e722b */ /* 0x000fd00000000108 */
[----:B------:R-:W-:-:S10]  /*3920*/  DFMA R10, R10, R14, R12 ;  /* 0x0000000e0a0a722b */ /* 0x000fd4000000000c */
[----:B------:R-:W-:-:S05]  /*3930*/  FFMA R0, RZ, R3, R11 ;  /* 0x00000003ff007223 */ /* 0x000fca000000000b */
[----:B------:R-:W-:-:S13]  /*3940*/  FSETP.GT.AND P0, PT, |R0|, 1.469367938527859385e-39, PT ;  /* 0x001000000000780b */ /* 0x000fda0003f04200 */
[----:B------:R-:W-:Y:S05]  /*3950*/  @P0 BRA P1, `(.L_x_51) ;  /* 0x0000000000200947 */ /* 0x000fea0000800000 */
[----:B------:R-:W-:Y:S01]  /*3960*/  IMAD.MOV.U32 R32, RZ, RZ, R8 ;  /* 0x000000ffff207224 */ /* 0x000fe200078e0008 */
[----:B------:R-:W-:Y:S01]  /*3970*/  MOV R83, R9 ;  /* 0x0000000900537202 */ /* 0x000fe20000000f00 */
[----:B------:R-:W-:Y:S01]  /*3980*/  IMAD.MOV.U32 R80, RZ, RZ, R2 ;  /* 0x000000ffff507224 */ /* 0x000fe200078e0002 */
[----:B------:R-:W-:Y:S01]  /*3990*/  MOV R92, 0x39c0 ;  /* 0x000039c0005c7802 */ /* 0x000fe20000000f00 */
[----:B------:R-:W-:-:S07]  /*39a0*/  IMAD.MOV.U32 R79, RZ, RZ, R3 ;  /* 0x000000ffff4f7224 */ /* 0x000fce00078e0003 */
[----:B01----:R-:W-:Y:S05]  /*39b0*/  CALL.REL.NOINC `($__internal_0_$__cuda_sm20_div_rn_f64_full) ;  /* 0x0000011400187944 */ /* 0x003fea0003c00000 */
[----:B------:R-:W-:Y:S01]  /*39c0*/  IMAD.MOV.U32 R10, RZ, RZ, R88 ;  /* 0x000000ffff0a7224 */ /* 0x000fe200078e0058 */
[----:B------:R-:W-:-:S07]  /*39d0*/  MOV R11, R89 ;  /* 0x00000059000b7202 */ /* 0x000fce0000000f00 */
.L_x_51:
[----:B------:R-:W-:Y:S05]  /*39e0*/  BSYNC.RECONVERGENT B2 ;  /* 0x0000000000027941 */ /* 0x000fea0003800200 */
.L_x_50:
[----:B------:R-:W-:Y:S01]  /*39f0*/  DSETP.MAX.AND P0, P1, RZ, R10, PT ;  /* 0x0000000aff00722a */ /* 0x000fe2000390f000 */
[----:B------:R-:W-:Y:S02]  /*3a00*/  IMAD.MOV.U32 R9, RZ, RZ, R11 ;  /* 0x000000ffff097224 */ /* 0x000fe400078e000b */
[----:B------:R-:W-:Y:S02]  /*3a10*/  IMAD.MOV.U32 R0, RZ, RZ, RZ ;  /* 0x000000ffff007224 */ /* 0x000fe400078e00ff */
[----:B------:R-:W-:-:S03]  /*3a20*/  IMAD.MOV.U32 R12, RZ, RZ, RZ ;  /* 0x000000ffff0c7224 */ /* 0x000fc600078e00ff */
[----:B------:R-:W-:Y:S02]  /*3a30*/  FSEL R13, R0, R9, P0 ;  /* 0x00000009000d7208 */ /* 0x000fe40000000000 */
[----:B------:R-:W-:-:S04]  /*3a40*/  SEL R12, R12, R10, P0 ;  /* 0x0000000a0c0c7207 */ /* 0x000fc80000000000 */
[----:B------:R-:W-:-:S07]  /*3a50*/  @P1 LOP3.LUT R13, R9, 0x80000, RZ, 0xfc, !PT ;  /* 0x00080000090d1812 */ /* 0x000fce00078efcff */
.L_x_49:
[----:B------:R-:W-:Y:S05]  /*3a60*/  BSYNC.RECONVERGENT B1 ;  /* 0x0000000000017941 */ /* 0x000fea0003800200 */
.L_x_48:
[----:B------:R-:W-:Y:S01]  /*3a70*/  DSETP.GT.AND P0, PT, R6, RZ, PT ;  /* 0x000000ff0600722a */ /* 0x000fe20003f04000 */
[----:B------:R-:W-:-:S13]  /*3a80*/  BSSY.RECONVERGENT B0, `(.L_x_52) ;  /* 0x000000e000007945 */ /* 0x000fda0003800200 */
[----:B------:R-:W-:Y:S05]  /*3a90*/  @P0 BRA `(.L_x_53) ;  /* 0x0000000000200947 */ /* 0x000fea0003800000 */
[----:B------:R-:W-:Y:S01]  /*3aa0*/  DSETP.GEU.AND P0, PT, R6, RZ, PT ;  /* 0x000000ff0600722a */ /* 0x000fe20003f0e000 */
[----:B------:R-:W-:Y:S01]  /*3ab0*/  MOV R8, 0x0 ;  /* 0x0000000000087802 */ /* 0x000fe20000000f00 */
[----:B------:R-:W-:-:S12]  /*3ac0*/  IMAD.MOV.U32 R9, RZ, RZ, 0x40000000 ;  /* 0x40000000ff097424 */ /* 0x000fd800078e00ff */
[----:B------:R-:W-:Y:S05]  /*3ad0*/  @P0 BRA `(.L_x_54) ;  /* 0x0000000000200947 */ /* 0x000fea0003800000 */
[----:B------:R-:W2:Y:S02]  /*3ae0*/  LDL R0, [R1+0x1c] ;  /* 0x00001c0001007983 */ /* 0x000ea40000100800 */
[----:B--2---:R-:W2:Y:S02]  /*3af0*/  I2F.F64 R8, R0 ;  /* 0x0000000000087312 */ /* 0x004ea40000201c00 */
[----:B--2---:R-:W-:Y:S01]  /*3b00*/  DADD R8, -R28, R8 ;  /* 0x000000001c087229 */ /* 0x004fe20000000108 */
[----:B------:R-:W-:Y:S10]  /*3b10*/  BRA `(.L_x_54) ;  /* 0x0000000000107947 */ /* 0x000ff40003800000 */
.L_x_53:
[----:B------:R-:W2:Y:S02]  /*3b20*/  LDL R0, [R1+0x1c] ;  /* 0x00001c0001007983 */ /* 0x000ea40000100800 */
[----:B--2---:R-:W2:Y:S02]  /*3b30*/  I2F.F64 R8, R0 ;  /* 0x0000000000087312 */ /* 0x004ea40000201c00 */
[----:B--2---:R-:W-:-:S08]  /*3b40*/  DADD R8, R8, 1 ;  /* 0x3ff0000008087429 */ /* 0x004fd00000000000 */
[----:B------:R-:W-:-:S11]  /*3b50*/  DADD R8, -R28, R8 ;  /* 0x000000001c087229 */ /* 0x000fd60000000108 */
.L_x_54:
[----:B------:R-:W-:Y:S05]  /*3b60*/  BSYNC.RECONVERGENT B0 ;  /* 0x0000000000007941 */ /* 0x000fea0003800200 */
.L_x_52:
[----:B------:R-:W-:Y:S01]  /*3b70*/  DSETP.GT.AND P0, PT, |R8|, |R6|, PT ;  /* 0x400000060800722a */ /* 0x000fe20003f04200 */
[----:B------:R-:W-:Y:S01]  /*3b80*/  BSSY.RECONVERGENT B1, `(.L_x_55) ;  /* 0x0000025000017945 */ /* 0x000fe20003800200 */
[----:B------:R-:W-:Y:S02]  /*3b90*/  IMAD.MOV.U32 R10, RZ, RZ, 0x0 ;  /* 0x00000000ff0a7424 */ /* 0x000fe400078e00ff */
[----:B------:R-:W-:-:S10]  /*3ba0*/  IMAD.MOV.U32 R11, RZ, RZ, 0x40000000 ;  /* 0x40000000ff0b7424 */ /* 0x000fd400078e00ff */
[----:B------:R-:W-:Y:S05]  /*3bb0*/  @P0 BRA `(.L_x_56) ;  /* 0x0000000000840947 */ /* 0x000fea0003800000 */
[----:B------:R-:W2:Y:S01]  /*3bc0*/  MUFU.RCP64H R11, R7 ;  /* 0x00000007000b7308 */ /* 0x000ea20000001800 */
[----:B------:R-:W-:Y:S01]  /*3bd0*/  MOV R10, 0x1 ;  /* 0x00000001000a7802 */ /* 0x000fe20000000f00 */
[----:B------:R-:W-:Y:S01]  /*3be0*/  BSSY.RECONVERGENT B2, `(.L_x_57) ;  /* 0x0000015000027945 */ /* 0x000fe20003800200 */
[----:B------:R-:W-:-:S04]  /*3bf0*/  FSETP.GEU.AND P1, PT, |R9|, 6.5827683646048100446e-37, PT ;  /* 0x036000000900780b */ /* 0x000fc80003f2e200 */
        /* <DEDUP_REMOVED lines=17> */
[----:B------:R-:W-:Y:S02]  /*3d10*/  IMAD.MOV.U32 R10, RZ, RZ, R88 ;  /* 0x000000ffff0a7224 */ /* 0x000fe400078e0058 */
[----:B------:R-:W-:-:S07]  /*3d20*/  IMAD.MOV.U32 R11, RZ, RZ, R89 ;  /* 0x000000ffff0b7224 */ /* 0x000fce00078e0059 */
.L_x_58:
[----:B------:R-:W-:Y:S05]  /*3d30*/  BSYNC.RECONVERGENT B2 ;  /* 0x0000000000027941 */ /* 0x000fea0003800200 */
.L_x_57:
[----:B------:R-:W-:Y:S01]  /*3d40*/  DSETP.MAX.AND P0, P1, RZ, R10, PT ;  /* 0x0000000aff00722a */ /* 0x000fe2000390f000 */
[----:B------:R-:W-:Y:S01]  /*3d50*/  IMAD.MOV.U32 R15, RZ, RZ, R11 ;  /* 0x000000ffff0f7224 */ /* 0x000fe200078e000b */
[----:B------:R-:W-:Y:S01]  /*3d60*/  MOV R0, RZ ;  /* 0x000000ff00007202 */ /* 0x000fe20000000f00 */
[----:B------:R-:W-:Y:S02]  /*3d70*/  IMAD.MOV.U32 R9, RZ, RZ, R10 ;  /* 0x000000ffff097224 */ /* 0x000fe400078e000a */
[----:B------:R-:W-:Y:S01]  /*3d80*/  IMAD.MOV.U32 R10, RZ, RZ, RZ ;  /* 0x000000ffff0a7224 */ /* 0x000fe200078e00ff */
[----:B------:R-:W-:-:S04]  /*3d90*/  FSEL R21, R0, R15, P0 ;  /* 0x0000000f00157208 */ /* 0x000fc80000000000 */
[----:B------:R-:W-:-:S04]  /*3da0*/  SEL R10, R10, R9, P0 ;  /* 0x000000090a0a7207 */ /* 0x000fc80000000000 */
[----:B------:R-:W-:-:S05]  /*3db0*/  @P1 LOP3.LUT R21, R15, 0x80000, RZ, 0xfc, !PT ;  /* 0x000800000f151812 */ /* 0x000fca00078efcff */
[----:B------:R-:W-:-:S07]  /*3dc0*/  IMAD.MOV.U32 R11, RZ, RZ, R21 ;  /* 0x000000ffff0b7224 */ /* 0x000fce00078e0015 */
.L_x_56:
[----:B------:R-:W-:Y:S05]  /*3dd0*/  BSYNC.RECONVERGENT B1 ;  /* 0x0000000000017941 */ /* 0x000fea0003800200 */
.L_x_55:
[----:B------:R-:W-:Y:S01]  /*3de0*/  DSETP.GEU.AND P0, PT, R12, 2, PT ;  /* 0x400000000c00742a */ /* 0x000fe20003f0e000 */
[----:B------:R-:W-:Y:S01]  /*3df0*/  BSSY.RECONVERGENT B0, `(.L_x_59) ;  /* 0x0000016000007945 */ /* 0x000fe20003800200 */
[----:B------:R-:W-:-:S04]  /*3e00*/  DSETP.GT.AND P2, PT, R4, RZ, PT ;  /* 0x000000ff0400722a */ /* 0x000fc80003f44000 */
[----:B------:R-:W-:Y:S02]  /*3e10*/  FSEL R8, R12, RZ, !P0 ;  /* 0x000000ff0c087208 */ /* 0x000fe40004000000 */
[----:B------:R-:W-:Y:S02]  /*3e20*/  FSEL R9, R13, 2, !P0 ;  /* 0x400000000d097808 */ /* 0x000fe40004000000 */
[----:B------:R-:W-:-:S04]  /*3e30*/  SEL R0, RZ, 0xffffffff, !P0 ;  /* 0xffffffffff007807 */ /* 0x000fc80004000000 */
[----:B------:R-:W-:-:S06]  /*3e40*/  DSETP.GEU.AND P1, PT, R10, R8, PT ;  /* 0x000000080a00722a */ /* 0x000fcc0003f2e000 */
[----:B------:R-:W-:Y:S02]  /*3e50*/  FSEL R20, R10, R8, !P1 ;  /* 0x000000080a147208 */ /* 0x000fe40004800000 */
[----:B------:R-:W-:Y:S02]  /*3e60*/  FSEL R21, R11, R9, !P1 ;  /* 0x000000090b157208 */ /* 0x000fe40004800000 */
[----:B------:R-:W-:Y:S01]  /*3e70*/  SEL R33, R0, 0x1, P1 ;  /* 0x0000000100217807 */ /* 0x000fe20000800000 */
[----:B------:R-:W-:Y:S06]  /*3e80*/  @P2 BRA `(.L_x_60) ;  /* 0x0000000000202947 */ /* 0x000fec0003800000 */
        /* <DEDUP_REMOVED lines=8> */
.L_x_60:
[----:B------:R-:W2:Y:S02]  /*3f10*/  LDL R0, [R1+0x20] ;  /* 0x0000200001007983 */ /* 0x000ea40000100800 */
[----:B--2---:R-:W2:Y:S02]  /*3f20*/  I2F.F64 R8, R0 ;  /* 0x0000000000087312 */ /* 0x004ea40000201c00 */
[----:B--2---:R-:W-:-:S08]  /*3f30*/  DADD R8, R8, 1 ;  /* 0x3ff0000008087429 */ /* 0x004fd00000000000 */
[----:B------:R-:W-:-:S11]  /*3f40*/  DADD R8, -R30, R8 ;  /* 0x000000001e087229 */ /* 0x000fd60000000108 */
.L_x_61:
[----:B------:R-:W-:Y:S05]  /*3f50*/  BSYNC.RECONVERGENT B0 ;  /* 0x0000000000007941 */ /* 0x000fea0003800200 */
.L_x_59:
        /* <DEDUP_REMOVED lines=28> */
.L_x_65:
[----:B------:R-:W-:Y:S05]  /*4120*/  BSYNC.RECONVERGENT B2 ;  /* 0x0000000000027941 */ /* 0x000fea0003800200 */
.L_x_64:
        /* <DEDUP_REMOVED lines=9> */
.L_x_63:
[----:B------:R-:W-:Y:S05]  /*41c0*/  BSYNC.RECONVERGENT B1 ;  /* 0x0000000000017941 */ /* 0x000fea0003800200 */
.L_x_62:
[----:B------:R-:W-:-:S06]  /*41d0*/  LEA R78, R68, R1, 0x3 ;  /* 0x00000001444e7211 */ /* 0x000fcc00078e18ff */
[----:B------:R-:W2:Y:S01]  /*41e0*/  LDL.64 R78, [R78] ;  /* 0x000000004e4e7983 */ /* 0x000ea20000100a00 */
[----:B------:R-:W-:Y:S01]  /*41f0*/  DSETP.GEU.AND P0, PT, R10, R20, PT ;  /* 0x000000140a00722a */ /* 0x000fe20003f0e000 */
[----:B------:R-:W-:Y:S05]  /*4200*/  BSSY.RECONVERGENT B8, `(.L_x_66) ;  /* 0x00005b9000087945 */ /* 0x000fea0003800200 */
[----:B------:R-:W-:Y:S01]  /*4210*/  FSEL R8, R10, R20, !P0 ;  /* 0x000000140a087208 */ /* 0x000fe20004000000 */
[----:B------:R-:W-:Y:S01]  /*4220*/  IMAD.MOV.U32 R20, RZ, RZ, 0x0 ;  /* 0x00000000ff147424 */ /* 0x000fe200078e00ff */
[----:B------:R-:W-:Y:S01]  /*4230*/  FSEL R9, R11, R21, !P0 ;  /* 0x000000150b097208 */ /* 0x000fe20004000000 */
[----:B------:R-:W-:Y:S01]  /*4240*/  IMAD.MOV.U32 R21, RZ, RZ, 0x3ff00000 ;  /* 0x3ff00000ff157424 */ /* 0x000fe200078e00ff */
[----:B------:R-:W-:-:S04]  /*4250*/  SEL R0, R33, 0x2, P0 ;  /* 0x0000000221007807 */ /* 0x000fc80000000000 */
[----:B--2---:R-:W-:-:S14]  /*4260*/  DSETP.GE.AND P1, PT, R78, R8, PT ;  /* 0x000000084e00722a */ /* 0x004fdc0003f26000 */
[----:B------:R-:W-:Y:S05]  /*4270*/  @!P1 BRA `(.L_x_67) ;  /* 0x0000005800a49947 */ /* 0x000fea0003800000 */
        /* <DEDUP_REMOVED lines=15> */
[----:B------:R-:W-:Y:S01]  /*4370*/  MOV R80, R78 ;  /* 0x0000004e00507202 */ /* 0x000fe20000000f00 */
[----:B------:R-:W-:Y:S01]  /*4380*/  IMAD.MOV.U32 R32, RZ, RZ, R8 ;  /* 0x000000ffff207224 */ /* 0x000fe200078e0008 */
[----:B------:R-:W-:Y:S01]  /*4390*/  MOV R92, 0x43c0 ;  /* 0x000043c0005c7802 */ /* 0x000fe20000000f00 */
[----:B------:R-:W-:-:S07]  /*43a0*/  IMAD.MOV.U32 R83, RZ, RZ, R9 ;  /* 0x000000ffff537224 */ /* 0x000fce00078e0009 */
[----:B01----:R-:W-:Y:S05]  /*43b0*/  CALL.REL.NOINC `($__internal_0_$__cuda_sm20_div_rn_f64_full) ;  /* 0x0000010800987944 */ /* 0x003fea0003c00000 */
[----:B------:R-:W-:Y:S01]  /*43c0*/  IMAD.MOV.U32 R10, RZ, RZ, R88 ;  /* 0x000000ffff0a7224 */ /* 0x000fe200078e0058 */
[----:B------:R-:W-:-:S07]  /*43d0*/  MOV R11, R89 ;  /* 0x00000059000b7202 */ /* 0x000fce0000000f00 */
.L_x_69:
[----:B------:R-:W-:Y:S05]  /*43e0*/  BSYNC.RECONVERGENT B1 ;  /* 0x0000000000017941 */ /* 0x000fea0003800200 */
.L_x_68:
[----:B------:R-:W-:-:S05]  /*43f0*/  IMAD.U32 R21, R68, 0x8, R1 ;  /* 0x0000000844157824 */ /* 0x000fca00078e0001 */
[----:B------:R-:W2:Y:S02]  /*4400*/  LDL.64 R12, [R21+0xbbe0] ;  /* 0x00bbe000150c7983 */ /* 0x000ea40000100a00 */
[----:B--2---:R-:W-:-:S07]  /*4410*/  DADD R14, R12, R10 ;  /* 0x000000000c0e7229 */ /* 0x004fce000000000a */
[----:B------:R2:W-:Y:S04]  /*4420*/  STL.64 [R21+0xbbe0], R14 ;  /* 0x00bbe00e15007387 */ /* 0x0005e80000100a00 */
[----:B------:R-:W3:Y:S04]  /*4430*/  LDL R12, [R1+0x18] ;  /* 0x00001800010c7983 */ /* 0x000ee80000100800 */
[----:B------:R-:W4:Y:S04]  /*4440*/  LDL R13, [R1+0x1c] ;  /* 0x00001c00010d7983 */ /* 0x000f280000100800 */
[----:B------:R-:W5:Y:S01]  /*4450*/  LDL R32, [R1+0x20] ;  /* 0x0000200001207983 */ /* 0x000f620000100800 */
[----:B------:R-:W-:Y:S01]  /*4460*/  ISETP.GE.AND P0, PT, R0, RZ, PT ;  /* 0x000000ff0000720c */ /* 0x000fe20003f06270 */
[----:B------:R-:W-:Y:S01]  /*4470*/  BSSY.RELIABLE B1, `(.L_x_70) ;  /* 0x0000579000017945 */ /* 0x000fe20003800100 */
[----:B------:R-:W-:-:S02]  /*4480*/  DFMA R26, R2, R8, R26 ;  /* 0x00000008021a722b */ /* 0x000fc4000000001a */
[-C--:B------:R-:W-:Y:S02]  /*4490*/  DFMA R28, R6, R8.reuse, R28 ;  /* 0x00000008061c722b */ /* 0x080fe4000000001c */
[----:B------:R-:W-:Y:S01]  /*44a0*/  DFMA R30, R4, R8, R30 ;  /* 0x00000008041e722b */ /* 0x000fe2000000001e */
[----:B---3--:R2:W-:Y:S04]  /*44b0*/  STL [R1+0x24], R12 ;  /* 0x0000240c01007387 */ /* 0x0085e80000100800 */
[----:B----4-:R2:W-:Y:S04]  /*44c0*/  STL [R1+0x28], R13 ;  /* 0x0000280d01007387 */ /* 0x0105e80000100800 */
[----:B-----5:R2:W-:Y:S01]  /*44d0*/  STL [R1+0x2c], R32 ;  /* 0x00002c2001007387 */ /* 0x0205e20000100800 */
[----:B------:R-:W-:Y:S05]  /*44e0*/  @!P0 BRA `(.L_x_71) ;  /* 0x0000005400c48947 */ /* 0x000fea0003800000 */
[----:B------:R-:W-:Y:S01]  /*44f0*/  IMAD R71, R0, 0x8, R61 ;  /* 0x0000000800477824 */ /* 0x000fe200078e023d */
[----:B--2---:R-:W2:Y:S04]  /*4500*/  LDC.64 R12, c[0x0][0x410] ;  /* 0x00010400ff0c7b82 */ /* 0x004ea80000000a00 */
[----:B------:R-:W3:Y:S01]  /*4510*/  LDL.64 R8, [R71] ;  /* 0x0000000047087983 */ /* 0x000ee20000100a00 */
[----:B------:R-:W-:Y:S04]  /*4520*/  BSSY.RECONVERGENT B0, `(.L_x_72) ;  /* 0x00000b2000007945 */ /* 0x000fe80003800200 */
[----:B------:R-:W-:Y:S01]  /*4530*/  BSSY.RELIABLE B2, `(.L_x_73) ;  /* 0x0000025000027945 */ /* 0x000fe20003800100 */
[----:B------:R-:W-:Y:S01]  /*4540*/  DADD R20, -R10, 1 ;  /* 0x3ff000000a147429 */ /* 0x000fe20000000100 */
[----:B------:R-:W-:Y:S01]  /*4550*/  VIADD R33, R44, 0xb54cda56 ;  /* 0xb54cda562c217836 */ /* 0x000fe20000000000 */
[----:B------:R-:W-:-:S02]  /*4560*/  IADD3 R34, PT, PT, R45, -0x56f99767, RZ ;  /* 0xa90668992d227810 */ /* 0x000fc40007ffe0ff */
[----:B--2---:R-:W-:Y:S01]  /*4570*/  SHF.R.S32.HI R35, RZ, 0x1f, R12 ;  /* 0x0000001fff237819 */ /* 0x004fe2000001140c */
[----:B------:R-:W-:Y:S01]  /*4580*/  IMAD.WIDE R14, R13, R12, RZ ;  /* 0x0000000c0d0e7225 */ /* 0x000fe200078e02ff */
[----:B---3--:R-:W-:-:S14]  /*4590*/  DSETP.GE.AND P0, PT, R8, RZ, PT ;  /* 0x000000ff0800722a */ /* 0x008fdc0003f06000 */
[----:B------:R-:W-:Y:S05]  /*45a0*/  @!P0 BRA `(.L_x_74) ;  /* 0x0000000000408947 */ /* 0x000fea0003800000 */
[----:B-1----:R-:W-:-:S05]  /*45b0*/  IMAD R3, R0, 0x4, R1 ;  /* 0x0000000400037824 */ /* 0x002fca00078e0201 */
[----:B------:R-:W2:Y:S04]  /*45c0*/  LDL R2, [R3+0x24] ;  /* 0x0000240003027983 */ /* 0x000ea80000100800 */
[----:B0-----:R-:W3:Y:S01]  /*45d0*/  LDL R5, [R3+0x48] ;  /* 0x0000480003057983 */ /* 0x001ee20000100800 */
[----:B--2---:R-:W-:-:S05]  /*45e0*/  VIADD R32, R2, 0x1 ;  /* 0x0000000102207836 */ /* 0x004fca0000000000 */
[----:B------:R1:W-:Y:S01]  /*45f0*/  STL [R3+0x24], R32 ;  /* 0x0000242003007387 */ /* 0x0003e20000100800 */
[----:B---3--:R-:W-:-:S13]  /*4600*/  ISETP.GE.AND P0, PT, R32, R5, PT ;  /* 0x000000052000720c */ /* 0x008fda0003f06270 */
[----:B------:R-:W-:Y:S05]  /*4610*/  @P0 BREAK.RELIABLE B2 ;  /* 0x0000000000020942 */ /* 0x000fea0003800100 */
[----:B-1----:R-:W-:Y:S05]  /*4620*/  @!P0 BRA `(.L_x_75) ;  /* 0x0000000000548947 */ /* 0x002fea0003800000 */
[----:B------:R-:W-:Y:S01]  /*4630*/  IADD3 R2, PT, PT, R5, -0x1, RZ ;  /* 0xffffffff05027810 */ /* 0x000fe20007ffe0ff */
[----:B------:R-:W-:Y:S01]  /*4640*/  DADD R8, -RZ, -R8 ;  /* 0x00000000ff087229 */ /* 0x000fe20000000908 */
[----:B------:R-:W-:Y:S02]  /*4650*/  IMAD.MOV.U32 R4, RZ, RZ, 0x1 ;  /* 0x00000001ff047424 */ /* 0x000fe400078e00ff */
[----:B------:R-:W-:Y:S01]  /*4660*/  IMAD.IADD R0, R1, 0x1, R0 ;  /* 0x0000000101007824 */ /* 0x000fe200078e0200 */
[----:B------:R4:W-:Y:S04]  /*4670*/  STL [R3+0x24], R2 ;  /* 0x0000240203007387 */ /* 0x0009e80000100800 */
[----:B------:R4:W-:Y:S04]  /*4680*/  STL.U8 [R0+0x57], R4 ;  /* 0x0000570400007387 */ /* 0x0009e80000100000 */
[----:B------:R4:W-:Y:S01]  /*4690*/  STL.64 [R71], R8 ;  /* 0x0000000847007387 */ /* 0x0009e20000100a00 */
[----:B------:R-:W-:Y:S05]  /*46a0*/  BRA `(.L_x_76) ;  /* 0x0000000800647947 */ /* 0x000fea0003800000 */
.L_x_74:
[----:B0-----:R-:W-:-:S05]  /*46b0*/  IMAD R4, R0, 0x4, R63 ;  /* 0x0000000400047824 */ /* 0x001fca00078e023f */
[----:B-1----:R-:W2:Y:S01]  /*46c0*/  LDL R2, [R4] ;  /* 0x0000000004027983 */ /* 0x002ea20000100800 */
[----:B------:R-:W-:Y:S01]  /*46d0*/  IMAD.MOV.U32 R6, RZ, RZ, 0x1 ;  /* 0x00000001ff067424 */ /* 0x000fe200078e00ff */
[C---:B--2---:R-:W-:Y:S02]  /*46e0*/  ISETP.GT.AND P0, PT, R2.reuse, RZ, PT ;  /* 0x000000ff0200720c */ /* 0x044fe40003f04270 */
[----:B------:R-:W-:-:S05]  /*46f0*/  IADD3 R32, PT, PT, R2, -0x1, RZ ;  /* 0xffffffff02207810 */ /* 0x000fca0007ffe0ff */
[----:B------:R0:W-:Y:S06]  /*4700*/  STL [R4], R32 ;  /* 0x0000002004007387 */ /* 0x0001ec0000100800 */
[----:B------:R-:W-:Y:S01]  /*4710*/  @!P0 DADD R2, -RZ, -R8 ;  /* 0x00000000ff028229 */ /* 0x000fe20000000908 */
[----:B------:R-:W-:Y:S01]  /*4720*/  @!P0 IMAD.IADD R5, R1, 0x1, R0 ;  /* 0x0000000101058824 */ /* 0x000fe200078e0200 */
[----:B------:R0:W-:Y:S01]  /*4730*/  @!P0 STL [R4], RZ ;  /* 0x000000ff04008387 */ /* 0x0001e20000100800 */
[----:B------:R-:W-:Y:S05]  /*4740*/  @!P0 BREAK.RELIABLE B2 ;  /* 0x0000000000028942 */ /* 0x000fea0003800100 */
[----:B------:R0:W-:Y:S04]  /*4750*/  @!P0 STL.U8 [R5+0x54], R6 ;  /* 0x0000540605008387 */ /* 0x0001e80000100000 */
[----:B------:R0:W-:Y:S01]  /*4760*/  @!P0 STL.64 [R71], R2 ;  /* 0x0000000247008387 */ /* 0x0001e20000100a00 */
[----:B------:R-:W-:Y:S05]  /*4770*/  @!P0 BRA `(.L_x_76) ;  /* 0x0000000800308947 */ /* 0x000fea0003800000 */
.L_x_75:
[----:B------:R-:W-:Y:S05]  /*4780*/  BSYNC.RELIABLE B2 ;  /* 0x0000000000027941 */ /* 0x000fea0003800100 */
.L_x_73:
[----:B------:R-:W2:Y:S01]  /*4790*/  LDL.64 R10, [R1+0x28] ;  /* 0x00002800010a7983 */ /* 0x000ea20000100a00 */
[----:B------:R-:W1:Y:S03]  /*47a0*/  LDCU.64 UR4, c[0x0][0x408] ;  /* 0x00008100ff0477ac */ /* 0x000e660008000a00 */
[----:B0-----:R-:W3:Y:S01]  /*47b0*/  LDL R6, [R1+0x24] ;  /* 0x0000240001067983 */ /* 0x001ee20000100800 */
[----:B--2---:R-:W-:Y:S01]  /*47c0*/  SHF.R.S32.HI R2, RZ, 0x1f, R11 ;  /* 0x0000001fff027819 */ /* 0x004fe2000001140b */
[-C--:B------:R-:W-:Y:S02]  /*47d0*/  IMAD R3, R15, R11.reuse, RZ ;  /* 0x0000000b0f037224 */ /* 0x080fe400078e02ff */
[----:B------:R-:W-:-:S04]  /*47e0*/  IMAD.WIDE.U32 R4, R14, R11, RZ ;  /* 0x0000000b0e047225 */ /* 0x000fc800078e00ff */
[----:B------:R-:W-:Y:S01]  /*47f0*/  IMAD R7, R14, R2, R3 ;  /* 0x000000020e077224 */ /* 0x000fe200078e0203 */
[----:B------:R-:W-:Y:S02]  /*4800*/  SHF.R.S32.HI R3, RZ, 0x1f, R10 ;  /* 0x0000001fff037819 */ /* 0x000fe4000001140a */
[----:B---3--:R-:W-:Y:S01]  /*4810*/  SHF.R.S32.HI R2, RZ, 0x1f, R6 ;  /* 0x0000001fff027819 */ /* 0x008fe20000011406 */
[----:B------:R-:W-:Y:S02]  /*4820*/  IMAD.IADD R5, R5, 0x1, R7 ;  /* 0x0000000105057824 */ /* 0x000fe400078e0207 */
[----:B------:R-:W-:Y:S02]  /*4830*/  IMAD R3, R3, R12, RZ ;  /* 0x0000000c03037224 */ /* 0x000fe400078e02ff */
[----:B------:R-:W-:-:S04]  /*4840*/  IMAD.WIDE.U32 R4, R12, R10, R4 ;  /* 0x0000000a0c047225 */ /* 0x000fc800078e0004 */
[----:B------:R-:W-:Y:S01]  /*4850*/  IMAD R3, R35, R10, R3 ;  /* 0x0000000a23037224 */ /* 0x000fe200078e0203 */
[----:B-1----:R-:W-:Y:S01]  /*4860*/  IADD3 R4, P0, P1, R4, UR4, R6 ;  /* 0x0000000404047c10 */ /* 0x002fe2000f91e006 */
[----:B------:R-:W0:Y:S02]  /*4870*/  LDCU UR4, c[0x0][0x3f0] ;  /* 0x00007e00ff0477ac */ /* 0x000e240008000800 */
[----:B------:R-:W-:-:S05]  /*4880*/  IMAD.IADD R3, R5, 0x1, R3 ;  /* 0x0000000105037824 */ /* 0x000fca00078e0203 */
[----:B------:R-:W-:Y:S02]  /*4890*/  IADD3.X R5, PT, PT, R3, UR5, R2, P0, P1 ;  /* 0x0000000503057c10 */ /* 0x000fe400087e2402 */
[----:B------:R-:W1:Y:S03]  /*48a0*/  LDC.64 R2, c[0x0][0x3e8] ;  /* 0x0000fa00ff027b82 */ /* 0x000e660000000a00 */
[----:B------:R-:W0:Y:S02]  /*48b0*/  LDG.E.U8 R73, desc[UR36][R4.64] ;  /* 0x0000002404497981 */ /* 0x000e24000c1e1100 */
[----:B0-----:R-:W-:-:S04]  /*48c0*/  IMAD R7, R68, UR4, R73 ;  /* 0x0000000444077c24 */ /* 0x001fc8000f8e0249 */
[----:B-1----:R-:W-:-:S05]  /*48d0*/  IMAD.WIDE R2, R7, 0x8, R2 ;  /* 0x0000000807027825 */ /* 0x002fca00078e0202 */
[----:B------:R-:W2:Y:S01]  /*48e0*/  LDG.E.64 R6, desc[UR36][R2.64] ;  /* 0x0000002402067981 */ /* 0x000ea2000c1e1b00 */
[----:B------:R-:W-:Y:S01]  /*48f0*/  UMOV UR4, 0xfff24190 ;  /* 0xfff2419000047882 */ /* 0x000fe20000000000 */
[----:B------:R-:W-:Y:S02]  /*4900*/  UMOV UR5, 0x3fefffff ;  /* 0x3fefffff00057882 */ /* 0x000fe40000000000 */
[----:B--2---:R-:W-:-:S14]  /*4910*/  DSETP.GT.AND P0, PT, R6, UR4, PT ;  /* 0x0000000406007e2a */ /* 0x004fdc000bf04000 */
[----:B------:R-:W-:Y:S01]  /*4920*/  @P0 LEA R11, R0, R65, 0x2 ;  /* 0x00000041000b0211 */ /* 0x000fe200078e10ff */
[----:B------:R-:W-:-:S04]  /*4930*/  @P0 IMAD.MOV.U32 R68, RZ, RZ, R73 ;  /* 0x000000ffff440224 */ /* 0x000fc800078e0049 */
[----:B------:R1:W-:Y:S01]  /*4940*/  @P0 STL [R11], R32 ;  /* 0x000000200b000387 */ /* 0x0003e20000100800 */
[----:B------:R-:W-:Y:S05]  /*4950*/  @P0 BRA `(.L_x_76) ;  /* 0x0000000400b80947 */ /* 0x000fea0003800000 */
[----:B------:R-:W-:Y:S01]  /*4960*/  UMOV UR4, 0xd9d7bdbb ;  /* 0xd9d7bdbb00047882 */ /* 0x000fe20000000000 */
[----:B------:R-:W-:Y:S02]  /*4970*/  UMOV UR5, 0x3ddb7cdf ;  /* 0x3ddb7cdf00057882 */ /* 0x000fe40000000000 */
[----:B------:R-:W-:-:S14]  /*4980*/  DSETP.GEU.AND P0, PT, R6, UR4, PT ;  /* 0x0000000406007e2a */ /* 0x000fdc000bf0e000 */
[----:B------:R-:W-:-:S07]  /*4990*/  @!P0 DADD R2, -RZ, -R8 ;  /* 0x00000000ff028229 */ /* 0x000fce0000000908 */
[----:B------:R2:W-:Y:S01]  /*49a0*/  @!P0 STL.64 [R71], R2 ;  /* 0x0000000247008387 */ /* 0x0005e20000100a00 */
[----:B------:R-:W-:Y:S05]  /*49b0*/  @!P0 BRA `(.L_x_76) ;  /* 0x0000000400a08947 */ /* 0x000fea0003800000 */
[----:B------:R-:W-:Y:S01]  /*49c0*/  ISETP.NE.AND P0, PT, R46, 0x1, PT ;  /* 0x000000012e00780c */ /* 0x000fe20003f05270 */
[----:B------:R-:W-:Y:S01]  /*49d0*/  BSSY.RECONVERGENT B2, `(.L_x_77) ;  /* 0x0000058000027945 */ /* 0x000fe20003800200 */
[----:B------:R-:W-:Y:S01]  /*49e0*/  IMAD.MOV.U32 R10, RZ, RZ, 0x2 ;  /* 0x00000002ff0a7424 */ /* 0x000fe200078e00ff */
[----:B------:R-:W-:Y:S01]  /*49f0*/  MOV R12, R43 ;  /* 0x0000002b000c7202 */ /* 0x000fe20000000f00 */
[----:B-1----:R-:W-:-:S09]  /*4a00*/  IMAD.MOV.U32 R11, RZ, RZ, R41 ;  /* 0x000000ffff0b7224 */ /* 0x002fd200078e0029 */
[----:B------:R-:W-:Y:S05]  /*4a10*/  @!P0 BRA `(.L_x_78) ;  /* 0x00000004004c8947 */ /* 0x000fea0003800000 */
[----:B------:R-:W-:-:S13]  /*4a20*/  ISETP.NE.AND P0, PT, R46, 0x3, PT ;  /* 0x000000032e00780c */ /* 0x000fda0003f05270 */
[----:B------:R-:W-:Y:S05]  /*4a30*/  @!P0 BRA `(.L_x_79) ;  /* 0x0000000000208947 */ /* 0x000fea0003800000 */
[----:B------:R-:W-:-:S13]  /*4a40*/  ISETP.NE.AND P0, PT, R46, 0x2, PT ;  /* 0x000000022e00780c */ /* 0x000fda0003f05270 */
[----:B------:R-:W-:Y:S01]  /*4a50*/  @!P0 IMAD.MOV.U32 R10, RZ, RZ, 0x3 ;  /* 0x00000003ff0a8424 */ /* 0x000fe200078e00ff */
[----:B------:R-:W-:Y:S01]  /*4a60*/  @P0 IADD3 R10, PT, PT, R46, 0x1, RZ ;  /* 0x000000012e0a0810 */ /* 0x000fe20007ffe0ff */
[--C-:B------:R-:W-:Y:S02]  /*4a70*/  @!P0 IMAD.MOV.U32 R12, RZ, RZ, R43.reuse ;  /* 0x000000ffff0c8224 */ /* 0x100fe400078e002b */
[----:B------:R-:W-:Y:S02]  /*4a80*/  @!P0 IMAD.MOV.U32 R11, RZ, RZ, R42 ;  /* 0x000000ffff0b8224 */ /* 0x000fe400078e002a */
[----:B------:R-:W-:Y:S02]  /*4a90*/  @P0 IMAD.MOV.U32 R12, RZ, RZ, R43 ;  /* 0x000000ffff0c0224 */ /* 0x000fe400078e002b */
[----:B------:R-:W-:Y:S01]  /*4aa0*/  @P0 IMAD.MOV.U32 R11, RZ, RZ, R40 ;  /* 0x000000ffff0b0224 */ /* 0x000fe200078e0028 */
[----:B------:R-:W-:Y:S06]  /*4ab0*/  BRA `(.L_x_78) ;  /* 0x0000000400247947 */ /* 0x000fec0003800000 */
.L_x_79:
[----:B------:R-:W-:Y:S01]  /*4ac0*/  VIADD R36, R36, 0x1 ;  /* 0x0000000124247836 */ /* 0x000fe20000000000 */
[----:B------:R-:W-:Y:S03]  /*4ad0*/  BSSY.RECONVERGENT B3, `(.L_x_80) ;  /* 0x000000c000037945 */ /* 0x000fe60003800200 */
[C---:B--2---:R-:W-:Y:S01]  /*4ae0*/  IMAD.WIDE.U32 R2, R36.reuse, -0x2daee0ad, RZ ;  /* 0xd2511f5324027825 */ /* 0x044fe200078e00ff */
[----:B------:R-:W-:-:S13]  /*4af0*/  ISETP.NE.AND P0, PT, R36, RZ, PT ;  /* 0x000000ff2400720c */ /* 0x000fda0003f05270 */
[----:B------:R-:W-:Y:S05]  /*4b00*/  @P0 BRA `(.L_x_81) ;  /* 0x0000000000200947 */ /* 0x000fea0003800000 */
[----:B------:R-:W-:-:S04]  /*4b10*/  IADD3 R37, PT, PT, R37, 0x1, RZ ;  /* 0x0000000125257810 */ /* 0x000fc80007ffe0ff */
[----:B------:R-:W-:-:S13]  /*4b20*/  ISETP.NE.AND P0, PT, R37, RZ, PT ;  /* 0x000000ff2500720c */ /* 0x000fda0003f05270 */
[----:B------:R-:W-:Y:S01]  /*4b30*/  @!P0 VIADD R38, R38, 0x1 ;  /* 0x0000000126268836 */ /* 0x000fe20000000000 */
[----:B------:R-:W-:Y:S01]  /*4b40*/  @!P0 MOV R37, RZ ;  /* 0x000000ff00258202 */ /* 0x000fe20000000f00 */
[----:B------:R-:W-:-:S03]  /*4b50*/  @!P0 VIADD R4, R39, 0x1 ;  /* 0x0000000127048836 */ /* 0x000fc60000000000 */
[----:B------:R-:W-:-:S13]  /*4b60*/  ISETP.NE.AND P1, PT, R38, RZ, !P0 ;  /* 0x000000ff2600720c */ /* 0x000fda0004725270 */
[----:B------:R-:W-:-:S04]  /*4b70*/  @P1 IMAD.MOV R4, RZ, RZ, R39 ;  /* 0x000000ffff041224 */ /* 0x000fc800078e0227 */
[----:B------:R-:W-:-:S07]  /*4b80*/  @!P0 IMAD.MOV.U32 R39, RZ, RZ, R4 ;  /* 0x000000ffff278224 */ /* 0x000fce00078e0004 */
.L_x_81:
[----:B------:R-:W-:Y:S05]  /*4b90*/  BSYNC.RECONVERGENT B3 ;  /* 0x0000000000037941 */ /* 0x000fea0003800200 */
.L_x_80:
[----:B------:R-:W-:Y:S01]  /*4ba0*/  IMAD.WIDE.U32 R4, R38, -0x326172a9, RZ ;  /* 0xcd9e8d5726047825 */ /* 0x000fe200078e00ff */
[----:B------:R-:W-:-:S03]  /*4bb0*/  LOP3.LUT R12, R39, R3, R45, 0x96, !PT ;  /* 0x00000003270c7212 */ /* 0x000fc600078e962d */
[----:B------:R-:W-:Y:S01]  /*4bc0*/  VIADD R3, R44, 0x9e3779b9 ;  /* 0x9e3779b92c037836 */ /* 0x000fe20000000000 */
[----:B------:R-:W-:Y:S01]  /*4bd0*/  LOP3.LUT R10, R37, R44, R5, 0x96, !PT ;  /* 0x0000002c250a7212 */ /* 0x000fe200078e9605 */
[----:B------:R-:W-:-:S04]  /*4be0*/  IMAD.WIDE.U32 R12, R12, -0x326172a9, RZ ;  /* 0xcd9e8d570c0c7825 */ /* 0x000fc800078e00ff */
[----:B------:R-:W-:Y:S01]  /*4bf0*/  IMAD.WIDE.U32 R10, R10, -0x2daee0ad, RZ ;  /* 0xd2511f530a0a7825 */ /* 0x000fe200078e00ff */
[----:B------:R-:W-:Y:S02]  /*4c00*/  LOP3.LUT R3, R3, R4, R13, 0x96, !PT ;  /* 0x0000000403037212 */ /* 0x000fe400078e960d */
[C---:B------:R-:W-:Y:S01]  /*4c10*/  IADD3 R13, PT, PT, R45.reuse, 0x76cf5d0a, RZ ;  /* 0x76cf5d0a2d0d7810 */ /* 0x040fe20007ffe0ff */
[----:B------:R-:W-:-:S05]  /*4c20*/  VIADD R5, R45, 0xbb67ae85 ;  /* 0xbb67ae852d057836 */ /* 0x000fca0000000000 */
        /* <DEDUP_REMOVED lines=9> */
[----:B------:R-:W-:Y:S02]  /*4cc0*/  LOP3.LUT R3, R3, R4, R13, 0x96, !PT ;  /* 0x0000000403037212 */ /* 0x000fe400078e960d */
[C---:B------:R-:W-:Y:S01]  /*4cd0*/  IADD3 R13, PT, PT, R45.reuse, -0x126145ec, RZ ;  /* 0xed9eba142d0d7810 */ /* 0x040fe20007ffe0ff */
        /* <DEDUP_REMOVED lines=13> */
[----:B------:R-:W-:Y:S02]  /*4db0*/  VIADD R11, R45, 0x646e171e ;  /* 0x646e171e2d0b7836 */ /* 0x000fe40000000000 */
[----:B------:R-:W-:-:S03]  /*4dc0*/  IMAD.WIDE.U32 R4, R4, -0x326172a9, RZ ;  /* 0xcd9e8d5704047825 */ /* 0x000fc600078e00ff */
[----:B------:R-:W-:Y:S02]  /*4dd0*/  LOP3.LUT R11, R11, R10, R3, 0x96, !PT ;  /* 0x0000000a0b0b7212 */ /* 0x000fe400078e9603 */
[----:B------:R-:W-:Y:S01]  /*4de0*/  LOP3.LUT R10, R33, R12, R5, 0x96, !PT ;  /* 0x0000000c210a7212 */ /* 0x000fe200078e9605 */
[----:B------:R-:W-:Y:S01]  /*4df0*/  VIADD R5, R45, 0x1fd5c5a3 ;  /* 0x1fd5c5a32d057836 */ /* 0x000fe20000000000 */
[----:B------:R-:W-:Y:S01]  /*4e00*/  IADD3 R3, PT, PT, R44, 0x5384540f, RZ ;  /* 0x5384540f2c037810 */ /* 0x000fe20007ffe0ff */
[----:B------:R-:W-:-:S04]  /*4e10*/  IMAD.WIDE.U32 R12, R11, -0x326172a9, RZ ;  /* 0xcd9e8d570b0c7825 */ /* 0x000fc800078e00ff */
[----:B------:R-:W-:Y:S01]  /*4e20*/  IMAD.WIDE.U32 R10, R10, -0x2daee0ad, RZ ;  /* 0xd2511f530a0a7825 */ /* 0x000fe200078e00ff */
[----:B------:R-:W-:-:S03]  /*4e30*/  LOP3.LUT R3, R3, R4, R13, 0x96, !PT ;  /* 0x0000000403037212 */ /* 0x000fc600078e960d */
[----:B------:R-:W-:Y:S01]  /*4e40*/  VIADD R13, R45, 0x96a522ad ;  /* 0x96a522ad2d0d7836 */ /* 0x000fe20000000000 */
[----:B------:R-:W-:Y:S01]  /*4e50*/  LOP3.LUT R5, R5, R2, R11, 0x96, !PT ;  /* 0x0000000205057212 */ /* 0x000fe200078e960b */
[----:B------:R-:W-:-:S04]  /*4e60*/  IMAD.WIDE.U32 R2, R3, -0x2daee0ad, RZ ;  /* 0xd2511f5303027825 */ /* 0x000fc800078e00ff */
[----:B------:R-:W-:Y:S02]  /*4e70*/  VIADD R11, R45, 0xdb3d7428 ;  /* 0xdb3d74282d0b7836 */ /* 0x000fe40000000000 */
[----:B------:R-:W-:-:S03]  /*4e80*/  IMAD.WIDE.U32 R40, R5, -0x326172a9, RZ ;  /* 0xcd9e8d5705287825 */ /* 0x000fc600078e00ff */
[----:B------:R-:W-:Y:S01]  /*4e90*/  LOP3.LUT R11, R11, R10, R3, 0x96, !PT ;  /* 0x0000000a0b0b7212 */ /* 0x000fe200078e9603 */
[C---:B------:R-:W-:Y:S01]  /*4ea0*/  VIADD R5, R44.reuse, 0xf1bbcdc8 ;  /* 0xf1bbcdc82c057836 */ /* 0x040fe20000000000 */
[----:B------:R-:W-:-:S03]  /*4eb0*/  IADD3 R3, PT, PT, R44, -0x700cb87f, RZ ;  /* 0x8ff347812c037810 */ /* 0x000fc60007ffe0ff */
[----:B------:R-:W-:Y:S01]  /*4ec0*/  IMAD.WIDE.U32 R10, R11, -0x326172a9, RZ ;  /* 0xcd9e8d570b0a7825 */ /* 0x000fe200078e00ff */
[----:B------:R-:W-:-:S03]  /*4ed0*/  LOP3.LUT R5, R5, R12, R41, 0x96, !PT ;  /* 0x0000000c05057212 */ /* 0x000fc600078e9629 */
[----:B------:R-:W-:Y:S01]  /*4ee0*/  IMAD.MOV.U32 R41, RZ, RZ, R10 ;  /* 0x000000ffff297224 */ /* 0x000fe200078e000a */
[----:B------:R-:W-:Y:S01]  /*4ef0*/  LOP3.LUT R40, R3, R40, R11, 0x96, !PT ;  /* 0x0000002803287212 */ /* 0x000fe200078e960b */
[----:B------:R-:W-:Y:S01]  /*4f00*/  IMAD.WIDE.U32 R4, R5, -0x2daee0ad, RZ ;  /* 0xd2511f5305047825 */ /* 0x000fe200078e00ff */
[----:B------:R-:W-:-:S03]  /*4f10*/  MOV R11, R43 ;  /* 0x0000002b000b7202 */ /* 0x000fc60000000f00 */
[----:B------:R-:W-:Y:S01]  /*4f20*/  IMAD.MOV.U32 R12, RZ, RZ, R4 ;  /* 0x000000ffff0c7224 */ /* 0x000fe200078e0004 */
[----:B------:R-:W-:Y:S01]  /*4f30*/  LOP3.LUT R42, R13, R2, R5, 0x96, !PT ;  /* 0x000000020d2a7212 */ /* 0x000fe200078e9605 */
[----:B------:R-:W-:-:S07]  /*4f40*/  IMAD.MOV.U32 R10, RZ, RZ, RZ ;  /* 0x000000ffff0a7224 */ /* 0x000fce00078e00ff */
.L_x_78:
[----:B------:R-:W-:Y:S05]  /*4f50*/  BSYNC.RECONVERGENT B2 ;  /* 0x0000000000027941 */ /* 0x000fea0003800200 */
.L_x_77:
[----:B--2---:R-:W0:Y:S01]  /*4f60*/  I2F.F64.U32 R2, R11 ;  /* 0x0000000b00027312 */ /* 0x004e220000201800 */
[----:B------:R-:W-:Y:S02]  /*4f70*/  IMAD.MOV.U32 R4, RZ, RZ, 0x0 ;  /* 0x00000000ff047424 */ /* 0x000fe400078e00ff */
[----:B------:R-:W-:-:S06]  /*4f80*/  IMAD.MOV.U32 R5, RZ, RZ, 0x3df00000 ;  /* 0x3df00000ff057424 */ /* 0x000fcc00078e00ff */
[----:B0-----:R-:W-:-:S08]  /*4f90*/  DFMA R2, R2, R4, 2.3283064365386962891e-10 ;  /* 0x3df000000202742b */ /* 0x001fd00000000004 */
[----:B------:R-:W-:-:S14]  /*4fa0*/  DSETP.GEU.AND P0, PT, R2, R6, PT ;  /* 0x000000060200722a */ /* 0x000fdc0003f0e000 */
[----:B------:R-:W-:Y:S01]  /*4fb0*/  @P0 DADD R8, -RZ, -R8 ;  /* 0x00000000ff080229 */ /* 0x000fe20000000908 */
[----:B------:R-:W-:Y:S01]  /*4fc0*/  @!P0 LEA R3, R0, R65, 0x2 ;  /* 0x0000004100038211 */ /* 0x000fe200078e10ff */
[----:B------:R-:W-:Y:S01]  /*4fd0*/  @!P0 IMAD.MOV.U32 R46, RZ, RZ, R10 ;  /* 0x000000ffff2e8224 */ /* 0x000fe200078e000a */
[----:B------:R-:W-:Y:S01]  /*4fe0*/  @P0 MOV R46, R10 ;  /* 0x0000000a002e0202 */ /* 0x000fe20000000f00 */
[--C-:B------:R-:W-:Y:S02]  /*4ff0*/  @!P0 IMAD.MOV.U32 R43, RZ, RZ, R12.reuse ;  /* 0x000000ffff2b8224 */ /* 0x100fe400078e000c */
[----:B------:R3:W-:Y:S01]  /*5000*/  @!P0 STL [R3], R32 ;  /* 0x0000002003008387 */ /* 0x0007e20000100800 */
[----:B------:R-:W-:Y:S02]  /*5010*/  @!P0 IMAD.MOV.U32 R68, RZ, RZ, R73 ;  /* 0x000000ffff448224 */ /* 0x000fe400078e0049 */
[----:B------:R-:W-:Y:S01]  /*5020*/  @P0 IMAD.MOV.U32 R43, RZ, RZ, R12 ;  /* 0x000000ffff2b0224 */ /* 0x000fe200078e000c */
[----:B------:R3:W-:Y:S06]  /*5030*/  @P0 STL.64 [R71], R8 ;  /* 0x0000000847000387 */ /* 0x0007ec0000100a00 */
.L_x_76:
[----:B------:R-:W-:Y:S05]  /*5040*/  BSYNC.RECONVERGENT B0 ;  /* 0x0000000000007941 */ /* 0x000fea0003800200 */
.L_x_72:
[----:B------:R-:W-:-:S14]  /*5050*/  DSETP.GT.AND P0, PT, R20, RZ, PT ;  /* 0x000000ff1400722a */ /* 0x000fdc0003f04000 */
[----:B------:R-:W-:Y:S05]  /*5060*/  @!P0 BREAK.RELIABLE B1 ;  /* 0x0000000000018942 */ /* 0x000fea0003800100 */
[----:B------:R-:W-:Y:S05]  /*5070*/  @!P0 BRA `(.L_x_82) ;  /* 0x0000004c00448947 */ /* 0x000fea0003800000 */
[----:B0-234-:R-:W2:Y:S01]  /*5080*/  LDL.64 R2, [R1+0x30] ;  /* 0x0000300001027983 */ /* 0x01dea20000100a00 */
[----:B------:R-:W-:Y:S01]  /*5090*/  BSSY.RECONVERGENT B0, `(.L_x_83) ;  /* 0x000000f000007945 */ /* 0x000fe20003800200 */
[----:B--2---:R-:W-:-:S14]  /*50a0*/  DSETP.GT.AND P0, PT, R2, RZ, PT ;  /* 0x000000ff0200722a */ /* 0x004fdc0003f04000 */
[----:B------:R-:W-:Y:S05]  /*50b0*/  @P0 BRA `(.L_x_84) ;  /* 0x0000000000200947 */ /* 0x000fea0003800000 */
[----:B------:R-:W-:Y:S01]  /*50c0*/  DSETP.GEU.AND P0, PT, R2, RZ, PT ;  /* 0x000000ff0200722a */ /* 0x000fe20003f0e000 */
[----:B------:R-:W-:Y:S02]  /*50d0*/  IMAD.MOV.U32 R4, RZ, RZ, 0x0 ;  /* 0x00000000ff047424 */ /* 0x000fe400078e00ff */
[----:B------:R-:W-:-:S11]  /*50e0*/  IMAD.MOV.U32 R5, RZ, RZ, 0x40000000 ;  /* 0x40000000ff057424 */ /* 0x000fd600078e00ff */
[----:B------:R-:W-:Y:S05]  /*50f0*/  @P0 BRA `(.L_x_85) ;  /* 0x0000000000200947 */ /* 0x000fea0003800000 */
[----:B------:R-:W2:Y:S02]  /*5100*/  LDL R0, [R1+0x18] ;  /* 0x0000180001007983 */ /* 0x000ea40000100800 */
[----:B--2---:R-:W0:Y:S02]  /*5110*/  I2F.F64 R4, R0 ;  /* 0x0000000000047312 */ /* 0x004e240000201c00 */
[----:B0-----:R-:W-:Y:S01]  /*5120*/  DADD R4, -R26, R4 ;  /* 0x000000001a047229 */ /* 0x001fe20000000104 */
[----:B------:R-:W-:Y:S10]  /*5130*/  BRA `(.L_x_85) ;  /* 0x0000000000107947 */ /* 0x000ff40003800000 */
.L_x_84:
[----:B------:R-:W2:Y:S02]  /*5140*/  LDL R0, [R1+0x18] ;  /* 0x0000180001007983 */ /* 0x000ea40000100800 */
[----:B--2---:R-:W0:Y:S02]  /*5150*/  I2F.F64 R4, R0 ;  /* 0x0000000000047312 */ /* 0x004e240000201c00 */
[----:B0-----:R-:W-:-:S08]  /*5160*/  DADD R4, R4, 1 ;  /* 0x3ff0000004047429 */ /* 0x001fd00000000000 */
[----:B------:R-:W-:-:S11]  /*5170*/  DADD R4, -R26, R4 ;  /* 0x000000001a047229 */ /* 0x000fd60000000104 */
.L_x_85:
[----:B------:R-:W-:Y:S05]  /*5180*/  BSYNC.RECONVERGENT B0 ;  /* 0x0000000000007941 */ /* 0x000fea0003800200 */
.L_x_83:
[----:B------:R-:W-:Y:S01]  /*5190*/  DSETP.GT.AND P0, PT, |R4|, |R2|, PT ;  /* 0x400000020400722a */ /* 0x000fe20003f04200 */
[----:B------:R-:W-:Y:S01]  /*51a0*/  BSSY.RECONVERGENT B2, `(.L_x_86) ;  /* 0x0000023000027945 */ /* 0x000fe20003800200 */
[----:B------:R-:W-:Y:S01]  /*51b0*/  MOV R12, 0x0 ;  /* 0x00000000000c7802 */ /* 0x000fe20000000f00 */
[----:B------:R-:W-:-:S11]  /*51c0*/  IMAD.MOV.U32 R13, RZ, RZ, 0x40000000 ;  /* 0x40000000ff0d7424 */ /* 0x000fd600078e00ff */
[----:B------:R-:W-:Y:S05]  /*51d0*/  @P0 BRA `(.L_x_87) ;  /* 0x00000000007c0947 */ /* 0x000fea0003800000 */
[----:B------:R-:W0:Y:S01]  /*51e0*/  MUFU.RCP64H R7, R3 ;  /* 0x0000000300077308 */ /* 0x000e220000001800 */
[----:B------:R-:W-:Y:S01]  /*51f0*/  IMAD.MOV.U32 R6, RZ, RZ, 0x1 ;  /* 0x00000001ff067424 */ /* 0x000fe200078e00ff */
[----:B------:R-:W-:Y:S01]  /*5200*/  FSETP.GEU.AND P1, PT, |R5|, 6.5827683646048100446e-37, PT ;  /* 0x036000000500780b */ /* 0x000fe20003f2e200 */
[----:B------:R-:W-:Y:S04]  /*5210*/  BSSY.RECONVERGENT B3, `(.L_x_88) ;  /* 0x0000014000037945 */ /* 0x000fe80003800200 */
[----:B0-----:R-:W-:-:S08]  /*5220*/  DFMA R8, -R2, R6, 1 ;  /* 0x3ff000000208742b */ /* 0x001fd00000000106 */
[----:B------:R-:W-:-:S08]  /*5230*/  DFMA R8, R8, R8, R8 ;  /* 0x000000080808722b */ /* 0x000fd00000000008 */
[----:B------:R-:W-:-:S08]  /*5240*/  DFMA R8, R6, R8, R6 ;  /* 0x000000080608722b */ /* 0x000fd00000000006 */
[----:B------:R-:W-:-:S08]  /*5250*/  DFMA R6, -R2, R8, 1 ;  /* 0x3ff000000206742b */ /* 0x000fd00000000108 */
[----:B-1----:R-:W-:-:S08]  /*5260*/  DFMA R10, R8, R6, R8 ;  /* 0x00000006080a722b */ /* 0x002fd00000000008 */
        /* <DEDUP_REMOVED lines=11> */
[----:B------:R-:W-:Y:S05]  /*5320*/  CALL.REL.NOINC `($__internal_0_$__cuda_sm20_div_rn_f64_full) ;  /* 0x000000f800bc7944 */ /* 0x000fea0003c00000 */
[----:B------:R-:W-:Y:S01]  /*5330*/  IMAD.MOV.U32 R6, RZ, RZ, R88 ;  /* 0x000000ffff067224 */ /* 0x000fe200078e0058 */
[----:B------:R-:W-:-:S07]  /*5340*/  MOV R7, R89 ;  /* 0x0000005900077202 */ /* 0x000fce0000000f00 */
.L_x_89:
[----:B------:R-:W-:Y:S05]  /*5350*/  BSYNC.RECONVERGENT B3 ;  /* 0x0000000000037941 */ /* 0x000fea0003800200 */
.L_x_88:
[----:B------:R-:W-:Y:S01]  /*5360*/  DSETP.MAX.AND P0, P1, RZ, R6, PT ;  /* 0x00000006ff00722a */ /* 0x000fe2000390f000 */
[----:B------:R-:W-:Y:S02]  /*5370*/  IMAD.MOV.U32 R5, RZ, RZ, R7 ;  /* 0x000000ffff057224 */ /* 0x000fe400078e0007 */
[----:B------:R-:W-:Y:S02]  /*5380*/  IMAD.MOV.U32 R0, RZ, RZ, RZ ;  /* 0x000000ffff007224 */ /* 0x000fe400078e00ff */
[----:B------:R-:W-:-:S03]  /*5390*/  IMAD.MOV.U32 R12, RZ, RZ, RZ ;  /* 0x000000ffff0c7224 */ /* 0x000fc600078e00ff */
[----:B------:R-:W-:Y:S02]  /*53a0*/  FSEL R13, R0, R5, P0 ;  /* 0x00000005000d7208 */ /* 0x000fe40000000000 */
[----:B------:R-:W-:-:S04]  /*53b0*/  SEL R12, R12, R6, P0 ;  /* 0x000000060c0c7207 */ /* 0x000fc80000000000 */
[----:B------:R-:W-:-:S07]  /*53c0*/  @P1 LOP3.LUT R13, R5, 0x80000, RZ, 0xfc, !PT ;  /* 0x00080000050d1812 */ /* 0x000fce00078efcff */
.L_x_87:
[----:B------:R-:W-:Y:S05]  /*53d0*/  BSYNC.RECONVERGENT B2 ;  /* 0x0000000000027941 */ /* 0x000fea0003800200 */
.L_x_86:
[----:B------:R-:W2:Y:S01]  /*53e0*/  LDL.64 R6, [R1+0x38] ;  /* 0x0000380001067983 */ /* 0x000ea20000100a00 */
[----:B------:R-:W-:Y:S01]  /*53f0*/  BSSY.RECONVERGENT B0, `(.L_x_90) ;  /* 0x000000f000007945 */ /* 0x000fe20003800200 */
[----:B--2---:R-:W-:-:S14]  /*5400*/  DSETP.GT.AND P0, PT, R6, RZ, PT ;  /* 0x000000ff0600722a */ /* 0x004fdc0003f04000 */
[----:B------:R-:W-:Y:S05]  /*5410*/  @P0 BRA `(.L_x_91) ;  /* 0x0000000000200947 */ /* 0x000fea0003800000 */
[----:B------:R-:W-:Y:S01]  /*5420*/  DSETP.GEU.AND P0, PT, R6, RZ, PT ;  /* 0x000000ff0600722a */ /* 0x000fe20003f0e000 */
[----:B------:R-:W-:Y:S01]  /*5430*/  MOV R4, 0x0 ;  /* 0x0000000000047802 */ /* 0x000fe20000000f00 */
[----:B------:R-:W-:-:S12]  /*5440*/  IMAD.MOV.U32 R5, RZ, RZ, 0x40000000 ;  /* 0x40000000ff057424 */ /* 0x000fd800078e00ff */
[----:B------:R-:W-:Y:S05]  /*5450*/  @P0 BRA `(.L_x_92) ;  /* 0x0000000000200947 */ /* 0x000fea0003800000 */
[----:B------:R-:W2:Y:S02]  /*5460*/  LDL R0, [R1+0x1c] ;  /* 0x00001c0001007983 */ /* 0x000ea40000100800 */
[----:B--2---:R-:W0:Y:S02]  /*5470*/  I2F.F64 R4, R0 ;  /* 0x0000000000047312 */ /* 0x004e240000201c00 */
[----:B0-----:R-:W-:Y:S01]  /*5480*/  DADD R4, -R28, R4 ;  /* 0x000000001c047229 */ /* 0x001fe20000000104 */
[----:B------:R-:W-:Y:S10]  /*5490*/  BRA `(.L_x_92) ;  /* 0x0000000000107947 */ /* 0x000ff40003800000 */
.L_x_91:
[----:B------:R-:W2:Y:S02]  /*54a0*/  LDL R0, [R1+0x1c] ;  /* 0x00001c0001007983 */ /* 0x000ea40000100800 */
[----:B--2---:R-:W0:Y:S02]  /*54b0*/  I2F.F64 R4, R0 ;  /* 0x0000000000047312 */ /* 0x004e240000201c00 */
[----:B0-----:R-:W-:-:S08]  /*54c0*/  DADD R4, R4, 1 ;  /* 0x3ff0000004047429 */ /* 0x001fd00000000000 */
[----:B------:R-:W-:-:S11]  /*54d0*/  DADD R4, -R28, R4 ;  /* 0x000000001c047229 */ /* 0x000fd60000000104 */
.L_x_92:
[----:B------:R-:W-:Y:S05]  /*54e0*/  BSYNC.RECONVERGENT B0 ;  /* 0x0000000000007941 */ /* 0x000fea0003800200 */
.L_x_90:
[----:B------:R-:W-:Y:S01]  /*54f0*/  DSETP.GT.AND P0, PT, |R4|, |R6|, PT ;  /* 0x400000060400722a */ /* 0x000fe20003f04200 */
[----:B------:R-:W-:Y:S01]  /*5500*/  BSSY.RECONVERGENT B2, `(.L_x_93) ;  /* 0x0000023000027945 */ /* 0x000fe20003800200 */
[----:B------:R-:W-:Y:S02]  /*5510*/  IMAD.MOV.U32 R10, RZ, RZ, 0x0 ;  /* 0x00000000ff0a7424 */ /* 0x000fe400078e00ff */
[----:B-1----:R-:W-:-:S10]  /*5520*/  IMAD.MOV.U32 R11, RZ, RZ, 0x40000000 ;  /* 0x40000000ff0b7424 */ /* 0x002fd400078e00ff */
[----:B------:R-:W-:Y:S05]  /*5530*/  @P0 BRA `(.L_x_94) ;  /* 0x00000000007c0947 */ /* 0x000fea0003800000 */
[----:B------:R-:W0:Y:S01]  /*5540*/  MUFU.RCP64H R9, R7 ;  /* 0x0000000700097308 */ /* 0x000e220000001800 */
[----:B------:R-:W-:Y:S01]  /*5550*/  MOV R8, 0x1 ;  /* 0x0000000100087802 */ /* 0x000fe20000000f00 */
[----:B------:R-:W-:Y:S01]  /*5560*/  BSSY.RECONVERGENT B3, `(.L_x_95) ;  /* 0x0000015000037945 */ /* 0x000fe20003800200 */
[----:B------:R-:W-:-:S04]  /*5570*/  FSETP.GEU.AND P1, PT, |R5|, 6.5827683646048100446e-37, PT ;  /* 0x036000000500780b */ /* 0x000fc80003f2e200 */
[----:B0-----:R-:W-:-:S08]  /*5580*/  DFMA R10, -R6, R8, 1 ;  /* 0x3ff00000060a742b */ /* 0x001fd00000000108 */
        /* <DEDUP_REMOVED lines=16> */
[----:B------:R-:W-:Y:S02]  /*5690*/  IMAD.MOV.U32 R8, RZ, RZ, R88 ;  /* 0x000000ffff087224 */ /* 0x000fe400078e0058 */
[----:B------:R-:W-:-:S07]  /*56a0*/  IMAD.MOV.U32 R9, RZ, RZ, R89 ;  /* 0x000000ffff097224 */ /* 0x000fce00078e0059 */
.L_x_96:
[----:B------:R-:W-:Y:S05]  /*56b0*/  BSYNC.RECONVERGENT B3 ;  /* 0x0000000000037941 */ /* 0x000fea0003800200 */
.L_x_95:
[----:B------:R-:W-:Y:S01]  /*56c0*/  DSETP.MAX.AND P0, P1, RZ, R8, PT ;  /* 0x00000008ff00722a */ /* 0x000fe2000390f000 */
[----:B------:R-:W-:Y:S01]  /*56d0*/  IMAD.MOV.U32 R5, RZ, RZ, R9 ;  /* 0x000000ffff057224 */ /* 0x000fe200078e0009 */
[----:B------:R-:W-:Y:S01]  /*56e0*/  MOV R0, RZ ;  /* 0x000000ff00007202 */ /* 0x000fe20000000f00 */
[----:B------:R-:W-:-:S03]  /*56f0*/  IMAD.MOV.U32 R10, RZ, RZ, RZ ;  /* 0x000000ffff0a7224 */ /* 0x000fc600078e00ff */
[----:B------:R-:W-:Y:S02]  /*5700*/  FSEL R11, R0, R5, P0 ;  /* 0x00000005000b7208 */ /* 0x000fe40000000000 */
[----:B------:R-:W-:-:S06]  /*5710*/  SEL R10, R10, R8, P0 ;  /* 0x000000080a0a7207 */ /* 0x000fcc0000000000 */
[----:B------:R-:W-:-:S07]  /*5720*/  @P1 LOP3.LUT R11, R5, 0x80000, RZ, 0xfc, !PT ;  /* 0x00080000050b1812 */ /* 0x000fce00078efcff */
.L_x_94:
[----:B------:R-:W-:Y:S05]  /*5730*/  BSYNC.RECONVERGENT B2 ;  /* 0x0000000000027941 */ /* 0x000fea0003800200 */
.L_x_93:
[----:B------:R-:W2:Y:S01]  /*5740*/  LDL.64 R4, [R1+0x40] ;  /* 0x0000400001047983 */ /* 0x000ea20000100a00 */
[----:B------:R-:W-:Y:S01]  /*5750*/  DSETP.GEU.AND P0, PT, R12, 2, PT ;  /* 0x400000000c00742a */ /* 0x000fe20003f0e000 */
[----:B------:R-:W-:Y:S05]  /*5760*/  BSSY.RECONVERGENT B0, `(.L_x_97) ;  /* 0x0000016000007945 */ /* 0x000fea0003800200 */
[----:B------:R-:W-:Y:S02]  /*5770*/  FSEL R8, R12, RZ, !P0 ;  /* 0x000000ff0c087208 */ /* 0x000fe40004000000 */
[----:B------:R-:W-:Y:S02]  /*5780*/  FSEL R9, R13, 2, !P0 ;  /* 0x400000000d097808 */ /* 0x000fe40004000000 */
[----:B------:R-:W-:-:S04]  /*5790*/  SEL R0, RZ, 0xffffffff, !P0 ;  /* 0xffffffffff007807 */ /* 0x000fc80004000000 */
[----:B------:R-:W-:-:S06]  /*57a0*/  DSETP.GEU.AND P1, PT, R10, R8, PT ;  /* 0x000000080a00722a */ /* 0x000fcc0003f2e000 */
[----:B------:R-:W-:Y:S02]  /*57b0*/  FSEL R12, R10, R8, !P1 ;  /* 0x000000080a0c7208 */ /* 0x000fe40004800000 */
[----:B------:R-:W-:Y:S02]  /*57c0*/  FSEL R13, R11, R9, !P1 ;  /* 0x000000090b0d7208 */ /* 0x000fe40004800000 */
[----:B------:R-:W-:Y:S01]  /*57d0*/  SEL R0, R0, 0x1, P1 ;  /* 0x0000000100007807 */ /* 0x000fe20000800000 */
        /* <DEDUP_REMOVED lines=10> */
.L_x_98:
[----:B------:R-:W2:Y:S02]  /*5880*/  LDL R10, [R1+0x20] ;  /* 0x00002000010a7983 */ /* 0x000ea40000100800 */
[----:B--2---:R-:W0:Y:S02]  /*5890*/  I2F.F64 R8, R10 ;  /* 0x0000000a00087312 */ /* 0x004e240000201c00 */
[----:B0-----:R-:W-:-:S08]  /*58a0*/  DADD R8, R8, 1 ;  /* 0x3ff0000008087429 */ /* 0x001fd00000000000 */
[----:B------:R-:W-:-:S11]  /*58b0*/  DADD R8, -R30, R8 ;  /* 0x000000001e087229 */ /* 0x000fd60000000108 */
.L_x_99:
[----:B------:R-:W-:Y:S05]  /*58c0*/  BSYNC.RECONVERGENT B0 ;  /* 0x0000000000007941 */ /* 0x000fea0003800200 */
.L_x_97:
        /* <DEDUP_REMOVED lines=28> */
.L_x_103:
[----:B------:R-:W-:Y:S05]  /*5a90*/  BSYNC.RECONVERGENT B3 ;  /* 0x0000000000037941 */ /* 0x000fea0003800200 */
.L_x_102:
[----:B------:R-:W-:Y:S01]  /*5aa0*/  DSETP.MAX.AND P0, P1, RZ, R10, PT ;  /* 0x0000000aff00722a */ /* 0x000fe2000390f000 */
[----:B------:R-:W-:Y:S02]  /*5ab0*/  IMAD.MOV.U32 R71, RZ, RZ, R11 ;  /* 0x000000ffff477224 */ /* 0x000fe400078e000b */
[----:B------:R-:W-:Y:S02]  /*5ac0*/  IMAD.MOV.U32 R8, RZ, RZ, RZ ;  /* 0x000000ffff087224 */ /* 0x000fe400078e00ff */
[----:B------:R-:W-:Y:S01]  /*5ad0*/  IMAD.MOV.U32 R9, RZ, RZ, R10 ;  /* 0x000000ffff097224 */ /* 0x000fe200078e000a */
[----:B------:R-:W-:Y:S02]  /*5ae0*/  MOV R10, RZ ;  /* 0x000000ff000a7202 */ /* 0x000fe40000000f00 */
[----:B------:R-:W-:Y:S02]  /*5af0*/  FSEL R73, R8, R71, P0 ;  /* 0x0000004708497208 */ /* 0x000fe40000000000 */
[----:B------:R-:W-:-:S04]  /*5b00*/  SEL R10, R10, R9, P0 ;  /* 0x000000090a0a7207 */ /* 0x000fc80000000000 */
[----:B------:R-:W-:-:S05]  /*5b10*/  @P1 LOP3.LUT R73, R71, 0x80000, RZ, 0xfc, !PT ;  /* 0x0008000047491812 */ /* 0x000fca00078efcff */
[----:B------:R-:W-:-:S07]  /*5b20*/  IMAD.MOV.U32 R11, RZ, RZ, R73 ;  /* 0x000000ffff0b7224 */ /* 0x000fce00078e0049 */
.L_x_101:
[----:B------:R-:W-:Y:S05]  /*5b30*/  BSYNC.RECONVERGENT B2 ;  /* 0x0000000000027941 */ /* 0x000fea0003800200 */
.L_x_100:
[----:B------:R-:W-:-:S06]  /*5b40*/  IMAD R78, R68, 0x8, R1 ;  /* 0x00000008444e7824 */ /* 0x000fcc00078e0201 */
[----:B------:R-:W2:Y:S01]  /*5b50*/  LDL.64 R78, [R78] ;  /* 0x000000004e4e7983 */ /* 0x000ea20000100a00 */
[----:B------:R-:W-:-:S06]  /*5b60*/  DSETP.GEU.AND P0, PT, R10, R12, PT ;  /* 0x0000000c0a00722a */ /* 0x000fcc0003f0e000 */
[----:B------:R-:W-:Y:S02]  /*5b70*/  FSEL R8, R10, R12, !P0 ;  /* 0x0000000c0a087208 */ /* 0x000fe40004000000 */
[----:B------:R-:W-:Y:S02]  /*5b80*/  FSEL R9, R11, R13, !P0 ;  /* 0x0000000d0b097208 */ /* 0x000fe40004000000 */
[----:B------:R-:W-:Y:S01]  /*5b90*/  SEL R0, R0, 0x2, P0 ;  /* 0x0000000200007807 */ /* 0x000fe20000000000 */
[----:B--2---:R-:W-:-:S08]  /*5ba0*/  DMUL R70, R20, R78 ;  /* 0x0000004e14467228 */ /* 0x004fd00000000000 */
[----:B------:R-:W-:-:S14]  /*5bb0*/  DSETP.GE.AND P1, PT, R70, R8, PT ;  /* 0x000000084600722a */ /* 0x000fdc0003f26000 */
[----:B------:R-:W-:Y:S05]  /*5bc0*/  @!P1 BREAK.RELIABLE B1 ;  /* 0x0000000000019942 */ /* 0x000fea0003800100 */
[----:B------:R-:W-:Y:S05]  /*5bd0*/  @!P1 BRA `(.L_x_67) ;  /* 0x00000040004c9947 */ /* 0x000fea0003800000 */
        /* <DEDUP_REMOVED lines=19> */
[----:B------:R-:W-:Y:S05]  /*5d10*/  CALL.REL.NOINC `($__internal_0_$__cuda_sm20_div_rn_f64_full) ;  /* 0x000000f000407944 */ /* 0x000fea0003c00000 */
[----:B------:R-:W-:Y:S01]  /*5d20*/  IMAD.MOV.U32 R10, RZ, RZ, R88 ;  /* 0x000000ffff0a7224 */ /* 0x000fe200078e0058 */
[----:B------:R-:W-:-:S07]  /*5d30*/  MOV R11, R89 ;  /* 0x00000059000b7202 */ /* 0x000fce0000000f00 */
.L_x_105:
[----:B------:R-:W-:Y:S05]  /*5d40*/  BSYNC.RECONVERGENT B2 ;  /* 0x0000000000027941 */ /* 0x000fea0003800200 */
.L_x_104:
[----:B------:R-:W-:-:S05]  /*5d50*/  IMAD.U32 R73, R68, 0x8, R1 ;  /* 0x0000000844497824 */ /* 0x000fca00078e0001 */
[----:B------:R-:W2:Y:S02]  /*5d60*/  LDL.64 R12, [R73+0xbbe0] ;  /* 0x00bbe000490c7983 */ /* 0x000ea40000100a00 */
[----:B--2---:R-:W-:-:S07]  /*5d70*/  DADD R70, R12, R10 ;  /* 0x000000000c467229 */ /* 0x004fce000000000a */
[----:B------:R3:W-:Y:S04]  /*5d80*/  STL.64 [R73+0xbbe0], R70 ;  /* 0x00bbe04649007387 */ /* 0x0007e80000100a00 */
[----:B------:R-:W2:Y:S04]  /*5d90*/  LDL R12, [R1+0x18] ;  /* 0x00001800010c7983 */ /* 0x000ea80000100800 */
[----:B------:R-:W4:Y:S04]  /*5da0*/  LDL R13, [R1+0x1c] ;  /* 0x00001c00010d7983 */ /* 0x000f280000100800 */
[----:B------:R-:W5:Y:S01]  /*5db0*/  LDL R32, [R1+0x20] ;  /* 0x0000200001207983 */ /* 0x000f620000100800 */
[----:B------:R-:W-:Y:S01]  /*5dc0*/  ISETP.GE.AND P0, PT, R0, RZ, PT ;  /* 0x000000ff0000720c */ /* 0x000fe20003f06270 */
[----:B------:R-:W-:-:S02]  /*5dd0*/  DFMA R26, R2, R8, R26 ;  /* 0x00000008021a722b */ /* 0x000fc4000000001a */
[-C--:B------:R-:W-:Y:S02]  /*5de0*/  DFMA R28, R6, R8.reuse, R28 ;  /* 0x00000008061c722b */ /* 0x080fe4000000001c */
[----:B------:R-:W-:Y:S01]  /*5df0*/  DFMA R30, R4, R8, R30 ;  /* 0x00000008041e722b */ /* 0x000fe2000000001e */
[----:B--2---:R3:W-:Y:S04]  /*5e00*/  STL [R1+0x24], R12 ;  /* 0x0000240c01007387 */ /* 0x0047e80000100800 */
[----:B----4-:R3:W-:Y:S04]  /*5e10*/  STL [R1+0x28], R13 ;  /* 0x0000280d01007387 */ /* 0x0107e80000100800 */
[----:B-----5:R3:W-:Y:S01]  /*5e20*/  STL [R1+0x2c], R32 ;  /* 0x00002c2001007387 */ /* 0x0207e20000100800 */
[----:B------:R-:W-:Y:S05]  /*5e30*/  @!P0 BRA `(.L_x_71) ;  /* 0x0000003c00708947 */ /* 0x000fea0003800000 */
[----:B---3--:R-:W-:-:S05]  /*5e40*/  IMAD R71, R0, 0x8, R61 ;  /* 0x0000000800477824 */ /* 0x008fca00078e023d */
[----:B------:R-:W2:Y:S01]  /*5e50*/  LDL.64 R8, [R71] ;  /* 0x0000000047087983 */ /* 0x000ea20000100a00 */
[----:B------:R-:W-:Y:S04]  /*5e60*/  BSSY.RECONVERGENT B0, `(.L_x_106) ;  /* 0x00000b2000007945 */ /* 0x000fe80003800200 */
[----:B------:R-:W-:Y:S01]  /*5e70*/  BSSY.RELIABLE B2, `(.L_x_107) ;  /* 0x000001b000027945 */ /* 0x000fe20003800100 */
[----:B------:R-:W-:Y:S02]  /*5e80*/  DADD R20, R20, -R10 ;  /* 0x0000000014147229 */ /* 0x000fe4000000080a */
[----:B--2---:R-:W-:-:S14]  /*5e90*/  DSETP.GE.AND P0, PT, R8, RZ, PT ;  /* 0x000000ff0800722a */ /* 0x004fdc0003f06000 */
[----:B------:R-:W-:Y:S05]  /*5ea0*/  @!P0 BRA `(.L_x_108) ;  /* 0x0000000000408947 */ /* 0x000fea0003800000 */
[----:B------:R-:W-:-:S05]  /*5eb0*/  IMAD R3, R0, 0x4, R1 ;  /* 0x0000000400037824 */ /* 0x000fca00078e0201 */
[----:B------:R-:W2:Y:S04]  /*5ec0*/  LDL R2, [R3+0x24] ;  /* 0x0000240003027983 */ /* 0x000ea80000100800 */
[----:B------:R-:W3:Y:S01]  /*5ed0*/  LDL R5, [R3+0x48] ;  /* 0x0000480003057983 */ /* 0x000ee20000100800 */
[----:B--2---:R-:W-:-:S04]  /*5ee0*/  IADD3 R32, PT, PT, R2, 0x1, RZ ;  /* 0x0000000102207810 */ /* 0x004fc80007ffe0ff */
[----:B---3--:R-:W-:Y:S01]  /*5ef0*/  ISETP.GE.AND P0, PT, R32, R5, PT ;  /* 0x000000052000720c */ /* 0x008fe20003f06270 */
[----:B------:R0:W-:-:S12]  /*5f00*/  STL [R3+0x24], R32 ;  /* 0x0000242003007387 */ /* 0x0001d80000100800 */
[----:B------:R-:W-:Y:S05]  /*5f10*/  @P0 BREAK.RELIABLE B2 ;  /* 0x0000000000020942 */ /* 0x000fea0003800100 */
[----:B0-----:R-:W-:Y:S05]  /*5f20*/  @!P0 BRA `(.L_x_109) ;  /* 0x00000000003c8947 */ /* 0x001fea0003800000 */
[----:B------:R-:W-:Y:S01]  /*5f30*/  VIADD R2, R5, 0xffffffff ;  /* 0xffffffff05027836 */ /* 0x000fe20000000000 */
[----:B------:R-:W-:Y:S01]  /*5f40*/  DADD R8, -RZ, -R8 ;  /* 0x00000000ff087229 */ /* 0x000fe20000000908 */
[----:B------:R-:W-:Y:S02]  /*5f50*/  IMAD.MOV.U32 R4, RZ, RZ, 0x1 ;  /* 0x00000001ff047424 */ /* 0x000fe400078e00ff */
[----:B------:R-:W-:Y:S01]  /*5f60*/  IMAD.IADD R0, R1, 0x1, R0 ;  /* 0x0000000101007824 */ /* 0x000fe200078e0200 */
[----:B------:R4:W-:Y:S04]  /*5f70*/  STL [R3+0x24], R2 ;  /* 0x0000240203007387 */ /* 0x0009e80000100800 */
[----:B------:R4:W-:Y:S04]  /*5f80*/  STL.U8 [R0+0x57], R4 ;  /* 0x0000570400007387 */ /* 0x0009e80000100000 */
[----:B------:R4:W-:Y:S01]  /*5f90*/  STL.64 [R71], R8 ;  /* 0x0000000847007387 */ /* 0x0009e20000100a00 */
[----:B------:R-:W-:Y:S05]  /*5fa0*/  BRA `(.L_x_110) ;  /* 0x0000000800747947 */ /* 0x000fea0003800000 */
.L_x_108:
[----:B------:R-:W-:-:S05]  /*5fb0*/  LEA R2, R0, R63, 0x2 ;  /* 0x0000003f00027211 */ /* 0x000fca00078e10ff */
[----:B------:R-:W2:Y:S02]  /*5fc0*/  LDL R3, [R2] ;  /* 0x0000000002037983 */ /* 0x000ea40000100800 */
[C---:B--2---:R-:W-:Y:S01]  /*5fd0*/  VIADD R32, R3.reuse, 0xffffffff ;  /* 0xffffffff03207836 */ /* 0x044fe20000000000 */
[----:B------:R-:W-:-:S04]  /*5fe0*/  ISETP.GE.AND P0, PT, R3, 0x1, PT ;  /* 0x000000010300780c */ /* 0x000fc80003f06270 */
[----:B------:R0:W-:Y:S09]  /*5ff0*/  STL [R2], R32 ;  /* 0x0000002002007387 */ /* 0x0001f20000100800 */
[----:B------:R-:W-:Y:S05]  /*6000*/  @!P0 BREAK.RELIABLE B2 ;  /* 0x0000000000028942 */ /* 0x000fea0003800100 */
[----:B0-----:R-:W-:Y:S05]  /*6010*/  @!P0 BRA `(.L_x_111) ;  /* 0x0000000800408947 */ /* 0x001fea0003800000 */
.L_x_109:
[----:B------:R-:W-:Y:S05]  /*6020*/  BSYNC.RELIABLE B2 ;  /* 0x0000000000027941 */ /* 0x000fea0003800100 */
.L_x_107:
[----:B------:R-:W2:Y:S01]  /*6030*/  LDL.64 R10, [R1+0x28] ;  /* 0x00002800010a7983 */ /* 0x000ea20000100a00 */
[----:B------:R-:W0:Y:S03]  /*6040*/  LDCU UR4, c[0x0][0x410] ;  /* 0x00008200ff0477ac */ /* 0x000e260008000800 */
[----:B------:R-:W3:Y:S01]  /*6050*/  LDL R6, [R1+0x24] ;  /* 0x0000240001067983 */ /* 0x000ee20000100800 */
[----:B------:R-:W1:Y:S01]  /*6060*/  LDCU.64 UR6, c[0x0][0x408] ;  /* 0x00008100ff0677ac */ /* 0x000e620008000a00 */
[----:B--2---:R-:W-:Y:S01]  /*6070*/  SHF.R.S32.HI R2, RZ, 0x1f, R11 ;  /* 0x0000001fff027819 */ /* 0x004fe2000001140b */
[-C--:B------:R-:W-:Y:S02]  /*6080*/  IMAD R3, R15, R11.reuse, RZ ;  /* 0x0000000b0f037224 */ /* 0x080fe400078e02ff */
[----:B------:R-:W-:-:S04]  /*6090*/  IMAD.WIDE.U32 R4, R14, R11, RZ ;  /* 0x0000000b0e047225 */ /* 0x000fc800078e00ff */
[----:B------:R-:W-:Y:S01]  /*60a0*/  IMAD R3, R14, R2, R3 ;  /* 0x000000020e037224 */ /* 0x000fe200078e0203 */
[----:B------:R-:W-:-:S03]  /*60b0*/  SHF.R.S32.HI R2, RZ, 0x1f, R10 ;  /* 0x0000001fff027819 */ /* 0x000fc6000001140a */
[----:B------:R-:W-:Y:S02]  /*60c0*/  IMAD.IADD R5, R5, 0x1, R3 ;  /* 0x0000000105057824 */ /* 0x000fe400078e0203 */
[----:B0-----:R-:W-:Y:S01]  /*60d0*/  IMAD R3, R2, UR4, RZ ;  /* 0x0000000402037c24 */ /* 0x001fe2000f8e02ff */
[----:B---3--:R-:W-:Y:S01]  /*60e0*/  SHF.R.S32.HI R2, RZ, 0x1f, R6 ;  /* 0x0000001fff027819 */ /* 0x008fe20000011406 */
[----:B------:R-:W-:Y:S01]  /*60f0*/  IMAD.WIDE.U32 R4, R10, UR4, R4 ;  /* 0x000000040a047c25 */ /* 0x000fe2000f8e0004 */
[----:B------:R-:W0:Y:S03]  /*6100*/  LDCU UR4, c[0x0][0x3f0] ;  /* 0x00007e00ff0477ac */ /* 0x000e260008000800 */
[----:B------:R-:W-:Y:S01]  /*6110*/  IMAD R3, R35, R10, R3 ;  /* 0x0000000a23037224 */ /* 0x000fe200078e0203 */
[----:B-1----:R-:W-:-:S03]  /*6120*/  IADD3 R4, P0, P1, R4, UR6, R6 ;  /* 0x0000000604047c10 */ /* 0x002fc6000f91e006 */
        /* <DEDUP_REMOVED lines=10> */
[----:B------:R-:W-:Y:S05]  /*61d0*/  @P0 BRA `(.L_x_112) ;  /* 0x0000000400c00947 */ /* 0x000fea0003800000 */
[----:B------:R-:W-:Y:S01]  /*61e0*/  UMOV UR4, 0xd9d7bdbb ;  /* 0xd9d7bdbb00047882 */ /* 0x000fe20000000000 */
[----:B------:R-:W-:Y:S02]  /*61f0*/  UMOV UR5, 0x3ddb7cdf ;  /* 0x3ddb7cdf00057882 */ /* 0x000fe40000000000 */
[----:B------:R-:W-:-:S14]  /*6200*/  DSETP.GEU.AND P0, PT, R6, UR4, PT ;  /* 0x0000000406007e2a */ /* 0x000fdc000bf0e000 */
[----:B------:R-:W-:Y:S05]  /*6210*/  @!P0 BRA `(.L_x_113) ;  /* 0x0000000400a48947 */ /* 0x000fea0003800000 */
[----:B------:R-:W-:Y:S01]  /*6220*/  ISETP.NE.AND P0, PT, R46, 0x1, PT ;  /* 0x000000012e00780c */ /* 0x000fe20003f05270 */
[----:B------:R-:W-:Y:S01]  /*6230*/  BSSY.RECONVERGENT B2, `(.L_x_114) ;  /* 0x0000058000027945 */ /* 0x000fe20003800200 */
[----:B------:R-:W-:Y:S01]  /*6240*/  MOV R10, 0x2 ;  /* 0x00000002000a7802 */ /* 0x000fe20000000f00 */
[----:B------:R-:W-:Y:S02]  /*6250*/  IMAD.MOV.U32 R11, RZ, RZ, R41 ;  /* 0x000000ffff0b7224 */ /* 0x000fe400078e0029 */
[----:B------:R-:W-:-:S08]  /*6260*/  IMAD.MOV.U32 R12, RZ, RZ, R43 ;  /* 0x000000ffff0c7224 */ /* 0x000fd000078e002b */
[----:B------:R-:W-:Y:S05]  /*6270*/  @!P0 BRA `(.L_x_115) ;  /* 0x00000004004c8947 */ /* 0x000fea0003800000 */
[----:B------:R-:W-:-:S13]  /*6280*/  ISETP.NE.AND P0, PT, R46, 0x3, PT ;  /* 0x000000032e00780c */ /* 0x000fda0003f05270 */
[----:B------:R-:W-:Y:S05]  /*6290*/  @!P0 BRA `(.L_x_116) ;  /* 0x0000000000208947 */ /* 0x000fea0003800000 */
[----:B------:R-:W-:-:S13]  /*62a0*/  ISETP.NE.AND P0, PT, R46, 0x2, PT ;  /* 0x000000022e00780c */ /* 0x000fda0003f05270 */
[----:B------:R-:W-:Y:S01]  /*62b0*/  @!P0 IMAD.MOV.U32 R10, RZ, RZ, 0x3 ;  /* 0x00000003ff0a8424 */ /* 0x000fe200078e00ff */
[----:B------:R-:W-:Y:S01]  /*62c0*/  @!P0 MOV R12, R43 ;  /* 0x0000002b000c8202 */ /* 0x000fe20000000f00 */
[----:B------:R-:W-:Y:S01]  /*62d0*/  @!P0 IMAD.MOV.U32 R11, RZ, RZ, R42 ;  /* 0x000000ffff0b8224 */ /* 0x000fe200078e002a */
[----:B------:R-:W-:Y:S01]  /*62e0*/  @P0 MOV R11, R40 ;  /* 0x00000028000b0202 */ /* 0x000fe20000000f00 */
[----:B------:R-:W-:Y:S02]  /*62f0*/  @P0 VIADD R10, R46, 0x1 ;  /* 0x000000012e0a0836 */ /* 0x000fe40000000000 */
[----:B------:R-:W-:Y:S01]  /*6300*/  @P0 IMAD.MOV.U32 R12, RZ, RZ, R43 ;  /* 0x000000ffff0c0224 */ /* 0x000fe200078e002b */
[----:B------:R-:W-:Y:S06]  /*6310*/  BRA `(.L_x_115) ;  /* 0x0000000400247947 */ /* 0x000fec0003800000 */
.L_x_116:
        /* <DEDUP_REMOVED lines=13> */
.L_x_118:
[----:B------:R-:W-:Y:S05]  /*63f0*/  BSYNC.RECONVERGENT B3 ;  /* 0x0000000000037941 */ /* 0x000fea0003800200 */
.L_x_117:
        /* <DEDUP_REMOVED lines=41> */
[----:B------:R-:W-:-:S03]  /*6690*/  LOP3.LUT R3, R3, R4, R13, 0x96, !PT ;  /* 0x0000000403037212 */ /* 0x000fc600078e960d */
[----:B------:R-:W-:Y:S01]  /*66a0*/  VIADD R13, R45, 0x96a522ad ;  /* 0x96a522ad2d0d7836 */ /* 0x000fe20000000000 */
[----:B------:R-:W-:Y:S01]  /*66b0*/  LOP3.LUT R5, R5, R2, R11, 0x96, !PT ;  /* 0x0000000205057212 */ /* 0x000fe200078e960b */
[----:B------:R-:W-:Y:S01]  /*66c0*/  IMAD.WIDE.U32 R2, R3, -0x2daee0ad, RZ ;  /* 0xd2511f5303027825 */ /* 0x000fe200078e00ff */
[----:B------:R-:W-:-:S03]  /*66d0*/  IADD3 R11, PT, PT, R45, -0x24c28bd8, RZ ;  /* 0xdb3d74282d0b7810 */ /* 0x000fc60007ffe0ff */
[----:B------:R-:W-:Y:S01]  /*66e0*/  IMAD.WIDE.U32 R40, R5, -0x326172a9, RZ ;  /* 0xcd9e8d5705287825 */ /* 0x000fe200078e00ff */
[----:B------:R-:W-:-:S03]  /*66f0*/  LOP3.LUT R11, R11, R10, R3, 0x96, !PT ;  /* 0x0000000a0b0b7212 */ /* 0x000fc600078e9603 */
[----:B------:R-:W-:Y:S02]  /*6700*/  VIADD R5, R44, 0xf1bbcdc8 ;  /* 0xf1bbcdc82c057836 */ /* 0x000fe40000000000 */
[----:B------:R-:W-:-:S03]  /*6710*/  IMAD.WIDE.U32 R10, R11, -0x326172a9, RZ ;  /* 0xcd9e8d570b0a7825 */ /* 0x000fc600078e00ff */
[----:B------:R-:W-:Y:S01]  /*6720*/  LOP3.LUT R5, R5, R12, R41, 0x96, !PT ;  /* 0x0000000c05057212 */ /* 0x000fe200078e9629 */
[----:B------:R-:W-:Y:S01]  /*6730*/  VIADD R3, R44, 0x8ff34781 ;  /* 0x8ff347812c037836 */ /* 0x000fe20000000000 */
[----:B------:R-:W-:Y:S01]  /*6740*/  MOV R41, R10 ;  /* 0x0000000a00297202 */ /* 0x000fe20000000f00 */
[----:B------:R-:W-:Y:S02]  /*6750*/  IMAD.MOV.U32 R10, RZ, RZ, RZ ;  /* 0x000000ffff0a7224 */ /* 0x000fe400078e00ff */
[----:B------:R-:W-:Y:S01]  /*6760*/  IMAD.WIDE.U32 R4, R5, -0x2daee0ad, RZ ;  /* 0xd2511f5305047825 */ /* 0x000fe200078e00ff */
[----:B------:R-:W-:-:S03]  /*6770*/  LOP3.LUT R40, R3, R40, R11, 0x96, !PT ;  /* 0x0000002803287212 */ /* 0x000fc600078e960b */
[----:B------:R-:W-:Y:S01]  /*6780*/  IMAD.MOV.U32 R12, RZ, RZ, R4 ;  /* 0x000000ffff0c7224 */ /* 0x000fe200078e0004 */
[----:B------:R-:W-:Y:S01]  /*6790*/  LOP3.LUT R42, R13, R2, R5, 0x96, !PT ;  /* 0x000000020d2a7212 */ /* 0x000fe200078e9605 */
[----:B------:R-:W-:-:S07]  /*67a0*/  IMAD.MOV.U32 R11, RZ, RZ, R43 ;  /* 0x000000ffff0b7224 */ /* 0x000fce00078e002b */
.L_x_115:
[----:B------:R-:W-:Y:S05]  /*67b0*/  BSYNC.RECONVERGENT B2 ;  /* 0x0000000000027941 */ /* 0x000fea0003800200 */
.L_x_114:
[----:B------:R-:W0:Y:S01]  /*67c0*/  I2F.F64.U32 R2, R11 ;  /* 0x0000000b00027312 */ /* 0x000e220000201800 */
[----:B------:R-:W-:Y:S02]  /*67d0*/  HFMA2 R4, -RZ, RZ, 0, 0 ;  /* 0x00000000ff047431 */ /* 0x000fe400000001ff */
[----:B------:R-:W-:-:S06]  /*67e0*/  IMAD.MOV.U32 R5, RZ, RZ, 0x3df00000 ;  /* 0x3df00000ff057424 */ /* 0x000fcc00078e00ff */
[----:B0-----:R-:W-:-:S08]  /*67f0*/  DFMA R2, R2, R4, 2.3283064365386962891e-10 ;  /* 0x3df000000202742b */ /* 0x001fd00000000004 */
[----:B------:R-:W-:-:S14]  /*6800*/  DSETP.GEU.AND P0, PT, R2, R6, PT ;  /* 0x000000060200722a */ /* 0x000fdc0003f0e000 */
[----:B------:R-:W-:Y:S01]  /*6810*/  @P0 DADD R8, -RZ, -R8 ;  /* 0x00000000ff080229 */ /* 0x000fe20000000908 */
[----:B------:R-:W-:Y:S01]  /*6820*/  @!P0 IMAD R3, R0, 0x4, R65 ;  /* 0x0000000400038824 */ /* 0x000fe200078e0241 */
[----:B------:R-:W-:Y:S01]  /*6830*/  @P0 MOV R43, R12 ;  /* 0x0000000c002b0202 */ /* 0x000fe20000000f00 */
[--C-:B------:R-:W-:Y:S02]  /*6840*/  @P0 IMAD.MOV.U32 R46, RZ, RZ, R10.reuse ;  /* 0x000000ffff2e0224 */ /* 0x100fe400078e000a */
[----:B------:R-:W-:Y:S02]  /*6850*/  @!P0 IMAD.MOV.U32 R68, RZ, RZ, R73 ;  /* 0x000000ffff448224 */ /* 0x000fe400078e0049 */
[----:B------:R1:W-:Y:S01]  /*6860*/  @P0 STL.64 [R71], R8 ;  /* 0x0000000847000387 */ /* 0x0003e20000100a00 */
[----:B------:R-:W-:Y:S02]  /*6870*/  @!P0 IMAD.MOV.U32 R46, RZ, RZ, R10 ;  /* 0x000000ffff2e8224 */ /* 0x000fe400078e000a */
[----:B------:R-:W-:Y:S01]  /*6880*/  @!P0 IMAD.MOV.U32 R43, RZ, RZ, R12 ;  /* 0x000000ffff2b8224 */ /* 0x000fe200078e000c */
[----:B------:R1:W-:Y:S01]  /*6890*/  @!P0 STL [R3], R32 ;  /* 0x0000002003008387 */ /* 0x0003e20000100800 */
[----:B------:R-:W-:Y:S05]  /*68a0*/  BRA `(.L_x_110) ;  /* 0x0000000000347947 */ /* 0x000fea0003800000 */
.L_x_113:
[----:B------:R-:W-:-:S07]  /*68b0*/  DADD R8, -RZ, -R8 ;  /* 0x00000000ff087229 */ /* 0x000fce0000000908 */
[----:B------:R2:W-:Y:S01]  /*68c0*/  STL.64 [R71], R8 ;  /* 0x0000000847007387 */ /* 0x0005e20000100a00 */
[----:B------:R-:W-:Y:S05]  /*68d0*/  BRA `(.L_x_110) ;  /* 0x0000000000287947 */ /* 0x000fea0003800000 */
.L_x_112:
[----:B------:R-:W-:Y:S01]  /*68e0*/  LEA R3, R0, R65, 0x2 ;  /* 0x0000004100037211 */ /* 0x000fe200078e10ff */
[----:B------:R-:W-:-:S04]  /*68f0*/  IMAD.MOV.U32 R68, RZ, RZ, R73 ;  /* 0x000000ffff447224 */ /* 0x000fc800078e0049 */
[----:B------:R3:W-:Y:S01]  /*6900*/  STL [R3], R32 ;  /* 0x0000002003007387 */ /* 0x0007e20000100800 */
[----:B------:R-:W-:Y:S05]  /*6910*/  BRA `(.L_x_110) ;  /* 0x0000000000187947 */ /* 0x000fea0003800000 */
.L_x_111:
[----:B------:R-:W-:Y:S01]  /*6920*/  DADD R8, -RZ, -R8 ;  /* 0x00000000ff087229 */ /* 0x000fe20000000908 */
[----:B------:R-:W-:Y:S01]  /*6930*/  IMAD.MOV.U32 R3, RZ, RZ, 0x1 ;  /* 0x00000001ff037424 */ /* 0x000fe200078e00ff */
[----:B------:R0:W-:Y:S01]  /*6940*/  STL [R2], RZ ;  /* 0x000000ff02007387 */ /* 0x0001e20000100800 */
[----:B------:R-:W-:-:S05]  /*6950*/  IMAD.IADD R0, R1, 0x1, R0 ;  /* 0x0000000101007824 */ /* 0x000fca00078e0200 */
[----:B------:R0:W-:Y:S04]  /*6960*/  STL.U8 [R0+0x54], R3 ;  /* 0x0000540300007387 */ /* 0x0001e80000100000 */
[----:B------:R0:W-:Y:S02]  /*6970*/  STL.64 [R71], R8 ;  /* 0x0000000847007387 */ /* 0x0001e40000100a00 */
.L_x_110:
[----:B------:R-:W-:Y:S05]  /*6980*/  BSYNC.RECONVERGENT B0 ;  /* 0x0000000000007941 */ /* 0x000fea0003800200 */
.L_x_106:
[----:B------:R-:W-:-:S14]  /*6990*/  DSETP.GT.AND P0, PT, R20, RZ, PT ;  /* 0x000000ff1400722a */ /* 0x000fdc0003f04000 */
[----:B------:R-:W-:Y:S05]  /*69a0*/  @!P0 BREAK.RELIABLE B1 ;  /* 0x0000000000018942 */ /* 0x000fea0003800100 */
[----:B------:R-:W-:Y:S05]  /*69b0*/  @!P0 BRA `(.L_x_82) ;  /* 0x0000003000f48947 */ /* 0x000fea0003800000 */
[----:B01-34-:R-:W3:Y:S01]  /*69c0*/  LDL.64 R2, [R1+0x30] ;  /* 0x0000300001027983 */ /* 0x01bee20000100a00 */
[----:B------:R-:W-:Y:S01]  /*69d0*/  BSSY.RECONVERGENT B0, `(.L_x_119) ;  /* 0x000000f000007945 */ /* 0x000fe20003800200 */
[----:B---3--:R-:W-:-:S14]  /*69e0*/  DSETP.GT.AND P0, PT, R2, RZ, PT ;  /* 0x000000ff0200722a */ /* 0x008fdc0003f04000 */
[----:B------:R-:W-:Y:S05]  /*69f0*/  @P0 BRA `(.L_x_120) ;  /* 0x0000000000200947 */ /* 0x000fea0003800000 */
[----:B------:R-:W-:Y:S01]  /*6a00*/  DSETP.GEU.AND P0, PT, R2, RZ, PT ;  /* 0x000000ff0200722a */ /* 0x000fe20003f0e000 */
[----:B------:R-:W-:Y:S01]  /*6a10*/  MOV R4, 0x0 ;  /* 0x0000000000047802 */ /* 0x000fe20000000f00 */
[----:B------:R-:W-:-:S12]  /*6a20*/  IMAD.MOV.U32 R5, RZ, RZ, 0x40000000 ;  /* 0x40000000ff057424 */ /* 0x000fd800078e00ff */
[----:B------:R-:W-:Y:S05]  /*6a30*/  @P0 BRA `(.L_x_121) ;  /* 0x0000000000200947 */ /* 0x000fea0003800000 */
[----:B------:R-:W3:Y:S02]  /*6a40*/  LDL R0, [R1+0x18] ;  /* 0x0000180001007983 */ /* 0x000ee40000100800 */
[----:B---3--:R-:W0:Y:S02]  /*6a50*/  I2F.F64 R4, R0 ;  /* 0x0000000000047312 */ /* 0x008e240000201c00 */
[----:B0-----:R-:W-:Y:S01]  /*6a60*/  DADD R4, -R26, R4 ;  /* 0x000000001a047229 */ /* 0x001fe20000000104 */
[----:B------:R-:W-:Y:S10]  /*6a70*/  BRA `(.L_x_121) ;  /* 0x0000000000107947 */ /* 0x000ff40003800000 */
.L_x_120:
[----:B------:R-:W3:Y:S02]  /*6a80*/  LDL R0, [R1+0x18] ;  /* 0x0000180001007983 */ /* 0x000ee40000100800 */
[----:B---3--:R-:W0:Y:S02]  /*6a90*/  I2F.F64 R4, R0 ;  /* 0x0000000000047312 */ /* 0x008e240000201c00 */
[----:B0-----:R-:W-:-:S08]  /*6aa0*/  DADD R4, R4, 1 ;  /* 0x3ff0000004047429 */ /* 0x001fd00000000000 */
[----:B------:R-:W-:-:S11]  /*6ab0*/  DADD R4, -R26, R4 ;  /* 0x000000001a047229 */ /* 0x000fd60000000104 */
.L_x_121:
[----:B------:R-:W-:Y:S05]  /*6ac0*/  BSYNC.RECONVERGENT B0 ;  /* 0x0000000000007941 */ /* 0x000fea0003800200 */
.L_x_119:
        /* <DEDUP_REMOVED lines=28> */
.L_x_125:
[----:B------:R-:W-:Y:S05]  /*6c90*/  BSYNC.RECONVERGENT B3 ;  /* 0x0000000000037941 */ /* 0x000fea0003800200 */
.L_x_124:
[----:B------:R-:W-:Y:S01]  /*6ca0*/  DSETP.MAX.AND P0, P1, RZ, R6, PT ;  /* 0x00000006ff00722a */ /* 0x000fe2000390f000 */
[----:B------:R-:W-:Y:S01]  /*6cb0*/  IMAD.MOV.U32 R5, RZ, RZ, R7 ;  /* 0x000000ffff057224 */ /* 0x000fe200078e0007 */
[----:B------:R-:W-:Y:S01]  /*6cc0*/  MOV R0, RZ ;  /* 0x000000ff00007202 */ /* 0x000fe20000000f00 */
[----:B------:R-:W-:-:S03]  /*6cd0*/  IMAD.MOV.U32 R12, RZ, RZ, RZ ;  /* 0x000000ffff0c7224 */ /* 0x000fc600078e00ff */
[----:B------:R-:W-:Y:S02]  /*6ce0*/  FSEL R13, R0, R5, P0 ;  /* 0x00000005000d7208 */ /* 0x000fe40000000000 */
[----:B------:R-:W-:-:S06]  /*6cf0*/  SEL R12, R12, R6, P0 ;  /* 0x000000060c0c7207 */ /* 0x000fcc0000000000 */
[----:B------:R-:W-:-:S07]  /*6d00*/  @P1 LOP3.LUT R13, R5, 0x80000, RZ, 0xfc, !PT ;  /* 0x00080000050d1812 */ /* 0x000fce00078efcff */
.L_x_123:
[----:B------:R-:W-:Y:S05]  /*6d10*/  BSYNC.RECONVERGENT B2 ;  /* 0x0000000000027941 */ /* 0x000fea0003800200 */
.L_x_122:
[----:B------:R-:W3:Y:S01]  /*6d20*/  LDL.64 R6, [R1+0x38] ;  /* 0x0000380001067983 */ /* 0x000ee20000100a00 */
[----:B------:R-:W-:Y:S01]  /*6d30*/  BSSY.RECONVERGENT B0, `(.L_x_126) ;  /* 0x000000f000007945 */ /* 0x000fe20003800200 */
[----:B---3--:R-:W-:-:S14]  /*6d40*/  DSETP.GT.AND P0, PT, R6, RZ, PT ;  /* 0x000000ff0600722a */ /* 0x008fdc0003f04000 */
[----:B------:R-:W-:Y:S05]  /*6d50*/  @P0 BRA `(.L_x_127) ;  /* 0x0000000000200947 */ /* 0x000fea0003800000 */
[----:B------:R-:W-:Y:S01]  /*6d60*/  DSETP.GEU.AND P0, PT, R6, RZ, PT ;  /* 0x000000ff0600722a */ /* 0x000fe20003f0e000 */
[----:B------:R-:W-:Y:S02]  /*6d70*/  IMAD.MOV.U32 R4, RZ, RZ, 0x0 ;  /* 0x00000000ff047424 */ /* 0x000fe400078e00ff */
[----:B------:R-:W-:-:S11]  /*6d80*/  IMAD.MOV.U32 R5, RZ, RZ, 0x40000000 ;  /* 0x40000000ff057424 */ /* 0x000fd600078e00ff */
[----:B------:R-:W-:Y:S05]  /*6d90*/  @P0 BRA `(.L_x_128) ;  /* 0x0000000000200947 */ /* 0x000fea0003800000 */
[----:B------:R-:W3:Y:S02]  /*6da0*/  LDL R0, [R1+0x1c] ;  /* 0x00001c0001007983 */ /* 0x000ee40000100800 */
[----:B---3--:R-:W0:Y:S02]  /*6db0*/  I2F.F64 R4, R0 ;  /* 0x0000000000047312 */ /* 0x008e240000201c00 */
[----:B0-----:R-:W-:Y:S01]  /*6dc0*/  DADD R4, -R28, R4 ;  /* 0x000000001c047229 */ /* 0x001fe20000000104 */
[----:B------:R-:W-:Y:S10]  /*6dd0*/  BRA `(.L_x_128) ;  /* 0x0000000000107947 */ /* 0x000ff40003800000 */
.L_x_127:
[----:B------:R-:W3:Y:S02]  /*6de0*/  LDL R0, [R1+0x1c] ;  /* 0x00001c0001007983 */ /* 0x000ee40000100800 */
[----:B---3--:R-:W0:Y:S02]  /*6df0*/  I2F.F64 R4, R0 ;  /* 0x0000000000047312 */ /* 0x008e240000201c00 */
[----:B0-----:R-:W-:-:S08]  /*6e00*/  DADD R4, R4, 1 ;  /* 0x3ff0000004047429 */ /* 0x001fd00000000000 */
[----:B------:R-:W-:-:S11]  /*6e10*/  DADD R4, -R28, R4 ;  /* 0x000000001c047229 */ /* 0x000fd60000000104 */
.L_x_128:
[----:B------:R-:W-:Y:S05]  /*6e20*/  BSYNC.RECONVERGENT B0 ;  /* 0x0000000000007941 */ /* 0x000fea0003800200 */
.L_x_126:
[----:B------:R-:W-:Y:S01]  /*6e30*/  DSETP.GT.AND P0, PT, |R4|, |R6|, PT ;  /* 0x400000060400722a */ /* 0x000fe20003f04200 */
[----:B------:R-:W-:Y:S01]  /*6e40*/  BSSY.RECONVERGENT B2, `(.L_x_129) ;  /* 0x0000023000027945 */ /* 0x000fe20003800200 */
[----:B------:R-:W-:Y:S01]  /*6e50*/  MOV R10, 0x0 ;  /* 0x00000000000a7802 */ /* 0x000fe20000000f00 */
[----:B------:R-:W-:-:S11]  /*6e60*/  IMAD.MOV.U32 R11, RZ, RZ, 0x40000000 ;  /* 0x40000000ff0b7424 */ /* 0x000fd600078e00ff */
[----:B------:R-:W-:Y:S05]  /*6e70*/  @P0 BRA `(.L_x_130) ;  /* 0x00000000007c0947 */ /* 0x000fea0003800000 */
[----:B--2---:R-:W0:Y:S01]  /*6e80*/  MUFU.RCP64H R9, R7 ;  /* 0x0000000700097308 */ /* 0x004e220000001800 */
        /* <DEDUP_REMOVED lines=22> */
.L_x_132:
[----:B------:R-:W-:Y:S05]  /*6ff0*/  BSYNC.RECONVERGENT B3 ;  /* 0x0000000000037941 */ /* 0x000fea0003800200 */
.L_x_131:
[----:B------:R-:W-:Y:S01]  /*7000*/  DSETP.MAX.AND P0, P1, RZ, R8, PT ;  /* 0x00000008ff00722a */ /* 0x000fe2000390f000 */
[----:B------:R-:W-:Y:S02]  /*7010*/  IMAD.MOV.U32 R5, RZ, RZ, R9 ;  /* 0x000000ffff057224 */ /* 0x000fe400078e0009 */
[----:B------:R-:W-:Y:S02]  /*7020*/  IMAD.MOV.U32 R0, RZ, RZ, RZ ;  /* 0x000000ffff007224 */ /* 0x000fe400078e00ff */
[----:B------:R-:W-:-:S03]  /*7030*/  IMAD.MOV.U32 R10, RZ, RZ, RZ ;  /* 0x000000ffff0a7224 */ /* 0x000fc600078e00ff */
[----:B------:R-:W-:Y:S02]  /*7040*/  FSEL R11, R0, R5, P0 ;  /* 0x00000005000b7208 */ /* 0x000fe40000000000 */
[----:B------:R-:W-:-:S04]  /*7050*/  SEL R10, R10, R8, P0 ;  /* 0x000000080a0a7207 */ /* 0x000fc80000000000 */
[----:B------:R-:W-:-:S07]  /*7060*/  @P1 LOP3.LUT R11, R5, 0x80000, RZ, 0xfc, !PT ;  /* 0x00080000050b1812 */ /* 0x000fce00078efcff */
.L_x_130:
[----:B------:R-:W-:Y:S05]  /*7070*/  BSYNC.RECONVERGENT B2 ;  /* 0x0000000000027941 */ /* 0x000fea0003800200 */
.L_x_129:
[----:B------:R-:W3:Y:S01]  /*7080*/  LDL.64 R4, [R1+0x40] ;  /* 0x0000400001047983 */ /* 0x000ee20000100a00 */
[----:B------:R-:W-:Y:S01]  /*7090*/  DSETP.GEU.AND P0, PT, R12, 2, PT ;  /* 0x400000000c00742a */ /* 0x000fe20003f0e000 */
[----:B------:R-:W-:Y:S05]  /*70a0*/  BSSY.RECONVERGENT B0, `(.L_x_133) ;  /* 0x0000016000007945 */ /* 0x000fea0003800200 */
[----:B--2---:R-:W-:Y:S02]  /*70b0*/  FSEL R8, R12, RZ, !P0 ;  /* 0x000000ff0c087208 */ /* 0x004fe40004000000 */
[----:B------:R-:W-:Y:S02]  /*70c0*/  FSEL R9, R13, 2, !P0 ;  /* 0x400000000d097808 */ /* 0x000fe40004000000 */
[----:B------:R-:W-:-:S04]  /*70d0*/  SEL R0, RZ, 0xffffffff, !P0 ;  /* 0xffffffffff007807 */ /* 0x000fc80004000000 */
[----:B------:R-:W-:-:S06]  /*70e0*/  DSETP.GEU.AND P1, PT, R10, R8, PT ;  /* 0x000000080a00722a */ /* 0x000fcc0003f2e000 */
[----:B------:R-:W-:Y:S02]  /*70f0*/  FSEL R12, R10, R8, !P1 ;  /* 0x000000080a0c7208 */ /* 0x000fe40004800000 */
[----:B------:R-:W-:Y:S02]  /*7100*/  FSEL R13, R11, R9, !P1 ;  /* 0x000000090b0d7208 */ /* 0x000fe40004800000 */
[----:B------:R-:W-:Y:S01]  /*7110*/  SEL R0, R0, 0x1, P1 ;  /* 0x0000000100007807 */ /* 0x000fe20000800000 */
[----:B---3--:R-:W-:-:S14]  /*7120*/  DSETP.GT.AND P2, PT, R4, RZ, PT ;  /* 0x000000ff0400722a */ /* 0x008fdc0003f44000 */
        /* <DEDUP_REMOVED lines=9> */
.L_x_134:
[----:B------:R-:W2:Y:S02]  /*71c0*/  LDL R10, [R1+0x20] ;  /* 0x00002000010a7983 */ /* 0x000ea40000100800 */
[----:B--2---:R-:W0:Y:S02]  /*71d0*/  I2F.F64 R8, R10 ;  /* 0x0000000a00087312 */ /* 0x004e240000201c00 */
[----:B0-----:R-:W-:-:S08]  /*71e0*/  DADD R8, R8, 1 ;  /* 0x3ff0000008087429 */ /* 0x001fd00000000000 */
[----:B------:R-:W-:-:S11]  /*71f0*/  DADD R8, -R30, R8 ;  /* 0x000000001e087229 */ /* 0x000fd60000000108 */
.L_x_135:
[----:B------:R-:W-:Y:S05]  /*7200*/  BSYNC.RECONVERGENT B0 ;  /* 0x0000000000007941 */ /* 0x000fea0003800200 */
.L_x_133:
[----:B------:R-:W-:Y:S01]  /*7210*/  DSETP.GT.AND P0, PT, |R8|, |R4|, PT ;  /* 0x400000040800722a */ /* 0x000fe20003f04200 */
[----:B------:R-:W-:Y:S01]  /*7220*/  BSSY.RECONVERGENT B2, `(.L_x_136) ;  /* 0x0000025000027945 */ /* 0x000fe20003800200 */
[----:B------:R-:W-:Y:S02]  /*7230*/  IMAD.MOV.U32 R10, RZ, RZ, 0x0 ;  /* 0x00000000ff0a7424 */ /* 0x000fe400078e00ff */
[----:B------:R-:W-:-:S10]  /*7240*/  IMAD.MOV.U32 R11, RZ, RZ, 0x40000000 ;  /* 0x40000000ff0b7424 */ /* 0x000fd400078e00ff */
        /* <DEDUP_REMOVED lines=24> */
.L_x_139:
[----:B------:R-:W-:Y:S05]  /*73d0*/  BSYNC.RECONVERGENT B3 ;  /* 0x0000000000037941 */ /* 0x000fea0003800200 */
.L_x_138:
        /* <DEDUP_REMOVED lines=9> */
.L_x_137:
[----:B------:R-:W-:Y:S05]  /*7470*/  BSYNC.RECONVERGENT B2 ;  /* 0x0000000000027941 */ /* 0x000fea0003800200 */
.L_x_136:
[----:B------:R-:W-:-:S06]  /*7480*/  LEA R78, R68, R1, 0x3 ;  /* 0x00000001444e7211 */ /* 0x000fcc00078e18ff */
        /* <DEDUP_REMOVED lines=27> */
[----:B------:R-:W-:-:S07]  /*7640*/  MOV R92, 0x7660 ;  /* 0x00007660005c7802 */ /* 0x000fce0000000f00 */
[----:B------:R-:W-:Y:S05]  /*7650*/  CALL.REL.NOINC `($__internal_0_$__cuda_sm20_div_rn_f64_full) ;  /* 0x000000d400f07944 */ /* 0x000fea0003c00000 */
[----:B------:R-:W-:Y:S02]  /*7660*/  IMAD.MOV.U32 R10, RZ, RZ, R88 ;  /* 0x000000ffff0a7224 */ /* 0x000fe400078e0058 */
[----:B------:R-:W-:-:S07]  /*7670*/  IMAD.MOV.U32 R11, RZ, RZ, R89 ;  /* 0x000000ffff0b7224 */ /* 0x000fce00078e0059 */
.L_x_141:
[----:B------:R-:W-:Y:S05]  /*7680*/  BSYNC.RECONVERGENT B2 ;  /* 0x0000000000027941 */ /* 0x000fea0003800200 */
.L_x_140:
[----:B------:R-:W-:-:S05]  /*7690*/  IMAD.U32 R73, R68, 0x8, R1 ;  /* 0x0000000844497824 */ /* 0x000fca00078e0001 */
[----:B------:R-:W2:Y:S02]  /*76a0*/  LDL.64 R12, [R73+0xbbe0] ;  /* 0x00bbe000490c7983 */ /* 0x000ea40000100a00 */
[----:B--2---:R-:W-:-:S07]  /*76b0*/  DADD R70, R12, R10 ;  /* 0x000000000c467229 */ /* 0x004fce000000000a */
[----:B------:R4:W-:Y:S04]  /*76c0*/  STL.64 [R73+0xbbe0], R70 ;  /* 0x00bbe04649007387 */ /* 0x0009e80000100a00 */
[----:B------:R-:W2:Y:S04]  /*76d0*/  LDL R12, [R1+0x18] ;  /* 0x00001800010c7983 */ /* 0x000ea80000100800 */
[----:B------:R-:W3:Y:S04]  /*76e0*/  LDL R13, [R1+0x1c] ;  /* 0x00001c00010d7983 */ /* 0x000ee80000100800 */
[----:B------:R-:W5:Y:S01]  /*76f0*/  LDL R32, [R1+0x20] ;  /* 0x0000200001207983 */ /* 0x000f620000100800 */
[----:B------:R-:W-:Y:S01]  /*7700*/  ISETP.GE.AND P0, PT, R0, RZ, PT ;  /* 0x000000ff0000720c */ /* 0x000fe20003f06270 */
[----:B------:R-:W-:-:S02]  /*7710*/  DFMA R26, R2, R8, R26 ;  /* 0x00000008021a722b */ /* 0x000fc4000000001a */
[-C--:B------:R-:W-:Y:S02]  /*7720*/  DFMA R28, R6, R8.reuse, R28 ;  /* 0x00000008061c722b */ /* 0x080fe4000000001c */
[----:B------:R-:W-:Y:S01]  /*7730*/  DFMA R30, R4, R8, R30 ;  /* 0x00000008041e722b */ /* 0x000fe2000000001e */
[----:B--2---:R4:W-:Y:S04]  /*7740*/  STL [R1+0x24], R12 ;  /* 0x0000240c01007387 */ /* 0x0049e80000100800 */
[----:B---3--:R4:W-:Y:S04]  /*7750*/  STL [R1+0x28], R13 ;  /* 0x0000280d01007387 */ /* 0x0089e80000100800 */
[----:B-----5:R4:W-:Y:S01]  /*7760*/  STL [R1+0x2c], R32 ;  /* 0x00002c2001007387 */ /* 0x0209e20000100800 */
[----:B------:R-:W-:Y:S05]  /*7770*/  @!P0 BRA `(.L_x_71) ;  /* 0x0000002400208947 */ /* 0x000fea0003800000 */
[----:B----4-:R-:W-:-:S05]  /*7780*/  LEA R71, R0, R61, 0x3 ;  /* 0x0000003d00477211 */ /* 0x010fca00078e18ff */
        /* <DEDUP_REMOVED lines=9> */
[----:B--2---:R-:W-:-:S05]  /*7820*/  VIADD R32, R2, 0x1 ;  /* 0x0000000102207836 */ /* 0x004fca0000000000 */
[----:B------:R0:W-:Y:S01]  /*7830*/  STL [R3+0x24], R32 ;  /* 0x0000242003007387 */ /* 0x0001e20000100800 */
[----:B---3--:R-:W-:-:S13]  /*7840*/  ISETP.GE.AND P0, PT, R32, R5, PT ;  /* 0x000000052000720c */ /* 0x008fda0003f06270 */
[----:B------:R-:W-:Y:S05]  /*7850*/  @P0 BREAK.RELIABLE B2 ;  /* 0x0000000000020942 */ /* 0x000fea0003800100 */
[----:B0-----:R-:W-:Y:S05]  /*7860*/  @!P0 BRA `(.L_x_145) ;  /* 0x00000000003c8947 */ /* 0x001fea0003800000 */
        /* <DEDUP_REMOVED lines=8> */
.L_x_144:
[----:B------:R-:W-:-:S05]  /*78f0*/  IMAD R2, R0, 0x4, R63 ;  /* 0x0000000400027824 */ /* 0x000fca00078e023f */
[----:B------:R-:W2:Y:S02]  /*7900*/  LDL R3, [R2] ;  /* 0x0000000002037983 */ /* 0x000ea40000100800 */
[C---:B--2---:R-:W-:Y:S01]  /*7910*/  VIADD R32, R3.reuse, 0xffffffff ;  /* 0xffffffff03207836 */ /* 0x044fe20000000000 */
[----:B------:R-:W-:-:S04]  /*7920*/  ISETP.GE.AND P0, PT, R3, 0x1, PT ;  /* 0x000000010300780c */ /* 0x000fc80003f06270 */
[----:B------:R0:W-:Y:S09]  /*7930*/  STL [R2], R32 ;  /* 0x0000002002007387 */ /* 0x0001f20000100800 */
[----:B------:R-:W-:Y:S05]  /*7940*/  @!P0 BREAK.RELIABLE B2 ;  /* 0x0000000000028942 */ /* 0x000fea0003800100 */
[----:B0-----:R-:W-:Y:S05]  /*7950*/  @!P0 BRA `(.L_x_147) ;  /* 0x0000000800408947 */ /* 0x001fea0003800000 */
.L_x_145:
[----:B------:R-:W-:Y:S05]  /*7960*/  BSYNC.RELIABLE B2 ;  /* 0x0000000000027941 */ /* 0x000fea0003800100 */
.L_x_143:
        /* <DEDUP_REMOVED lines=8> */
[----:B------:R-:W-:-:S04]  /*79f0*/  SHF.R.S32.HI R2, RZ, 0x1f, R10 ;  /* 0x0000001fff027819 */ /* 0x000fc8000001140a */
[----:B------:R-:W-:Y:S01]  /*7a00*/  IADD3 R5, PT, PT, R5, R3, RZ ;  /* 0x0000000305057210 */ /* 0x000fe20007ffe0ff */
[----:B0-----:R-:W-:Y:S01]  /*7a10*/  IMAD R3, R2, UR4, RZ ;  /* 0x0000000402037c24 */ /* 0x001fe2000f8e02ff */
[----:B---3--:R-:W-:-:S03]  /*7a20*/  SHF.R.S32.HI R2, RZ, 0x1f, R6 ;  /* 0x0000001fff027819 */ /* 0x008fc60000011406 */
[----:B------:R-:W-:Y:S02]  /*7a30*/  IMAD R3, R35, R10, R3 ;  /* 0x0000000a23037224 */ /* 0x000fe400078e0203 */
[----:B------:R-:W-:Y:S01]  /*7a40*/  IMAD.WIDE.U32 R4, R10, UR4, R4 ;  /* 0x000000040a047c25 */ /* 0x000fe2000f8e0004 */
[----:B------:R-:W0:Y:S03]  /*7a50*/  LDCU UR4, c[0x0][0x3f0] ;  /* 0x00007e00ff0477ac */ /* 0x000e260008000800 */
[----:B------:R-:W-:Y:S01]  /*7a60*/  IMAD.IADD R3, R5, 0x1, R3 ;  /* 0x0000000105037824 */ /* 0x000fe200078e0203 */
[----:B-1----:R-:W-:-:S04]  /*7a70*/  IADD3 R4, P0, P1, R4, UR6, R6 ;  /* 0x0000000604047c10 */ /* 0x002fc8000f91e006 */
        /* <DEDUP_REMOVED lines=16> */
[----:B------:R-:W-:Y:S01]  /*7b80*/  IMAD.MOV.U32 R10, RZ, RZ, 0x2 ;  /* 0x00000002ff0a7424 */ /* 0x000fe200078e00ff */
[----:B------:R-:W-:Y:S01]  /*7b90*/  MOV R12, R43 ;  /* 0x0000002b000c7202 */ /* 0x000fe20000000f00 */
[----:B------:R-:W-:-:S09]  /*7ba0*/  IMAD.MOV.U32 R11, RZ, RZ, R41 ;  /* 0x000000ffff0b7224 */ /* 0x000fd200078e0029 */
        /* <DEDUP_REMOVED lines=11> */
.L_x_152:
[----:B------:R-:W-:Y:S01]  /*7c60*/  VIADD R36, R36, 0x1 ;  /* 0x0000000124247836 */ /* 0x000fe20000000000 */
[----:B------:R-:W-:Y:S03]  /*7c70*/  BSSY.RECONVERGENT B3, `(.L_x_153) ;  /* 0x000000c000037945 */ /* 0x000fe60003800200 */
[C---:B------:R-:W-:Y:S01]  /*7c80*/  IMAD.WIDE.U32 R2, R36.reuse, -0x2daee0ad, RZ ;  /* 0xd2511f5324027825 */ /* 0x040fe200078e00ff */
        /* <DEDUP_REMOVED lines=10> */
.L_x_154:
[----:B------:R-:W-:Y:S05]  /*7d30*/  BSYNC.RECONVERGENT B3 ;  /* 0x0000000000037941 */ /* 0x000fea0003800200 */
.L_x_153:
        /* <DEDUP_REMOVED lines=59> */
.L_x_151:
[----:B------:R-:W-:Y:S05]  /*80f0*/  BSYNC.RECONVERGENT B2 ;  /* 0x0000000000027941 */ /* 0x000fea0003800200 */
.L_x_150:
[----:B------:R-:W0:Y:S01]  /*8100*/  I2F.F64.U32 R2, R11 ;  /* 0x0000000b00027312 */ /* 0x000e220000201800 */
[----:B------:R-:W-:Y:S02]  /*8110*/  IMAD.MOV.U32 R4, RZ, RZ, 0x0 ;  /* 0x00000000ff047424 */ /* 0x000fe400078e00ff */
[----:B------:R-:W-:-:S06]  /*8120*/  IMAD.MOV.U32 R5, RZ, RZ, 0x3df00000 ;  /* 0x3df00000ff057424 */ /* 0x000fcc00078e00ff */
[----:B0-----:R-:W-:-:S08]  /*8130*/  DFMA R2, R2, R4, 2.3283064365386962891e-10 ;  /* 0x3df000000202742b */ /* 0x001fd00000000004 */
[----:B------:R-:W-:-:S14]  /*8140*/  DSETP.GEU.AND P0, PT, R2, R6, PT ;  /* 0x000000060200722a */ /* 0x000fdc0003f0e000 */
[----:B------:R-:W-:Y:S01]  /*8150*/  @P0 DADD R8, -RZ, -R8 ;  /* 0x00000000ff080229 */ /* 0x000fe20000000908 */
[----:B------:R-:W-:Y:S01]  /*8160*/  @!P0 LEA R3, R0, R65, 0x2 ;  /* 0x0000004100038211 */ /* 0x000fe200078e10ff */
[----:B------:R-:W-:Y:S01]  /*8170*/  @P0 IMAD.MOV.U32 R46, RZ, RZ, R10 ;  /* 0x000000ffff2e0224 */ /* 0x000fe200078e000a */
[----:B------:R-:W-:Y:S01]  /*8180*/  @!P0 MOV R46, R10 ;  /* 0x0000000a002e8202 */ /* 0x000fe20000000f00 */
[--C-:B------:R-:W-:Y:S02]  /*8190*/  @P0 IMAD.MOV.U32 R43, RZ, RZ, R12.reuse ;  /* 0x000000ffff2b0224 */ /* 0x100fe400078e000c */
[----:B------:R-:W-:Y:S01]  /*81a0*/  @!P0 IMAD.MOV.U32 R68, RZ, RZ, R73 ;  /* 0x000000ffff448224 */ /* 0x000fe200078e0049 */
[----:B------:R3:W-:Y:S01]  /*81b0*/  @P0 STL.64 [R71], R8 ;  /* 0x0000000847000387 */ /* 0x0007e20000100a00 */
[----:B------:R-:W-:-:S03]  /*81c0*/  @!P0 IMAD.MOV.U32 R43, RZ, RZ, R12 ;  /* 0x000000ffff2b8224 */ /* 0x000fc600078e000c */
[----:B------:R3:W-:Y:S01]  /*81d0*/  @!P0 STL [R3], R32 ;  /* 0x0000002003008387 */ /* 0x0007e20000100800 */
[----:B------:R-:W-:Y:S05]  /*81e0*/  BRA `(.L_x_146) ;  /* 0x0000000000347947 */ /* 0x000fea0003800000 */
.L_x_149:
[----:B------:R-:W-:-:S07]  /*81f0*/  DADD R8, -RZ, -R8 ;  /* 0x00000000ff087229 */ /* 0x000fce0000000908 */
[----:B------:R2:W-:Y:S01]  /*8200*/  STL.64 [R71], R8 ;  /* 0x0000000847007387 */ /* 0x0005e20000100a00 */
[----:B------:R-:W-:Y:S05]  /*8210*/  BRA `(.L_x_146) ;  /* 0x0000000000287947 */ /* 0x000fea0003800000 */
.L_x_148:
[----:B------:R-:W-:Y:S02]  /*8220*/  IMAD R3, R0, 0x4, R65 ;  /* 0x0000000400037824 */ /* 0x000fe400078e0241 */
[----:B------:R-:W-:-:S03]  /*8230*/  IMAD.MOV.U32 R68, RZ, RZ, R73 ;  /* 0x000000ffff447224 */ /* 0x000fc600078e0049 */
[----:B------:R1:W-:Y:S01]  /*8240*/  STL [R3], R32 ;  /* 0x0000002003007387 */ /* 0x0003e20000100800 */
[----:B------:R-:W-:Y:S05]  /*8250*/  BRA `(.L_x_146) ;  /* 0x0000000000187947 */ /* 0x000fea0003800000 */
.L_x_147:
[----:B------:R-:W-:Y:S01]  /*8260*/  DADD R8, -RZ, -R8 ;  /* 0x00000000ff087229 */ /* 0x000fe20000000908 */
[----:B------:R-:W-:Y:S01]  /*8270*/  MOV R3, 0x1 ;  /* 0x0000000100037802 */ /* 0x000fe20000000f00 */
[----:B------:R-:W-:Y:S01]  /*8280*/  IMAD.IADD R0, R1, 0x1, R0 ;  /* 0x0000000101007824 */ /* 0x000fe200078e0200 */
[----:B------:R0:W-:Y:S04]  /*8290*/  STL [R2], RZ ;  /* 0x000000ff02007387 */ /* 0x0001e80000100800 */
[----:B------:R0:W-:Y:S04]  /*82a0*/  STL.U8 [R0+0x54], R3 ;  /* 0x0000540300007387 */ /* 0x0001e80000100000 */
[----:B------:R0:W-:Y:S02]  /*82b0*/  STL.64 [R71], R8 ;  /* 0x0000000847007387 */ /* 0x0001e40000100a00 */
.L_x_146:
[----:B------:R-:W-:Y:S05]  /*82c0*/  BSYNC.RECONVERGENT B0 ;  /* 0x0000000000007941 */ /* 0x000fea0003800200 */
.L_x_142:
        /* <DEDUP_REMOVED lines=15> */
.L_x_156:
[----:B------:R-:W3:Y:S02]  /*83c0*/  LDL R0, [R1+0x18] ;  /* 0x0000180001007983 */ /* 0x000ee40000100800 */
[----:B---3--:R-:W0:Y:S02]  /*83d0*/  I2F.F64 R4, R0 ;  /* 0x0000000000047312 */ /* 0x008e240000201c00 */
[----:B0-----:R-:W-:-:S08]  /*83e0*/  DADD R4, R4, 1 ;  /* 0x3ff0000004047429 */ /* 0x001fd00000000000 */
[----:B------:R-:W-:-:S11]  /*83f0*/  DADD R4, -R26, R4 ;  /* 0x000000001a047229 */ /* 0x000fd60000000104 */
.L_x_157:
[----:B------:R-:W-:Y:S05]  /*8400*/  BSYNC.RECONVERGENT B0 ;  /* 0x0000000000007941 */ /* 0x000fea0003800200 */
.L_x_155:
        /* <DEDUP_REMOVED lines=28> */
.L_x_161:
[----:B------:R-:W-:Y:S05]  /*85d0*/  BSYNC.RECONVERGENT B3 ;  /* 0x0000000000037941 */ /* 0x000fea0003800200 */
.L_x_160:
[----:B------:R-:W-:Y:S01]  /*85e0*/  DSETP.MAX.AND P0, P1, RZ, R6, PT ;  /* 0x00000006ff00722a */ /* 0x000fe2000390f000 */
[----:B------:R-:W-:Y:S02]  /*85f0*/  IMAD.MOV.U32 R5, RZ, RZ, R7 ;  /* 0x000000ffff057224 */ /* 0x000fe400078e0007 */
[----:B------:R-:W-:Y:S02]  /*8600*/  IMAD.MOV.U32 R0, RZ, RZ, RZ ;  /* 0x000000ffff007224 */ /* 0x000fe400078e00ff */
[----:B------:R-:W-:-:S03]  /*8610*/  IMAD.MOV.U32 R12, RZ, RZ, RZ ;  /* 0x000000ffff0c7224 */ /* 0x000fc600078e00ff */
[----:B------:R-:W-:Y:S02]  /*8620*/  FSEL R13, R0, R5, P0 ;  /* 0x00000005000d7208 */ /* 0x000fe40000000000 */
[----:B------:R-:W-:-:S04]  /*8630*/  SEL R12, R12, R6, P0 ;  /* 0x000000060c0c7207 */ /* 0x000fc80000000000 */
[----:B------:R-:W-:-:S07]  /*8640*/  @P1 LOP3.LUT R13, R5, 0x80000, RZ, 0xfc, !PT ;  /* 0x00080000050d1812 */ /* 0x000fce00078efcff */
.L_x_159:
[----:B------:R-:W-:Y:S05]  /*8650*/  BSYNC.RECONVERGENT B2 ;  /* 0x0000000000027941 */ /* 0x000fea0003800200 */
.L_x_158:
[----:B------:R-:W3:Y:S01]  /*8660*/  LDL.64 R6, [R1+0x38] ;  /* 0x0000380001067983 */ /* 0x000ee20000100a00 */
        /* <DEDUP_REMOVED lines=11> */
.L_x_163:
[----:B------:R-:W3:Y:S02]  /*8720*/  LDL R0, [R1+0x1c] ;  /* 0x00001c0001007983 */ /* 0x000ee40000100800 */
[----:B---3--:R-:W0:Y:S02]  /*8730*/  I2F.F64 R4, R0 ;  /* 0x0000000000047312 */ /* 0x008e240000201c00 */
[----:B0-----:R-:W-:-:S08]  /*8740*/  DADD R4, R4, 1 ;  /* 0x3ff0000004047429 */ /* 0x001fd00000000000 */
[----:B------:R-:W-:-:S11]  /*8750*/  DADD R4, -R28, R4 ;  /* 0x000000001c047229 */ /* 0x000fd60000000104 */
.L_x_164:
[----:B------:R-:W-:Y:S05]  /*8760*/  BSYNC.RECONVERGENT B0 ;  /* 0x0000000000007941 */ /* 0x000fea0003800200 */
.L_x_162:
[----:B------:R-:W-:Y:S01]  /*8770*/  DSETP.GT.AND P0, PT, |R4|, |R6|, PT ;  /* 0x400000060400722a */ /* 0x000fe20003f04200 */
[----:B------:R-:W-:Y:S01]  /*8780*/  BSSY.RECONVERGENT B2, `(.L_x_165) ;  /* 0x0000023000027945 */ /* 0x000fe20003800200 */
[----:B------:R-:W-:Y:S02]  /*8790*/  IMAD.MOV.U32 R10, RZ, RZ, 0x0 ;  /* 0x00000000ff0a7424 */ /* 0x000fe400078e00ff */
[----:B------:R-:W-:-:S10]  /*87a0*/  IMAD.MOV.U32 R11, RZ, RZ, 0x40000000 ;  /* 0x40000000ff0b7424 */ /* 0x000fd400078e00ff */
[----:B------:R-:W-:Y:S05]  /*87b0*/  @P0 BRA `(.L_x_166) ;  /* 0x00000000007c0947 */ /* 0x000fea0003800000 */
[----:B--2---:R-:W0:Y:S01]  /*87c0*/  MUFU.RCP64H R9, R7 ;  /* 0x0000000700097308 */ /* 0x004e220000001800 */
        /* <DEDUP_REMOVED lines=22> */
.L_x_168:
[----:B------:R-:W-:Y:S05]  /*8930*/  BSYNC.RECONVERGENT B3 ;  /* 0x0000000000037941 */ /* 0x000fea0003800200 */
.L_x_167:
[----:B------:R-:W-:Y:S01]  /*8940*/  DSETP.MAX.AND P0, P1, RZ, R8, PT ;  /* 0x00000008ff00722a */ /* 0x000fe2000390f000 */
[----:B------:R-:W-:Y:S01]  /*8950*/  IMAD.MOV.U32 R5, RZ, RZ, R9 ;  /* 0x000000ffff057224 */ /* 0x000fe200078e0009 */
[----:B------:R-:W-:Y:S01]  /*8960*/  MOV R0, RZ ;  /* 0x000000ff00007202 */ /* 0x000fe20000000f00 */
[----:B------:R-:W-:-:S03]  /*8970*/  IMAD.MOV.U32 R10, RZ, RZ, RZ ;  /* 0x000000ffff0a7224 */ /* 0x000fc600078e00ff */
[----:B------:R-:W-:Y:S02]  /*8980*/  FSEL R11, R0, R5, P0 ;  /* 0x00000005000b7208 */ /* 0x000fe40000000000 */
[----:B------:R-:W-:-:S06]  /*8990*/  SEL R10, R10, R8, P0 ;  /* 0x000000080a0a7207 */ /* 0x000fcc0000000000 */
[----:B------:R-:W-:-:S07]  /*89a0*/  @P1 LOP3.LUT R11, R5, 0x80000, RZ, 0xfc, !PT ;  /* 0x00080000050b1812 */ /* 0x000fce00078efcff */
.L_x_166:
[----:B------:R-:W-:Y:S05]  /*89b0*/  BSYNC.RECONVERGENT B2 ;  /* 0x0000000000027941 */ /* 0x000fea0003800200 */
.L_x_165:
        /* <DEDUP_REMOVED lines=20> */
.L_x_170:
[----:B------:R-:W2:Y:S02]  /*8b00*/  LDL R10, [R1+0x20] ;  /* 0x00002000010a7983 */ /* 0x000ea40000100800 */
[----:B--2---:R-:W0:Y:S02]  /*8b10*/  I2F.F64 R8, R10 ;  /* 0x0000000a00087312 */ /* 0x004e240000201c00 */
[----:B0-----:R-:W-:-:S08]  /*8b20*/  DADD R8, R8, 1 ;  /* 0x3ff0000008087429 */ /* 0x001fd00000000000 */
[----:B------:R-:W-:-:S11]  /*8b30*/  DADD R8, -R30, R8 ;  /* 0x000000001e087229 */ /* 0x000fd60000000108 */
.L_x_171:
[----:B------:R-:W-:Y:S05]  /*8b40*/  BSYNC.RECONVERGENT B0 ;  /* 0x0000000000007941 */ /* 0x000fea0003800200 */
.L_x_169:
        /* <DEDUP_REMOVED lines=28> */
.L_x_175:
[----:B------:R-:W-:Y:S05]  /*8d10*/  BSYNC.RECONVERGENT B3 ;  /* 0x0000000000037941 */ /* 0x000fea0003800200 */
.L_x_174:
        /* <DEDUP_REMOVED lines=9> */
.L_x_173:
[----:B------:R-:W-:Y:S05]  /*8db0*/  BSYNC.RECONVERGENT B2 ;  /* 0x0000000000027941 */ /* 0x000fea0003800200 */
.L_x_172:
        /* <DEDUP_REMOVED lines=10> */
[----:B------:R-:W-:-:S05]  /*8e60*/  IMAD.U32 R73, R68, 0x8, R1 ;  /* 0x0000000844497824 */ /* 0x000fca00078e0001 */
[----:B------:R0:W5:Y:S01]  /*8e70*/  LDL.64 R12, [R73+0xbbe0] ;  /* 0x00bbe000490c7983 */ /* 0x0001620000100a00 */
[----:B------:R-:W1:Y:S01]  /*8e80*/  MUFU.RCP64H R11, R79 ;  /* 0x0000004f000b7308 */ /* 0x000e620000001800 */
[----:B------:R-:W-:Y:S01]  /*8e90*/  MOV R10, 0x1 ;  /* 0x00000001000a7802 */ /* 0x000fe20000000f00 */
[----:B------:R-:W-:Y:S01]  /*8ea0*/  BSSY.RECONVERGENT B2, `(.L_x_176) ;  /* 0x0000017000027945 */ /* 0x000fe20003800200 */
[----:B------:R-:W-:Y:S01]  /*8eb0*/  FSETP.GEU.AND P1, PT, |R9|, 6.5827683646048100446e-37, PT ;  /* 0x036000000900780b */ /* 0x000fe20003f2e200 */
[-C--:B------:R-:W-:Y:S02]  /*8ec0*/  DFMA R26, R2, R8.reuse, R26 ;  /* 0x00000008021a722b */ /* 0x080fe4000000001a */
[-C--:B------:R-:W-:Y:S02]  /*8ed0*/  DFMA R28, R6, R8.reuse, R28 ;  /* 0x00000008061c722b */ /* 0x080fe4000000001c */
[----:B------:R-:W-:Y:S02]  /*8ee0*/  DFMA R30, R4, R8, R30 ;  /* 0x00000008041e722b */ /* 0x000fe4000000001e */
[----:B-1----:R-:W-:-:S08]  /*8ef0*/  DFMA R20, -R78, R10, 1 ;  /* 0x3ff000004e14742b */ /* 0x002fd0000000010a */
        /* <DEDUP_REMOVED lines=9> */
[----:B0-----:R-:W-:Y:S05]  /*8f90*/  @P0 BRA P1, `(.L_x_177) ;  /* 0x00000000001c0947 */ /* 0x001fea0000800000 */
[----:B------:R-:W-:Y:S01]  /*8fa0*/  IMAD.MOV.U32 R80, RZ, RZ, R78 ;  /* 0x000000ffff507224 */ /* 0x000fe200078e004e */
[----:B------:R-:W-:Y:S01]  /*8fb0*/  MOV R92, 0x8ff0 ;  /* 0x00008ff0005c7802 */ /* 0x000fe20000000f00 */
[----:B------:R-:W-:Y:S02]  /*8fc0*/  IMAD.MOV.U32 R32, RZ, RZ, R8 ;  /* 0x000000ffff207224 */ /* 0x000fe400078e0008 */
[----:B------:R-:W-:-:S07]  /*8fd0*/  IMAD.MOV.U32 R83, RZ, RZ, R9 ;  /* 0x000000ffff537224 */ /* 0x000fce00078e0009 */
[----:B-----5:R-:W-:Y:S05]  /*8fe0*/  CALL.REL.NOINC `($__internal_0_$__cuda_sm20_div_rn_f64_full) ;  /* 0x000000bc008c7944 */ /* 0x020fea0003c00000 */
[----:B------:R-:W-:Y:S01]  /*8ff0*/  MOV R10, R88 ;  /* 0x00000058000a7202 */ /* 0x000fe20000000f00 */
[----:B------:R-:W-:-:S07]  /*9000*/  IMAD.MOV.U32 R11, RZ, RZ, R89 ;  /* 0x000000ffff0b7224 */ /* 0x000fce00078e0059 */
.L_x_177:
[----:B------:R-:W-:Y:S05]  /*9010*/  BSYNC.RECONVERGENT B2 ;  /* 0x0000000000027941 */ /* 0x000fea0003800200 */
.L_x_176:
[----:B-----5:R-:W-:-:S07]  /*9020*/  DADD R10, R12, R10 ;  /* 0x000000000c0a7229 */ /* 0x020fce000000000a */
[----:B------:R0:W-:Y:S04]  /*9030*/  STL.64 [R73+0xbbe0], R10 ;  /* 0x00bbe00a49007387 */ /* 0x0001e80000100a00 */
[----:B------:R-:W2:Y:S04]  /*9040*/  LDL R12, [R1+0x18] ;  /* 0x00001800010c7983 */ /* 0x000ea80000100800 */
[----:B------:R-:W3:Y:S04]  /*9050*/  LDL R13, [R1+0x1c] ;  /* 0x00001c00010d7983 */ /* 0x000ee80000100800 */
[----:B------:R-:W4:Y:S01]  /*9060*/  LDL R32, [R1+0x20] ;  /* 0x0000200001207983 */ /* 0x000f220000100800 */
[----:B------:R-:W-:-:S13]  /*9070*/  ISETP.GE.AND P0, PT, R0, RZ, PT ;  /* 0x000000ff0000720c */ /* 0x000fda0003f06270 */
[----:B------:R-:W-:Y:S05]  /*9080*/  @P0 BREAK.RELIABLE B1 ;  /* 0x0000000000010942 */ /* 0x000fea0003800100 */
[----:B--2---:R0:W-:Y:S04]  /*9090*/  STL [R1+0x24], R12 ;  /* 0x0000240c01007387 */ /* 0x0041e80000100800 */
[----:B---3--:R0:W-:Y:S04]  /*90a0*/  STL [R1+0x28], R13 ;  /* 0x0000280d01007387 */ /* 0x0081e80000100800 */
[----:B----4-:R0:W-:Y:S01]  /*90b0*/  STL [R1+0x2c], R32 ;  /* 0x00002c2001007387 */ /* 0x0101e20000100800 */
[----:B------:R-:W-:Y:S05]  /*90c0*/  @!P0 BRA `(.L_x_71) ;  /* 0x0000000800cc8947 */ /* 0x000fea0003800000 */
[----:B------:R-:W-:-:S05]  /*90d0*/  IMAD R21, R0, 0x8, R61 ;  /* 0x0000000800157824 */ /* 0x000fca00078e023d */
[----:B------:R-:W2:Y:S01]  /*90e0*/  LDL.64 R8, [R21] ;  /* 0x0000000015087983 */ /* 0x000ea20000100a00 */
[----:B------:R-:W-:Y:S01]  /*90f0*/  BSSY.RELIABLE B0, `(.L_x_178) ;  /* 0x000001a000007945 */ /* 0x000fe20003800100 */
        /* <DEDUP_REMOVED lines=9> */
[----:B-1----:R-:W-:Y:S05]  /*9190*/  @!P0 BRA `(.L_x_180) ;  /* 0x00000000003c8947 */ /* 0x002fea0003800000 */
        /* <DEDUP_REMOVED lines=8> */
.L_x_179:
[----:B------:R-:W-:-:S05]  /*9220*/  LEA R2, R0, R63, 0x2 ;  /* 0x0000003f00027211 */ /* 0x000fca00078e10ff */
[----:B------:R-:W2:Y:S02]  /*9230*/  LDL R3, [R2] ;  /* 0x0000000002037983 */ /* 0x000ea40000100800 */
[C---:B--2---:R-:W-:Y:S01]  /*9240*/  VIADD R20, R3.reuse, 0xffffffff ;  /* 0xffffffff03147836 */ /* 0x044fe20000000000 */
[----:B------:R-:W-:-:S04]  /*9250*/  ISETP.GE.AND P0, PT, R3, 0x1, PT ;  /* 0x000000010300780c */ /* 0x000fc80003f06270 */
[----:B------:R1:W-:Y:S09]  /*9260*/  STL [R2], R20 ;  /* 0x0000001402007387 */ /* 0x0003f20000100800 */
[----:B------:R-:W-:Y:S05]  /*9270*/  @!P0 BREAK.RELIABLE B0 ;  /* 0x0000000000008942 */ /* 0x000fea0003800100 */
[----:B-1----:R-:W-:Y:S05]  /*9280*/  @!P0 BRA `(.L_x_181) ;  /* 0x0000000800408947 */ /* 0x002fea0003800000 */
.L_x_180:
[----:B------:R-:W-:Y:S05]  /*9290*/  BSYNC.RELIABLE B0 ;  /* 0x0000000000007941 */ /* 0x000fea0003800100 */
.L_x_178:
[----:B0-----:R-:W2:Y:S01]  /*92a0*/  LDL.64 R10, [R1+0x28] ;  /* 0x00002800010a7983 */ /* 0x001ea20000100a00 */
[----:B------:R-:W0:Y:S03]  /*92b0*/  LDCU UR4, c[0x0][0x410] ;  /* 0x00008200ff0477ac */ /* 0x000e260008000800 */
[----:B------:R-:W3:Y:S01]  /*92c0*/  LDL R6, [R1+0x24] ;  /* 0x0000240001067983 */ /* 0x000ee20000100800 */
[----:B------:R-:W1:Y:S01]  /*92d0*/  LDCU.64 UR6, c[0x0][0x408] ;  /* 0x00008100ff0677ac */ /* 0x000e620008000a00 */
[----:B--2---:R-:W-:Y:S01]  /*92e0*/  SHF.R.S32.HI R2, RZ, 0x1f, R11 ;  /* 0x0000001fff027819 */ /* 0x004fe2000001140b */
[-C--:B------:R-:W-:Y:S01]  /*92f0*/  IMAD R7, R15, R11.reuse, RZ ;  /* 0x0000000b0f077224 */ /* 0x080fe200078e02ff */
[----:B------:R-:W-:Y:S01]  /*9300*/  SHF.R.S32.HI R3, RZ, 0x1f, R10 ;  /* 0x0000001fff037819 */ /* 0x000fe2000001140a */
[----:B------:R-:W-:-:S04]  /*9310*/  IMAD.WIDE.U32 R4, R14, R11, RZ ;  /* 0x0000000b0e047225 */ /* 0x000fc800078e00ff */
[----:B------:R-:W-:Y:S01]  /*9320*/  IMAD R7, R14, R2, R7 ;  /* 0x000000020e077224 */ /* 0x000fe200078e0207 */
[----:B---3--:R-:W-:Y:S01]  /*9330*/  SHF.R.S32.HI R2, RZ, 0x1f, R6 ;  /* 0x0000001fff027819 */ /* 0x008fe20000011406 */
[----:B0-----:R-:W-:Y:S02]  /*9340*/  IMAD R3, R3, UR4, RZ ;  /* 0x0000000403037c24 */ /* 0x001fe4000f8e02ff */
[----:B------:R-:W-:Y:S02]  /*9350*/  IMAD.IADD R5, R5, 0x1, R7 ;  /* 0x0000000105057824 */ /* 0x000fe400078e0207 */
        /* <DEDUP_REMOVED lines=35> */
.L_x_186:
        /* <DEDUP_REMOVED lines=13> */
.L_x_188:
[----:B------:R-:W-:Y:S05]  /*9660*/  BSYNC.RECONVERGENT B2 ;  /* 0x0000000000027941 */ /* 0x000fea0003800200 */
.L_x_187:
        /* <DEDUP_REMOVED lines=59> */
.L_x_185:
[----:B------:R-:W-:Y:S05]  /*9a20*/  BSYNC.RECONVERGENT B0 ;  /* 0x0000000000007941 */ /* 0x000fea0003800200 */
.L_x_184:
        /* <DEDUP_REMOVED lines=15> */
.L_x_183:
[----:B------:R-:W-:-:S07]  /*9b20*/  DADD R8, -RZ, -R8 ;  /* 0x00000000ff087229 */ /* 0x000fce0000000908 */
[----:B------:R0:W-:Y:S01]  /*9b30*/  STL.64 [R21], R8 ;  /* 0x0000000815007387 */ /* 0x0001e20000100a00 */
[----:B------:R-:W-:Y:S05]  /*9b40*/  BRA `(.L_x_82) ;  /* 0x0000000000907947 */ /* 0x000fea0003800000 */
.L_x_182:
[----:B------:R-:W-:Y:S01]  /*9b50*/  LEA R3, R0, R65, 0x2 ;  /* 0x0000004100037211 */ /* 0x000fe200078e10ff */
[----:B------:R-:W-:-:S04]  /*9b60*/  IMAD.MOV.U32 R68, RZ, RZ, R15 ;  /* 0x000000ffff447224 */ /* 0x000fc800078e000f */
[----:B------:R0:W-:Y:S01]  /*9b70*/  STL [R3], R20 ;  /* 0x0000001403007387 */ /* 0x0001e20000100800 */
[----:B------:R-:W-:Y:S05]  /*9b80*/  BRA `(.L_x_82) ;  /* 0x0000000000807947 */ /* 0x000fea0003800000 */
.L_x_181:
[----:B------:R-:W-:Y:S01]  /*9b90*/  DADD R8, -RZ, -R8 ;  /* 0x00000000ff087229 */ /* 0x000fe20000000908 */
[----:B------:R-:W-:Y:S01]  /*9ba0*/  IMAD.MOV.U32 R3, RZ, RZ, 0x1 ;  /* 0x00000001ff037424 */ /* 0x000fe200078e00ff */
[----:B------:R1:W-:Y:S01]  /*9bb0*/  STL [R2], RZ ;  /* 0x000000ff02007387 */ /* 0x0003e20000100800 */
[----:B------:R-:W-:-:S05]  /*9bc0*/  IMAD.IADD R0, R1, 0x1, R0 ;  /* 0x0000000101007824 */ /* 0x000fca00078e0200 */
[----:B------:R1:W-:Y:S04]  /*9bd0*/  STL.U8 [R0+0x54], R3 ;  /* 0x0000540300007387 */ /* 0x0003e80000100000 */
[----:B------:R1:W-:Y:S01]  /*9be0*/  STL.64 [R21], R8 ;  /* 0x0000000815007387 */ /* 0x0003e20000100a00 */
[----:B------:R-:W-:Y:S05]  /*9bf0*/  BRA `(.L_x_82) ;  /* 0x0000000000647947 */ /* 0x000fea0003800000 */
.L_x_71:
[----:B------:R-:W-:Y:S05]  /*9c00*/  BSYNC.RELIABLE B1 ;  /* 0x0000000000017941 */ /* 0x000fea0003800100 */
.L_x_70:
[----:B------:R-:W-:Y:S01]  /*9c10*/  MOV R33, R12 ;  /* 0x0000000c00217202 */ /* 0x000fe20000000f00 */
[----:B------:R-:W-:Y:S01]  /*9c20*/  IMAD.MOV.U32 R34, RZ, RZ, R13 ;  /* 0x000000ffff227224 */ /* 0x000fe200078e000d */
[----:B------:R-:W-:Y:S01]  /*9c30*/  MOV R0, 0x1b0 ;  /* 0x000001b000007802 */ /* 0x000fe20000000f00 */
[----:B------:R-:W-:Y:S01]  /*9c40*/  IMAD.MOV.U32 R35, RZ, RZ, R32 ;  /* 0x000000ffff237224 */ /* 0x000fe200078e0020 */
[----:B------:R2:W-:Y:S01]  /*9c50*/  STL.64 [R1+0xbc00], R8 ;  /* 0x00bc000801007387 */ /* 0x0005e20000100a00 */
[----:B------:R-:W5:Y:S01]  /*9c60*/  LDCU.64 UR4, c[0x4][0x198] ;  /* 0x01003300ff0477ac */ /* 0x000f620008000a00 */
[----:B-1----:R2:W1:Y:S01]  /*9c70*/  LDC.64 R2, c[0x4][R0] ;  /* 0x0100000000027b82 */ /* 0x0024620000000a00 */
[----:B0-----:R-:W-:Y:S01]  /*9c80*/  IADD3 R6, P0, PT, R67, 0xbc00, RZ ;  /* 0x0000bc0043067810 */ /* 0x001fe20007f1e0ff */
[----:B------:R2:W-:Y:S04]  /*9c90*/  STL.64 [R1+0xbc08], R12 ;  /* 0x00bc080c01007387 */ /* 0x0005e80000100a00 */
[----:B------:R2:W-:Y:S01]  /*9ca0*/  STL.128 [R1+0xbc10], R32 ;  /* 0x00bc102001007387 */ /* 0x0005e20000100c00 */
[----:B------:R-:W-:-:S02]  /*9cb0*/  IMAD.X R7, RZ, RZ, R66, P0 ;  /* 0x000000ffff077224 */ /* 0x000fc400000e0642 */
[----:B-----5:R-:W-:Y:S01]  /*9cc0*/  IMAD.U32 R4, RZ, RZ, UR4 ;  /* 0x00000004ff047e24 */ /* 0x020fe2000f8e00ff */
[----:B------:R-:W-:-:S07]  /*9cd0*/  MOV R5, UR5 ;  /* 0x0000000500057c02 */ /* 0x000fce0008000f00 */
[----:B--2---:R-:W-:-:S07]  /*9ce0*/  LEPC R20, `(.L_x_189) ;  /* 0x000000001014794e */ /* 0x004fce0000000000 */
[----:B-1-34-:R-:W-:Y:S05]  /*9cf0*/  CALL.ABS.NOINC R2 ;  /* 0x0000000002007343 */ /* 0x01afea0003c00000 */
.L_x_189:
[----:B------:R-:W-:Y:S05]  /*9d00*/  BRA `(.L_x_82) ;  /* 0x0000000000207947 */ /* 0x000fea0003800000 */
.L_x_67:
[----:B------:R-:W-:-:S05]  /*9d10*/  IMAD.U32 R11, R68, 0x8, R1 ;  /* 0x00000008440b7824 */ /* 0x000fca00078e0001 */
[----:B------:R-:W2:Y:S02]  /*9d20*/  LDL.64 R8, [R11+0xbbe0] ;  /* 0x00bbe0000b087983 */ /* 0x000ea40000100a00 */
[----:B--2---:R-:W-:Y:S02]  /*9d30*/  DADD R8, R8, R20 ;  /* 0x0000000008087229 */ /* 0x004fe40000000014 */
[----:B------:R-:W-:-:S05]  /*9d40*/  DMUL R20, R20, R78 ;  /* 0x0000004e14147228 */ /* 0x000fca0000000000 */
[----:B------:R2:W-:Y:S03]  /*9d50*/  STL.64 [R11+0xbbe0], R8 ;  /* 0x00bbe0080b007387 */ /* 0x0005e60000100a00 */
[C---:B------:R-:W-:Y:S02]  /*9d60*/  DFMA R26, R20.reuse, R2, R26 ;  /* 0x00000002141a722b */ /* 0x040fe4000000001a */
[C---:B------:R-:W-:Y:S02]  /*9d70*/  DFMA R28, R20.reuse, R6, R28 ;  /* 0x00000006141c722b */ /* 0x040fe4000000001c */
[----:B------:R-:W-:-:S11]  /*9d80*/  DFMA R30, R20, R4, R30 ;  /* 0x00000004141e722b */ /* 0x000fd6000000001e */
.L_x_82:
[----:B------:R-:W-:Y:S05]  /*9d90*/  BSYNC.RECONVERGENT B8 ;  /* 0x0000000000087941 */ /* 0x000fea0003800200 */
.L_x_66:
[----:B0-----:R-:W5:Y:S01]  /*9da0*/  LDL.U8 R12, [R1+0x54] ;  /* 0x00005400010c7983 */ /* 0x001f620000100000 */
[----:B------:R-:W2:Y:S03]  /*9db0*/  LDCU.64 UR4, c[0x0][0x410] ;  /* 0x00008200ff0477ac */ /* 0x000ea60008000a00 */
[----:B-1--4-:R-:W4:Y:S04]  /*9dc0*/  LDL.U8 R0, [R1+0x57] ;  /* 0x0000570001007983 */ /* 0x012f280000100000 */
[----:B------:R-:W4:Y:S04]  /*9dd0*/  LDL.U8 R4, [R1+0x55] ;  /* 0x0000550001047983 */ /* 0x000f280000100000 */
[----:B------:R-:W4:Y:S04]  /*9de0*/  LDL.U8 R6, [R1+0x56] ;  /* 0x0000560001067983 */ /* 0x000f280000100000 */
[----:B------:R-:W4:Y:S04]  /*9df0*/  LDL.U8 R5, [R1+0x58] ;  /* 0x0000580001057983 */ /* 0x000f280000100000 */
[----:B------:R-:W4:Y:S01]  /*9e00*/  LDL.U8 R7, [R1+0x59] ;  /* 0x0000590001077983 */ /* 0x000f220000100000 */
[----:B--23--:R-:W0:Y:S01]  /*9e10*/  I2F.F64 R2, UR4 ;  /* 0x0000000400027d12 */ /* 0x00ce220008201c00 */
[----:B------:R-:W-:Y:S01]  /*9e20*/  DADD R8, -RZ, -R22 ;  /* 0x00000000ff087229 */ /* 0x000fe20000000916 */
[----:B------:R-:W1:Y:S01]  /*9e30*/  LDCU UR4, c[0x0][0x418] ;  /* 0x00008300ff0477ac */ /* 0x000e620008000800 */
[----:B------:R-:W-:Y:S01]  /*9e40*/  DADD R10, -RZ, -R50 ;  /* 0x00000000ff0a7229 */ /* 0x000fe20000000932 */
[----:B------:R2:W-:Y:S01]  /*9e50*/  STL.U8 [R1+0x54], RZ ;  /* 0x000054ff01007387 */ /* 0x0005e20000100000 */
[----:B------:R-:W-:-:S02]  /*9e60*/  DADD R14, -RZ, -R24 ;  /* 0x00000000ff0e7229 */ /* 0x000fc40000000918 */
[----:B------:R-:W-:Y:S01]  /*9e70*/  DADD R20, -RZ, -R18 ;  /* 0x00000000ff147229 */ /* 0x000fe20000000912 */
[----:B------:R2:W-:Y:S04]  /*9e80*/  STL.U8 [R1+0x57], RZ ;  /* 0x000057ff01007387 */ /* 0x0005e80000100000 */
[----:B------:R2:W-:Y:S01]  /*9e90*/  STL.U8 [R1+0x55], RZ ;  /* 0x000055ff01007387 */ /* 0x0005e20000100000 */
[----:B0-----:R-:W-:-:S03]  /*9ea0*/  DADD R2, R2, R2 ;  /* 0x0000000002027229 */ /* 0x001fc60000000002 */
[----:B------:R2:W-:Y:S01]  /*9eb0*/  STL.U8 [R1+0x58], RZ ;  /* 0x000058ff01007387 */ /* 0x0005e20000100000 */
[----:B-1----:R-:W-:Y:S01]  /*9ec0*/  I2F.F64 R32, UR4 ;  /* 0x0000000400207d12 */ /* 0x002fe20008201c00 */
[----:B------:R-:W0:Y:S02]  /*9ed0*/  LDCU.U8 UR4, c[0x0][0x458] ;  /* 0x00008b00ff0477ac */ /* 0x000e240008000000 */
[----:B------:R2:W-:Y:S04]  /*9ee0*/  STL.U8 [R1+0x56], RZ ;  /* 0x000056ff01007387 */ /* 0x0005e80000100000 */
[----:B------:R2:W-:Y:S01]  /*9ef0*/  STL.U8 [R1+0x59], RZ ;  /* 0x000059ff01007387 */ /* 0x0005e20000100000 */
[----:B0-----:R-:W-:-:S04]  /*9f00*/  UPRMT UR4, UR4, 0x8880, URZ ;  /* 0x0000888004047896 */ /* 0x001fc800080000ff */
[----:B------:R-:W-:Y:S01]  /*9f10*/  UISETP.NE.AND UP0, UPT, UR4, URZ, UPT ;  /* 0x000000ff0400728c */ /* 0x000fe2000bf05270 */
[----:B-----5:R-:W-:-:S04]  /*9f20*/  ISETP.NE.AND P0, PT, R12, RZ, PT ;  /* 0x000000ff0c00720c */ /* 0x020fc80003f05270 */
[----:B------:R-:W-:Y:S02]  /*9f30*/  FSEL R8, R22, R8, !P0 ;  /* 0x0000000816087208 */ /* 0x000fe40004000000 */
[----:B------:R-:W-:Y:S02]  /*9f40*/  FSEL R9, R23, R9, !P0 ;  /* 0x0000000917097208 */ /* 0x000fe40004000000 */
[----:B------:R-:W-:Y:S01]  /*9f50*/  FSEL R10, R50, R10, !P0 ;  /* 0x0000000a320a7208 */ /* 0x000fe20004000000 */
[----:B------:R-:W0:Y:S01]  /*9f60*/  I2F.F64 R22, UR5 ;  /* 0x0000000500167d12 */ /* 0x000e220008201c00 */
[----:B------:R-:W-:Y:S02]  /*9f70*/  FSEL R11, R51, R11, !P0 ;  /* 0x0000000b330b7208 */ /* 0x000fe40004000000 */
[----:B------:R-:W-:Y:S01]  /*9f80*/  DADD R2, R2, -R8 ;  /* 0x0000000002027229 */ /* 0x000fe20000000808 */
[----:B----4-:R-:W-:Y:S02]  /*9f90*/  ISETP.NE.AND P0, PT, R0, RZ, PT ;  /* 0x000000ff0000720c */ /* 0x010fe40003f05270 */
[----:B------:R-:W-:Y:S01]  /*9fa0*/  ISETP.NE.AND P1, PT, R4, RZ, PT ;  /* 0x000000ff0400720c */ /* 0x000fe20003f25270 */
[----:B------:R-:W-:-:S06]  /*9fb0*/  DADD R12, -RZ, -R10 ;  /* 0x00000000ff0c7229 */ /* 0x000fcc000000090a */
[----:B------:R-:W-:Y:S02]  /*9fc0*/  FSEL R0, R8, R2, !P0 ;  /* 0x0000000208007208 */ /* 0x000fe40004000000 */
[----:B------:R-:W-:Y:S01]  /*9fd0*/  FSEL R35, R9, R3, !P0 ;  /* 0x0000000309237208 */ /* 0x000fe20004000000 */
[----:B------:R-:W-:Y:S01]  /*9fe0*/  DADD R8, -RZ, -R52 ;  /* 0x00000000ff087229 */ /* 0x000fe20000000934 */
[----:B------:R-:W-:Y:S01]  /*9ff0*/  FSEL R50, R10, R12, !P0 ;  /* 0x0000000c0a327208 */ /* 0x000fe20004000000 */
[----:B0-----:R-:W-:Y:S01]  /*a000*/  DADD R2, R22, R22 ;  /* 0x0000000016027229 */ /* 0x001fe20000000016 */
[----:B------:R-:W-:Y:S01]  /*a010*/  FSEL R51, R11, R13, !P0 ;  /* 0x0000000d0b337208 */ /* 0x000fe20004000000 */
[----:B------:R-:W-:Y:S01]  /*a020*/  DADD R10, -RZ, -R54 ;  /* 0x00000000ff0a7229 */ /* 0x000fe20000000936 */
[----:B------:R-:W-:Y:S01]  /*a030*/  FSEL R12, R24, R14, !P1 ;  /* 0x0000000e180c7208 */ /* 0x000fe20004800000 */
[----:B------:R-:W-:Y:S01]  /*a040*/  IMAD.MOV.U32 R22, RZ, RZ, R0 ;  /* 0x000000ffff167224 */ /* 0x000fe200078e0000 */
[----:B------:R-:W-:-:S02]  /*a050*/  FSEL R13, R25, R15, !P1 ;  /* 0x0000000f190d7208 */ /* 0x000fc40004800000 */
[----:B------:R-:W-:Y:S02]  /*a060*/  ISETP.NE.AND P0, PT, R5, RZ, PT ;  /* 0x000000ff0500720c */ /* 0x000fe40003f05270 */
[----:B------:R-:W-:Y:S02]  /*a070*/  FSEL R14, R52, R8, !P1 ;  /* 0x00000008340e7208 */ /* 0x000fe40004800000 */
[----:B------:R-:W-:Y:S01]  /*a080*/  FSEL R15, R53, R9, !P1 ;  /* 0x00000009350f7208 */ /* 0x000fe20004800000 */
[----:B------:R-:W-:Y:S01]  /*a090*/  DADD R8, R2, -R12 ;  /* 0x0000000002087229 */ /* 0x000fe2000000080c */
[----:B------:R-:W-:Y:S01]  /*a0a0*/  ISETP.NE.AND P1, PT, R6, RZ, PT ;  /* 0x000000ff0600720c */ /* 0x000fe20003f25270 */
[----:B------:R-:W-:Y:S01]  /*a0b0*/  DADD R2, R32, R32 ;  /* 0x0000000020027229 */ /* 0x000fe20000000020 */
[----:B------:R-:W0:Y:S01]  /*a0c0*/  LDC R6, c[0x0][0x3f0] ;  /* 0x0000fc00ff067b82 */ /* 0x000e220000000800 */
[----:B------:R-:W-:Y:S02]  /*a0d0*/  MOV R23, R35 ;  /* 0x0000002300177202 */ /* 0x000fe40000000f00 */
[----:B------:R-:W-:-:S02]  /*a0e0*/  FSEL R18, R18, R20, !P1 ;  /* 0x0000001412127208 */ /* 0x000fc40004800000 */
[----:B------:R-:W-:Y:S02]  /*a0f0*/  FSEL R19, R19, R21, !P1 ;  /* 0x0000001513137208 */ /* 0x000fe40004800000 */
[----:B------:R-:W-:Y:S02]  /*a100*/  FSEL R20, R54, R10, !P1 ;  /* 0x0000000a36147208 */ /* 0x000fe40004800000 */
[----:B------:R-:W-:Y:S02]  /*a110*/  FSEL R21, R55, R11, !P1 ;  /* 0x0000000b37157208 */ /* 0x000fe40004800000 */
[----:B------:R-:W-:Y:S01]  /*a120*/  DADD R10, R2, -R18 ;  /* 0x00000000020a7229 */ /* 0x000fe20000000812 */
[----:B------:R-:W-:Y:S01]  /*a130*/  ISETP.NE.AND P1, PT, R7, RZ, PT ;  /* 0x000000ff0700720c */ /* 0x000fe20003f25270 */
[----:B------:R-:W-:Y:S01]  /*a140*/  DADD R2, -RZ, -R14 ;  /* 0x00000000ff027229 */ /* 0x000fe2000000090e */
[----:B------:R-:W-:Y:S01]  /*a150*/  FSEL R24, R12, R8, !P0 ;  /* 0x000000080c187208 */ /* 0x000fe20004000000 */
[----:B------:R-:W-:Y:S01]  /*a160*/  DADD R4, -RZ, -R20 ;  /* 0x00000000ff047229 */ /* 0x000fe20000000914 */
[----:B------:R-:W-:-:S05]  /*a170*/  FSEL R25, R13, R9, !P0 ;  /* 0x000000090d197208 */ /* 0x000fca0004000000 */
[----:B------:R-:W-:Y:S02]  /*a180*/  FSEL R18, R18, R10, !P1 ;  /* 0x0000000a12127208 */ /* 0x000fe40004800000 */
[----:B------:R-:W-:Y:S02]  /*a190*/  FSEL R52, R14, R2, !P0 ;  /* 0x000000020e347208 */ /* 0x000fe40004000000 */
[----:B------:R-:W-:Y:S02]  /*a1a0*/  FSEL R53, R15, R3, !P0 ;  /* 0x000000030f357208 */ /* 0x000fe40004000000 */
[----:B------:R-:W-:Y:S02]  /*a1b0*/  FSEL R19, R19, R11, !P1 ;  /* 0x0000000b13137208 */ /* 0x000fe40004800000 */
[----:B------:R-:W-:Y:S02]  /*a1c0*/  FSEL R54, R20, R4, !P1 ;  /* 0x0000000414367208 */ /* 0x000fe40004800000 */
[----:B------:R-:W-:-:S02]  /*a1d0*/  FSEL R55, R21, R5, !P1 ;  /* 0x0000000515377208 */ /* 0x000fc40004800000 */
[----:B0-----:R-:W-:Y:S01]  /*a1e0*/  LOP3.LUT R10, R6, 0x3, RZ, 0xc0, !PT ;  /* 0x00000003060a7812 */ /* 0x001fe200078ec0ff */
[----:B--2---:R-:W-:Y:S06]  /*a1f0*/  BRA.U !UP0, `(.L_x_190) ;  /* 0x0000004d089c7547 */ /* 0x004fec000b800000 */
[----:B------:R-:W0:Y:S02]  /*a200*/  LDC R0, c[0x0][0x450] ;  /* 0x00011400ff007b82 */ /* 0x000e240000000800 */
[----:B0-----:R-:W-:-:S13]  /*a210*/  ISETP.GE.AND P5, PT, R0, 0x1, PT ;  /* 0x000000010000780c */ /* 0x001fda0003fa6270 */
[----:B------:R-:W-:Y:S05]  /*a220*/  @!P5 BRA `(.L_x_191) ;  /* 0x000000100018d947 */ /* 0x000fea0003800000 */
[----:B------:R-:W0:Y:S01]  /*a230*/  LDCU.64 UR4, c[0x0][0x3f8] ;  /* 0x00007f00ff0477ac */ /* 0x000e220008000a00 */
[----:B------:R-:W-:Y:S01]  /*a240*/  VIADD R12, R69, 0x1 ;  /* 0x00000001450c7836 */ /* 0x000fe20000000000 */
[----:B------:R-:W-:Y:S01]  /*a250*/  DADD R4, -R24, R28 ;  /* 0x0000000018047229 */ /* 0x000fe2000000011c */
[----:B------:R-:W-:Y:S01]  /*a260*/  ISETP.GE.U32.AND P0, PT, R0, 0x4, PT ;  /* 0x000000040000780c */ /* 0x000fe20003f06070 */
[----:B------:R-:W1:Y:S01]  /*a270*/  LDCU.64 UR6, c[0x0][0x400] ;  /* 0x00008000ff0677ac */ /* 0x000e620008000a00 */
[----:B------:R-:W-:Y:S01]  /*a280*/  DADD R6, -R18, R30 ;  /* 0x0000000012067229 */ /* 0x000fe2000000011e */
[----:B------:R-:W-:Y:S01]  /*a290*/  IMAD.MOV.U32 R11, RZ, RZ, RZ ;  /* 0x000000ffff0b7224 */ /* 0x000fe200078e00ff */
[----:B------:R-:W-:Y:S01]  /*a2a0*/  DADD R2, -R22, R26 ;  /* 0x0000000016027229 */ /* 0x000fe2000000011a */
[----:B------:R-:W1:Y:S02]  /*a2b0*/  I2F.F64.U32 R12, R12 ;  /* 0x0000000c000c7312 */ /* 0x000e640000201800 */
[----:B0-----:R-:W-:-:S03]  /*a2c0*/  DMUL R4, R4, UR4 ;  /* 0x0000000404047c28 */ /* 0x001fc60008000000 */
[----:B------:R-:W-:Y:S02]  /*a2d0*/  DMUL R8, R6, UR4 ;  /* 0x0000000406087c28 */ /* 0x000fe40008000000 */
[----:B------:R-:W-:-:S03]  /*a2e0*/  DMUL R2, R2, UR4 ;  /* 0x0000000402027c28 */ /* 0x000fc60008000000 */
[----:B------:R-:W-:-:S03]  /*a2f0*/  DMUL R6, R52, R4 ;  /* 0x0000000434067228 */ /* 0x000fc60000000000 */
[----:B------:R-:W-:Y:S02]  /*a300*/  DMUL R4, R54, R8 ;  /* 0x0000000836047228 */ /* 0x000fe40000000000 */
[----:B-1----:R-:W-:Y:S02]  /*a310*/  DMUL R8, R12, UR6 ;  /* 0x000000060c087c28 */ /* 0x002fe40008000000 */
[----:B------:R-:W-:Y:S01]  /*a320*/  DMUL R2, R50, R2 ;  /* 0x0000000232027228 */ /* 0x000fe20000000000 */
[----:B------:R-:W-:Y:S10]  /*a330*/  @!P0 BRA `(.L_x_192) ;  /* 0x0000000800088947 */ /* 0x000ff40003800000 */
[----:B------:R-:W-:Y:S01]  /*a340*/  BSSY.RECONVERGENT B0, `(.L_x_193) ;  /* 0x0000080000007945 */ /* 0x000fe20003800200 */
[----:B------:R-:W-:-:S07]  /*a350*/  IMAD.MOV.U32 R11, RZ, RZ, RZ ;  /* 0x000000ffff0b7224 */ /* 0x000fce00078e00ff */
.L_x_206:
[----:B01----:R-:W0:Y:S02]  /*a360*/  LDC.64 R12, c[0x0][0x440] ;  /* 0x00011000ff0c7b82 */ /* 0x003e240000000a00 */
[----:B0-----:R-:W-:-:S06]  /*a370*/  IMAD.WIDE.U32 R70, R11, 0x8, R12 ;  /* 0x000000080b467825 */ /* 0x001fcc00078e000c */
[----:B------:R-:W0:Y:S01]  /*a380*/  LDC.64 R12, c[0x0][0x438] ;  /* 0x00010e00ff0c7b82 */ /* 0x000e220000000a00 */
[----:B------:R-:W2:Y:S01]  /*a390*/  LDG.E.64 R14, desc[UR36][R70.64] ;  /* 0x00000024460e7981 */ /* 0x000ea2000c1e1b00 */
[----:B------:R-:W-:Y:S01]  /*a3a0*/  BSSY.RECONVERGENT B1, `(.L_x_194) ;  /* 0x000001b000017945 */ /* 0x000fe20003800200 */
[----:B0-----:R-:W-:Y:S01]  /*a3b0*/  IMAD.WIDE.U32 R72, R11, 0x8, R12 ;  /* 0x000000080b487825 */ /* 0x001fe200078e000c */
[----:B--2---:R-:W-:-:S14]  /*a3c0*/  DSETP.GTU.AND P0, PT, R8, R14, PT ;  /* 0x0000000e0800722a */ /* 0x004fdc0003f0c000 */
[----:B------:R-:W-:Y:S05]  /*a3d0*/  @P0 BRA `(.L_x_195) ;  /* 0x0000000000280947 */ /* 0x000fea0003800000 */
[----:B------:R-:W-:-:S05]  /*a3e0*/  IMAD R13, R11, 0x3, RZ ;  /* 0x000000030b0d7824 */ /* 0x000fca00078e02ff */
[----:B------:R-:W-:-:S05]  /*a3f0*/  LEA R33, R13, R60, 0x3 ;  /* 0x0000003c0d217211 */ /* 0x000fca00078e18ff */
[----:B------:R-:W2:Y:S04]  /*a400*/  LDL.128 R12, [R33] ;  /* 0x00000000210c7983 */ /* 0x000ea80000100c00 */
[----:B------:R-:W3:Y:S01]  /*a410*/  LDL.64 R20, [R33+0x10] ;  /* 0x0000100021147983 */ /* 0x000ee20000100a00 */
[----:B--2---:R-:W-:Y:S02]  /*a420*/  DADD R12, R2, R12 ;  /* 0x00000000020c7229 */ /* 0x004fe4000000000c */
[----:B------:R-:W-:Y:S02]  /*a430*/  DADD R14, R6, R14 ;  /* 0x00000000060e7229 */ /* 0x000fe4000000000e */
[----:B---3--:R-:W-:-:S05]  /*a440*/  DADD R20, R4, R20 ;  /* 0x0000000004147229 */ /* 0x008fca0000000014 */
[----:B------:R0:W-:Y:S04]  /*a450*/  STL.128 [R33], R12 ;  /* 0x0000000c21007387 */ /* 0x0001e80000100c00 */
[----:B------:R0:W-:Y:S01]  /*a460*/  STL.64 [R33+0x10], R20 ;  /* 0x0000101421007387 */ /* 0x0001e20000100a00 */
[----:B------:R-:W-:Y:S05]  /*a470*/  BRA `(.L_x_196) ;  /* 0x0000000000347947 */ /* 0x000fea0003800000 */
.L_x_195:
[----:B------:R-:W2:Y:S02]  /*a480*/  LDG.E.64 R12, desc[UR36][R72.64] ;  /* 0x00000024480c7981 */ /* 0x000ea4000c1e1b00 */
[----:B--2---:R-:W-:-:S08]  /*a490*/  DADD R14, R14, R12 ;  /* 0x000000000e0e7229 */ /* 0x004fd0000000000c */
[----:B------:R-:W-:-:S06]  /*a4a0*/  DSETP.GTU.AND P0, PT, R8, R14, PT ;  /* 0x0000000e0800722a */ /* 0x000fcc0003f0c000 */
[----:B------:R-:W-:-:S14]  /*a4b0*/  DSETP.LEU.OR P0, PT, R8, R12, P0 ;  /* 0x0000000c0800722a */ /* 0x000fdc000070b400 */
[----:B------:R-:W-:-:S04]  /*a4c0*/  @!P0 IMAD R13, R11, 0x3, RZ ;  /* 0x000000030b0d8824 */ /* 0x000fc800078e02ff */
[----:B------:R-:W-:-:S05]  /*a4d0*/  @!P0 IMAD R33, R13, 0x8, R60 ;  /* 0x000000080d218824 */ /* 0x000fca00078e023c */
[----:B------:R-:W2:Y:S04]  /*a4e0*/  @!P0 LDL.128 R12, [R33] ;  /* 0x00000000210c8983 */ /* 0x000ea80000100c00 */
[----:B------:R-:W3:Y:S01]  /*a4f0*/  @!P0 LDL.64 R20, [R33+0x10] ;  /* 0x0000100021148983 */ /* 0x000ee20000100a00 */
[----:B--2---:R-:W-:Y:S02]  /*a500*/  @!P0 DADD R12, -R2, R12 ;  /* 0x00000000020c8229 */ /* 0x004fe4000000010c */
[----:B------:R-:W-:Y:S02]  /*a510*/  @!P0 DADD R14, -R6, R14 ;  /* 0x00000000060e8229 */ /* 0x000fe4000000010e */
[----:B---3--:R-:W-:-:S05]  /*a520*/  @!P0 DADD R20, -R4, R20 ;  /* 0x0000000004148229 */ /* 0x008fca0000000114 */
[----:B------:R1:W-:Y:S04]  /*a530*/  @!P0 STL.128 [R33], R12 ;  /* 0x0000000c21008387 */ /* 0x0003e80000100c00 */
[----:B------:R1:W-:Y:S02]  /*a540*/  @!P0 STL.64 [R33+0x10], R20 ;  /* 0x0000101421008387 */ /* 0x0003e40000100a00 */
.L_x_196:
[----:B------:R-:W-:Y:S05]  /*a550*/  BSYNC.RECONVERGENT B1 ;  /* 0x0000000000017941 */ /* 0x000fea0003800200 */
.L_x_194:
[----:B01----:R-:W2:Y:S01]  /*a560*/  LDG.E.64 R14, desc[UR36][R70.64+0x8] ;  /* 0x00000824460e7981 */ /* 0x003ea2000c1e1b00 */
[----:B------:R-:W-:Y:S01]  /*a570*/  BSSY.RECONVERGENT B1, `(.L_x_197) ;  /* 0x000001c000017945 */ /* 0x000fe20003800200 */
[----:B--2---:R-:W-:-:S14]  /*a580*/  DSETP.GTU.AND P0, PT, R8, R14, PT ;  /* 0x0000000e0800722a */ /* 0x004fdc0003f0c000 */
[----:B------:R-:W-:Y:S05]  /*a590*/  @P0 BRA `(.L_x_198) ;  /* 0x00000000002c0947 */ /* 0x000fea0003800000 */
[----:B------:R-:W-:-:S04]  /*a5a0*/  IMAD.MOV.U32 R0, RZ, RZ, 0x3 ;  /* 0x00000003ff007424 */ /* 0x000fc800078e00ff */
[----:B------:R-:W-:-:S04]  /*a5b0*/  IMAD R13, R11, R0, 0x3 ;  /* 0x000000030b0d7424 */ /* 0x000fc800078e0200 */
[----:B------:R-:W-:-:S05]  /*a5c0*/  IMAD R15, R13, 0x8, R60 ;  /* 0x000000080d0f7824 */ /* 0x000fca00078e023c */
[----:B------:R-:W2:Y:S04]  /*a5d0*/  LDL.64 R12, [R15] ;  /* 0x000000000f0c7983 */ /* 0x000ea80000100a00 */
[----:B------:R-:W3:Y:S01]  /*a5e0*/  LDL.128 R32, [R15+0x8] ;  /* 0x000008000f207983 */ /* 0x000ee20000100c00 */
[----:B--2---:R-:W-:Y:S02]  /*a5f0*/  DADD R12, R2, R12 ;  /* 0x00000000020c7229 */ /* 0x004fe4000000000c */
[----:B---3--:R-:W-:Y:S02]  /*a600*/  DADD R32, R6, R32 ;  /* 0x0000000006207229 */ /* 0x008fe40000000020 */
[----:B------:R-:W-:-:S03]  /*a610*/  DADD R34, R4, R34 ;  /* 0x0000000004227229 */ /* 0x000fc60000000022 */
[----:B------:R0:W-:Y:S04]  /*a620*/  STL.64 [R15], R12 ;  /* 0x0000000c0f007387 */ /* 0x0001e80000100a00 */
[----:B------:R0:W-:Y:S01]  /*a630*/  STL.128 [R15+0x8], R32 ;  /* 0x000008200f007387 */ /* 0x0001e20000100c00 */
[----:B------:R-:W-:Y:S05]  /*a640*/  BRA `(.L_x_199) ;  /* 0x0000000000387947 */ /* 0x000fea0003800000 */
.L_x_198:
[----:B------:R-:W2:Y:S02]  /*a650*/  LDG.E.64 R12, desc[UR36][R72.64+0x8] ;  /* 0x00000824480c7981 */ /* 0x000ea4000c1e1b00 */
[----:B--2---:R-:W-:-:S08]  /*a660*/  DADD R14, R14, R12 ;  /* 0x000000000e0e7229 */ /* 0x004fd0000000000c */
[----:B------:R-:W-:-:S06]  /*a670*/  DSETP.GTU.AND P0, PT, R8, R14, PT ;  /* 0x0000000e0800722a */ /* 0x000fcc0003f0c000 */
[----:B------:R-:W-:-:S14]  /*a680*/  DSETP.LEU.OR P0, PT, R8, R12, P0 ;  /* 0x0000000c0800722a */ /* 0x000fdc000070b400 */
[----:B------:R-:W-:-:S05]  /*a690*/  @!P0 MOV R0, 0x3 ;  /* 0x0000000300008802 */ /* 0x000fca0000000f00 */
[----:B------:R-:W-:-:S04]  /*a6a0*/  @!P0 IMAD R13, R11, R0, 0x3 ;  /* 0x000000030b0d8424 */ /* 0x000fc800078e0200 */
[----:B------:R-:W-:-:S05]  /*a6b0*/  @!P0 IMAD R15, R13, 0x8, R60 ;  /* 0x000000080d0f8824 */ /* 0x000fca00078e023c */
[----:B------:R-:W2:Y:S04]  /*a6c0*/  @!P0 LDL.64 R12, [R15] ;  /* 0x000000000f0c8983 */ /* 0x000ea80000100a00 */
[----:B------:R-:W3:Y:S01]  /*a6d0*/  @!P0 LDL.128 R32, [R15+0x8] ;  /* 0x000008000f208983 */ /* 0x000ee20000100c00 */
[----:B--2---:R-:W-:Y:S02]  /*a6e0*/  @!P0 DADD R12, -R2, R12 ;  /* 0x00000000020c8229 */ /* 0x004fe4000000010c */
[----:B---3--:R-:W-:Y:S02]  /*a6f0*/  @!P0 DADD R32, -R6, R32 ;  /* 0x0000000006208229 */ /* 0x008fe40000000120 */
[----:B------:R-:W-:-:S03]  /*a700*/  @!P0 DADD R34, -R4, R34 ;  /* 0x0000000004228229 */ /* 0x000fc60000000122 */
[----:B------:R1:W-:Y:S04]  /*a710*/  @!P0 STL.64 [R15], R12 ;  /* 0x0000000c0f008387 */ /* 0x0003e80000100a00 */
[----:B------:R1:W-:Y:S04]  /*a720*/  @!P0 STL.128 [R15+0x8], R32 ;  /* 0x000008200f008387 */ /* 0x0003e80000100c00 */
.L_x_199:
[----:B------:R-:W-:Y:S05]  /*a730*/  BSYNC.RECONVERGENT B1 ;  /* 0x0000000000017941 */ /* 0x000fea0003800200 */
.L_x_197:
[----:B01----:R-:W2:Y:S01]  /*a740*/  LDG.E.64 R14, desc[UR36][R70.64+0x10] ;  /* 0x00001024460e7981 */ /* 0x003ea2000c1e1b00 */
[----:B------:R-:W-:Y:S01]  /*a750*/  BSSY.RECONVERGENT B1, `(.L_x_200) ;  /* 0x000001c000017945 */ /* 0x000fe20003800200 */
[----:B--2---:R-:W-:-:S14]  /*a760*/  DSETP.GTU.AND P0, PT, R8, R14, PT ;  /* 0x0000000e0800722a */ /* 0x004fdc0003f0c000 */
[----:B------:R-:W-:Y:S05]  /*a770*/  @P0 BRA `(.L_x_201) ;  /* 0x00000000002c0947 */ /* 0x000fea0003800000 */
[----:B------:R-:W-:-:S04]  /*a780*/  IMAD.MOV.U32 R0, RZ, RZ, 0x3 ;  /* 0x00000003ff007424 */ /* 0x000fc800078e00ff */
[----:B------:R-:W-:-:S04]  /*a790*/  IMAD R13, R11, R0, 0x6 ;  /* 0x000000060b0d7424 */ /* 0x000fc800078e0200 */
[----:B------:R-:W-:-:S05]  /*a7a0*/  IMAD R33, R13, 0x8, R60 ;  /* 0x000000080d217824 */ /* 0x000fca00078e023c */
        /* <DEDUP_REMOVED lines=8> */
.L_x_201:
[----:B------:R-:W2:Y:S02]  /*a830*/  LDG.E.64 R12, desc[UR36][R72.64+0x10] ;  /* 0x00001024480c7981 */ /* 0x000ea4000c1e1b00 */
[----:B--2---:R-:W-:-:S08]  /*a840*/  DADD R14, R14, R12 ;  /* 0x000000000e0e7229 */ /* 0x004fd0000000000c */
[----:B------:R-:W-:-:S06]  /*a850*/  DSETP.GTU.AND P0, PT, R8, R14, PT ;  /* 0x0000000e0800722a */ /* 0x000fcc0003f0c000 */
[----:B------:R-:W-:-:S14]  /*a860*/  DSETP.LEU.OR P0, PT, R8, R12, P0 ;  /* 0x0000000c0800722a */ /* 0x000fdc000070b400 */
[----:B------:R-:W-:-:S05]  /*a870*/  @!P0 MOV R0, 0x3 ;  /* 0x0000000300008802 */ /* 0x000fca0000000f00 */
[----:B------:R-:W-:-:S04]  /*a880*/  @!P0 IMAD R13, R11, R0, 0x6 ;  /* 0x000000060b0d8424 */ /* 0x000fc800078e0200 */
        /* <DEDUP_REMOVED lines=8> */
.L_x_202:
[----:B------:R-:W-:Y:S05]  /*a910*/  BSYNC.RECONVERGENT B1 ;  /* 0x0000000000017941 */ /* 0x000fea0003800200 */
.L_x_200:
        /* <DEDUP_REMOVED lines=15> */
.L_x_204:
[----:B------:R-:W2:Y:S02]  /*aa10*/  LDG.E.64 R12, desc[UR36][R72.64+0x18] ;  /* 0x00001824480c7981 */ /* 0x000ea4000c1e1b00 */
[----:B--2---:R-:W-:-:S08]  /*aa20*/  DADD R14, R14, R12 ;  /* 0x000000000e0e7229 */ /* 0x004fd0000000000c */
[----:B------:R-:W-:-:S06]  /*aa30*/  DSETP.GTU.AND P0, PT, R8, R14, PT ;  /* 0x0000000e0800722a */ /* 0x000fcc0003f0c000 */
[----:B------:R-:W-:-:S14]  /*aa40*/  DSETP.LEU.OR P0, PT, R8, R12, P0 ;  /* 0x0000000c0800722a */ /* 0x000fdc000070b400 */
[----:B------:R-:W-:Y:S05]  /*aa50*/  @P0 BRA `(.L_x_205) ;  /* 0x0000000000280947 */ /* 0x000fea0003800000 */
[----:B------:R-:W-:-:S05]  /*aa60*/  MOV R0, 0x3 ;  /* 0x0000000300007802 */ /* 0x000fca0000000f00 */
[----:B------:R-:W-:-:S04]  /*aa70*/  IMAD R13, R11, R0, 0x9 ;  /* 0x000000090b0d7424 */ /* 0x000fc800078e0200 */
[----:B------:R-:W-:-:S05]  /*aa80*/  IMAD R15, R13, 0x8, R60 ;  /* 0x000000080d0f7824 */ /* 0x000fca00078e023c */
[----:B------:R-:W2:Y:S04]  /*aa90*/  LDL.64 R12, [R15] ;  /* 0x000000000f0c7983 */ /* 0x000ea80000100a00 */
[----:B------:R-:W3:Y:S01]  /*aaa0*/  LDL.128 R32, [R15+0x8] ;  /* 0x000008000f207983 */ /* 0x000ee20000100c00 */
[----:B--2---:R-:W-:Y:S02]  /*aab0*/  DADD R12, -R2, R12 ;  /* 0x00000000020c7229 */ /* 0x004fe4000000010c */
[----:B---3--:R-:W-:Y:S02]  /*aac0*/  DADD R32, -R6, R32 ;  /* 0x0000000006207229 */ /* 0x008fe40000000120 */
[----:B------:R-:W-:-:S03]  /*aad0*/  DADD R34, -R4, R34 ;  /* 0x0000000004227229 */ /* 0x000fc60000000122 */
[----:B------:R1:W-:Y:S04]  /*aae0*/  STL.64 [R15], R12 ;  /* 0x0000000c0f007387 */ /* 0x0003e80000100a00 */
[----:B------:R1:W-:Y:S04]  /*aaf0*/  STL.128 [R15+0x8], R32 ;  /* 0x000008200f007387 */ /* 0x0003e80000100c00 */
.L_x_205:
[----:B------:R-:W-:Y:S05]  /*ab00*/  BSYNC.RECONVERGENT B1 ;  /* 0x0000000000017941 */ /* 0x000fea0003800200 */
.L_x_203:
[----:B------:R-:W-:-:S05]  /*ab10*/  VIADD R11, R11, 0x4 ;  /* 0x000000040b0b7836 */ /* 0x000fca0000000000 */
[----:B------:R-:W-:-:S13]  /*ab20*/  ISETP.NE.AND P0, PT, R11, R59, PT ;  /* 0x0000003b0b00720c */ /* 0x000fda0003f05270 */
[----:B------:R-:W-:Y:S05]  /*ab30*/  @P0 BRA `(.L_x_206) ;  /* 0xfffffff800080947 */ /* 0x000fea000383ffff */
[----:B------:R-:W-:Y:S05]  /*ab40*/  BSYNC.RECONVERGENT B0 ;  /* 0x0000000000007941 */ /* 0x000fea0003800200 */
.L_x_193:
[----:B------:R-:W-:-:S07]  /*ab50*/  IMAD.MOV.U32 R11, RZ, RZ, R59 ;  /* 0x000000ffff0b7224 */ /* 0x000fce00078e003b */
.L_x_192:
[----:B------:R-:W2:Y:S01]  /*ab60*/  LDC R0, c[0x0][0x450] ;  /* 0x00011400ff007b82 */ /* 0x000ea20000000800 */
[----:B------:R-:W-:Y:S01]  /*ab70*/  BSSY.RECONVERGENT B0, `(.L_x_191) ;  /* 0x0000071000007945 */ /* 0x000fe20003800200 */
[----:B--2---:R-:W-:-:S13]  /*ab80*/  LOP3.LUT P0, RZ, R0, 0x3, RZ, 0xc0, !PT ;  /* 0x0000000300ff7812 */ /* 0x004fda000780c0ff */
[----:B------:R-:W-:Y:S05]  /*ab90*/  @!P0 BRA `(.L_x_207) ;  /* 0x0000000400b88947 */ /* 0x000fea0003800000 */
[----:B01----:R-:W0:Y:S08]  /*aba0*/  LDC.64 R32, c[0x0][0x440] ;  /* 0x00011000ff207b82 */ /* 0x003e300000000a00 */
[----:B------:R-:W1:Y:S01]  /*abb0*/  LDC.64 R34, c[0x0][0x438] ;  /* 0x00010e00ff227b82 */ /* 0x000e620000000a00 */
[----:B0-----:R-:W-:-:S05]  /*abc0*/  IMAD.WIDE.U32 R32, R11, 0x8, R32 ;  /* 0x000000080b207825 */ /* 0x001fca00078e0020 */
[----:B------:R-:W2:Y:S01]  /*abd0*/  LDG.E.64 R14, desc[UR36][R32.64] ;  /* 0x00000024200e7981 */ /* 0x000ea2000c1e1b00 */
[----:B------:R-:W-:Y:S01]  /*abe0*/  BSSY.RECONVERGENT B1, `(.L_x_208) ;  /* 0x0000020000017945 */ /* 0x000fe20003800200 */
[----:B-1----:R-:W-:Y:S01]  /*abf0*/  IMAD.WIDE.U32 R34, R11, 0x8, R34 ;  /* 0x000000080b227825 */ /* 0x002fe200078e0022 */
[----:B--2---:R-:W-:-:S14]  /*ac00*/  DSETP.GTU.AND P0, PT, R8, R14, PT ;  /* 0x0000000e0800722a */ /* 0x004fdc0003f0c000 */
[----:B------:R-:W-:Y:S05]  /*ac10*/  @P0 BRA `(.L_x_209) ;  /* 0x0000000000300947 */ /* 0x000fea0003800000 */
[----:B------:R-:W-:-:S05]  /*ac20*/  IMAD R13, R11, 0x3, RZ ;  /* 0x000000030b0d7824 */ /* 0x000fca00078e02ff */
[----:B------:R-:W-:-:S05]  /*ac30*/  LEA R71, R13, R60, 0x3 ;  /* 0x0000003c0d477211 */ /* 0x000fca00078e18ff */
[----:B------:R-:W2:Y:S04]  /*ac40*/  LDL.64 R12, [R71] ;  /* 0x00000000470c7983 */ /* 0x000ea80000100a00 */
[----:B------:R-:W3:Y:S04]  /*ac50*/  LDL.64 R14, [R71+0x8] ;  /* 0x00000800470e7983 */ /* 0x000ee80000100a00 */
[----:B------:R-:W4:Y:S01]  /*ac60*/  LDL.64 R20, [R71+0x10] ;  /* 0x0000100047147983 */ /* 0x000f220000100a00 */
[----:B--2---:R-:W-:Y:S02]  /*ac70*/  DADD R12, R2, R12 ;  /* 0x00000000020c7229 */ /* 0x004fe4000000000c */
[----:B---3--:R-:W-:-:S05]  /*ac80*/  DADD R14, R6, R14 ;  /* 0x00000000060e7229 */ /* 0x008fca000000000e */
[----:B------:R1:W-:Y:S01]  /*ac90*/  STL.64 [R71], R12 ;  /* 0x0000000c47007387 */ /* 0x0003e20000100a00 */
[----:B----4-:R-:W-:-:S03]  /*aca0*/  DADD R20, R4, R20 ;  /* 0x0000000004147229 */ /* 0x010fc60000000014 */
[----:B------:R1:W-:Y:S04]  /*acb0*/  STL.64 [R71+0x8], R14 ;  /* 0x0000080e47007387 */ /* 0x0003e80000100a00 */
[----:B------:R1:W-:Y:S01]  /*acc0*/  STL.64 [R71+0x10], R20 ;  /* 0x0000101447007387 */ /* 0x0003e20000100a00 */
[----:B------:R-:W-:Y:S05]  /*acd0*/  BRA `(.L_x_210) ;  /* 0x0000000000407947 */ /* 0x000fea0003800000 */
.L_x_209:
[----:B------:R-:W2:Y:S02]  /*ace0*/  LDG.E.64 R12, desc[UR36][R34.64] ;  /* 0x00000024220c7981 */ /* 0x000ea4000c1e1b00 */
[----:B--2---:R-:W-:-:S08]  /*acf0*/  DADD R14, R14, R12 ;  /* 0x000000000e0e7229 */ /* 0x004fd0000000000c */
[----:B------:R-:W-:-:S06]  /*ad00*/  DSETP.GTU.AND P0, PT, R8, R14, PT ;  /* 0x0000000e0800722a */ /* 0x000fcc0003f0c000 */
[----:B------:R-:W-:-:S14]  /*ad10*/  DSETP.LEU.OR P0, PT, R8, R12, P0 ;  /* 0x0000000c0800722a */ /* 0x000fdc000070b400 */
[----:B------:R-:W-:Y:S05]  /*ad20*/  @P0 BRA `(.L_x_210) ;  /* 0x00000000002c0947 */ /* 0x000fea0003800000 */
[----:B------:R-:W-:-:S04]  /*ad30*/  IMAD R13, R11, 0x3, RZ ;  /* 0x000000030b0d7824 */ /* 0x000fc800078e02ff */
[----:B------:R-:W-:-:S05]  /*ad40*/  IMAD R71, R13, 0x8, R60 ;  /* 0x000000080d477824 */ /* 0x000fca00078e023c */
[----:B------:R-:W2:Y:S04]  /*ad50*/  LDL.64 R12, [R71] ;  /* 0x00000000470c7983 */ /* 0x000ea80000100a00 */
[----:B------:R-:W3:Y:S04]  /*ad60*/  LDL.64 R14, [R71+0x8] ;  /* 0x00000800470e7983 */ /* 0x000ee80000100a00 */
[----:B------:R-:W4:Y:S01]  /*ad70*/  LDL.64 R20, [R71+0x10] ;  /* 0x0000100047147983 */ /* 0x000f220000100a00 */
[----:B--2---:R-:W-:Y:S02]  /*ad80*/  DADD R12, -R2, R12 ;  /* 0x00000000020c7229 */ /* 0x004fe4000000010c */
[----:B---3--:R-:W-:-:S05]  /*ad90*/  DADD R14, -R6, R14 ;  /* 0x00000000060e7229 */ /* 0x008fca000000010e */
[----:B------:R0:W-:Y:S01]  /*ada0*/  STL.64 [R71], R12 ;  /* 0x0000000c47007387 */ /* 0x0001e20000100a00 */
[----:B----4-:R-:W-:-:S03]  /*adb0*/  DADD R20, -R4, R20 ;  /* 0x0000000004147229 */ /* 0x010fc60000000114 */
[----:B------:R0:W-:Y:S04]  /*adc0*/  STL.64 [R71+0x8], R14 ;  /* 0x0000080e47007387 */ /* 0x0001e80000100a00 */
[----:B------:R0:W-:Y:S04]  /*add0*/  STL.64 [R71+0x10], R20 ;  /* 0x0000101447007387 */ /* 0x0001e80000100a00 */
.L_x_210:
[----:B------:R-:W-:Y:S05]  /*ade0*/  BSYNC.RECONVERGENT B1 ;  /* 0x0000000000017941 */ /* 0x000fea0003800200 */
.L_x_208:
[----:B------:R-:W-:-:S04]  /*adf0*/  LOP3.LUT R0, R0, 0x3, RZ, 0xc0, !PT ;  /* 0x0000000300007812 */ /* 0x000fc800078ec0ff */
[----:B------:R-:W-:-:S13]  /*ae00*/  ISETP.NE.AND P0, PT, R0, 0x1, PT ;  /* 0x000000010000780c */ /* 0x000fda0003f05270 */
[----:B------:R-:W-:Y:S05]  /*ae10*/  @!P0 BRA `(.L_x_207) ;  /* 0x0000000400188947 */ /* 0x000fea0003800000 */
        /* <DEDUP_REMOVED lines=17> */
.L_x_212:
        /* <DEDUP_REMOVED lines=17> */
.L_x_213:
[----:B------:R-:W-:Y:S05]  /*b040*/  BSYNC.RECONVERGENT B1 ;  /* 0x0000000000017941 */ /* 0x000fea0003800200 */
.L_x_211:
[----:B------:R-:W-:-:S13]  /*b050*/  ISETP.NE.AND P0, PT, R0, 0x2, PT ;  /* 0x000000020000780c */ /* 0x000fda0003f05270 */
[----:B------:R-:W-:Y:S05]  /*b060*/  @!P0 BRA `(.L_x_207) ;  /* 0x0000000000848947 */ /* 0x000fea0003800000 */
[----:B01----:R-:W2:Y:S02]  /*b070*/  LDG.E.64 R14, desc[UR36][R32.64+0x10] ;  /* 0x00001024200e7981 */ /* 0x003ea4000c1e1b00 */
        /* <DEDUP_REMOVED lines=15> */
.L_x_214:
        /* <DEDUP_REMOVED lines=17> */
.L_x_207:
[----:B------:R-:W-:Y:S05]  /*b280*/  BSYNC.RECONVERGENT B0 ;  /* 0x0000000000007941 */ /* 0x000fea0003800200 */
.L_x_191:
[----:B------:R-:W4:Y:S01]  /*b290*/  LDCU UR4, c[0x0][0x3c8] ;  /* 0x00007900ff0477ac */ /* 0x000f220008000800 */
[----:B------:R-:W-:Y:S01]  /*b2a0*/  BSSY B1, `(.L_x_190) ;  /* 0x00003dc000017945 */ /* 0x000fe20003800000 */
[----:B----4-:R-:W-:-:S06]  /*b2b0*/  UIADD3 UR4, UPT, UPT, UR4, -0x1, URZ ;  /* 0xffffffff04047890 */ /* 0x010fcc000fffe0ff */
[----:B------:R-:W-:-:S13]  /*b2c0*/  ISETP.NE.AND P0, PT, R69, UR4, PT ;  /* 0x0000000445007c0c */ /* 0x000fda000bf05270 */
[----:B------:R-:W-:Y:S05]  /*b2d0*/  @P0 BRA `(.L_x_215) ;  /* 0x0000003c00600947 */ /* 0x000fea0003800000 */
[----:B------:R-:W4:Y:S01]  /*b2e0*/  LDCU UR4, c[0x0][0x3f0] ;  /* 0x00007e00ff0477ac */ /* 0x000f220008000800 */
[----:B0123--:R-:W-:Y:S01]  /*b2f0*/  CS2R R12, SRZ ;  /* 0x00000000000c7805 */ /* 0x00ffe2000001ff00 */
[----:B----4-:R-:W-:-:S09]  /*b300*/  UISETP.GE.AND UP0, UPT, UR4, 0x1, UPT ;  /* 0x000000010400788c */ /* 0x010fd2000bf06270 */
[----:B------:R-:W-:Y:S05]  /*b310*/  BRA.U !UP0, `(.L_x_216) ;  /* 0x0000003108d47547 */ /* 0x000fea000b800000 */
[----:B------:R-:W-:Y:S01]  /*b320*/  UISETP.GE.U32.AND UP0, UPT, UR4, 0x10, UPT ;  /* 0x000000100400788c */ /* 0x000fe2000bf06070 */
[----:B------:R-:W-:Y:S01]  /*b330*/  IMAD.MOV.U32 R0, RZ, RZ, RZ ;  /* 0x000000ffff007224 */ /* 0x000fe200078e00ff */
[----:B------:R-:W-:-:S07]  /*b340*/  CS2R R12, SRZ ;  /* 0x00000000000c7805 */ /* 0x000fce000001ff00 */
[----:B------:R-:W-:Y:S05]  /*b350*/  BRA.U !UP0, `(.L_x_217) ;  /* 0x00000019086c7547 */ /* 0x000fea000b800000 */
[----:B------:R-:W-:Y:S01]  /*b360*/  BSSY.RECONVERGENT B2, `(.L_x_218) ;  /* 0x0000199000027945 */ /* 0x000fe20003800200 */
[----:B------:R-:W-:Y:S01]  /*b370*/  IMAD.MOV.U32 R0, RZ, RZ, RZ ;  /* 0x000000ffff007224 */ /* 0x000fe200078e00ff */
[----:B------:R-:W-:-:S07]  /*b380*/  CS2R R12, SRZ ;  /* 0x00000000000c7805 */ /* 0x000fce000001ff00 */
.L_x_251:
[----:B------:R-:W0:Y:S02]  /*b390*/  LDC.64 R6, c[0x0][0x3e0] ;  /* 0x0000f800ff067b82 */ /* 0x000e240000000a00 */
[----:B0-----:R-:W-:-:S05]  /*b3a0*/  IMAD.WIDE.U32 R6, R0, 0x8, R6 ;  /* 0x0000000800067825 */ /* 0x001fca00078e0006 */
[----:B------:R-:W2:Y:S01]  /*b3b0*/  LDG.E.64 R78, desc[UR36][R6.64] ;  /* 0x00000024064e7981 */ /* 0x000ea2000c1e1b00 */
[----:B------:R-:W-:-:S05]  /*b3c0*/  LEA R8, R0, R1, 0x3 ;  /* 0x0000000100087211 */ /* 0x000fca00078e18ff */
[----:B------:R-:W3:Y:S01]  /*b3d0*/  LDL.64 R32, [R8+0xbbe0] ;  /* 0x00bbe00008207983 */ /* 0x000ee20000100a00 */
[----:B------:R-:W-:Y:S01]  /*b3e0*/  IMAD.MOV.U32 R2, RZ, RZ, 0x1 ;  /* 0x00000001ff027424 */ /* 0x000fe200078e00ff */
[----:B------:R-:W-:Y:S01]  /*b3f0*/  BSSY.RECONVERGENT B3, `(.L_x_219) ;  /* 0x0000016000037945 */ /* 0x000fe20003800200 */
[----:B------:R-:W-:-:S05]  /*b400*/  VIADD R0, R0, 0x10 ;  /* 0x0000001000007836 */ /* 0x000fca0000000000 */
[----:B------:R-:W-:Y:S01]  /*b410*/  ISETP.NE.AND P4, PT, R0, R58, PT ;  /* 0x0000003a0000720c */ /* 0x000fe20003f85270 */
[----:B--2---:R-:W0:Y:S01]  /*b420*/  MUFU.RCP64H R3, R79 ;  /* 0x0000004f00037308 */ /* 0x004e220000001800 */
[----:B---3--:R-:W-:Y:S01]  /*b430*/  FSETP.GEU.AND P1, PT, |R33|, 6.5827683646048100446e-37, PT ;  /* 0x036000002100780b */ /* 0x008fe20003f2e200 */
        /* <DEDUP_REMOVED lines=12> */
[----:B------:R-:W-:Y:S02]  /*b500*/  MOV R80, R78 ;  /* 0x0000004e00507202 */ /* 0x000fe40000000f00 */
[----:B------:R-:W-:-:S07]  /*b510*/  MOV R92, 0xb530 ;  /* 0x0000b530005c7802 */ /* 0x000fce0000000f00 */
[----:B------:R-:W-:Y:S05]  /*b520*/  CALL.REL.NOINC `($__internal_0_$__cuda_sm20_div_rn_f64_full) ;  /* 0x00000098003c7944 */ /* 0x000fea0003c00000 */
[----:B------:R-:W-:Y:S02]  /*b530*/  IMAD.MOV.U32 R2, RZ, RZ, R88 ;  /* 0x000000ffff027224 */ /* 0x000fe400078e0058 */
[----:B------:R-:W-:-:S07]  /*b540*/  IMAD.MOV.U32 R3, RZ, RZ, R89 ;  /* 0x000000ffff037224 */ /* 0x000fce00078e0059 */
.L_x_220:
[----:B------:R-:W-:Y:S05]  /*b550*/  BSYNC.RECONVERGENT B3 ;  /* 0x0000000000037941 */ /* 0x000fea0003800200 */
.L_x_219:
[----:B------:R-:W2:Y:S04]  /*b560*/  LDG.E.64 R78, desc[UR36][R6.64+0x8] ;  /* 0x00000824064e7981 */ /* 0x000ea8000c1e1b00 */
[----:B------:R-:W3:Y:S01]  /*b570*/  LDL.64 R32, [R8+0xbbe8] ;  /* 0x00bbe80008207983 */ /* 0x000ee20000100a00 */
[----:B------:R-:W-:Y:S01]  /*b580*/  IMAD.MOV.U32 R4, RZ, RZ, 0x1 ;  /* 0x00000001ff047424 */ /* 0x000fe200078e00ff */
[----:B------:R-:W-:Y:S01]  /*b590*/  BSSY.RECONVERGENT B3, `(.L_x_221) ;  /* 0x0000015000037945 */ /* 0x000fe20003800200 */
[----:B--2---:R-:W0:Y:S01]  /*b5a0*/  MUFU.RCP64H R5, R79 ;  /* 0x0000004f00057308 */ /* 0x004e220000001800 */
[----:B---3--:R-:W-:-:S03]  /*b5b0*/  FSETP.GEU.AND P1, PT, |R33|, 6.5827683646048100446e-37, PT ;  /* 0x036000002100780b */ /* 0x008fc60003f2e200 */
[----:B0-----:R-:W-:-:S08]  /*b5c0*/  DFMA R14, -R78, R4, 1 ;  /* 0x3ff000004e0e742b */ /* 0x001fd00000000104 */
[----:B------:R-:W-:-:S08]  /*b5d0*/  DFMA R14, R14, R14, R14 ;  /* 0x0000000e0e0e722b */ /* 0x000fd0000000000e */
[----:B------:R-:W-:-:S08]  /*b5e0*/  DFMA R14, R4, R14, R4 ;  /* 0x0000000e040e722b */ /* 0x000fd00000000004 */
[----:B------:R-:W-:-:S08]  /*b5f0*/  DFMA R4, -R78, R14, 1 ;  /* 0x3ff000004e04742b */ /* 0x000fd0000000010e */
[----:B------:R-:W-:-:S08]  /*b600*/  DFMA R4, R14, R4, R14 ;  /* 0x000000040e04722b */ /* 0x000fd0000000000e */
[----:B------:R-:W-:-:S08]  /*b610*/  DMUL R14, R32, R4 ;  /* 0x00000004200e7228 */ /* 0x000fd00000000000 */
[----:B------:R-:W-:-:S08]  /*b620*/  DFMA R20, -R78, R14, R32 ;  /* 0x0000000e4e14722b */ /* 0x000fd00000000120 */
[----:B------:R-:W-:Y:S02]  /*b630*/  DFMA R4, R4, R20, R14 ;  /* 0x000000140404722b */ /* 0x000fe4000000000e */
[----:B------:R-:W-:-:S08]  /*b640*/  DADD R20, R2, R12 ;  /* 0x0000000002147229 */ /* 0x000fd0000000000c */
[----:B------:R-:W-:-:S05]  /*b650*/  FFMA R9, RZ, R79, R5 ;  /* 0x0000004fff097223 */ /* 0x000fca0000000005 */
[----:B------:R-:W-:-:S13]  /*b660*/  FSETP.GT.AND P0, PT, |R9|, 1.469367938527859385e-39, PT ;  /* 0x001000000900780b */ /* 0x000fda0003f04200 */
[----:B------:R-:W-:Y:S05]  /*b670*/  @P0 BRA P1, `(.L_x_222) ;  /* 0x0000000000180947 */ /* 0x000fea0000800000 */
[----:B------:R-:W-:Y:S01]  /*b680*/  MOV R83, R33 ;  /* 0x0000002100537202 */ /* 0x000fe20000000f00 */
[----:B------:R-:W-:Y:S01]  /*b690*/  IMAD.MOV.U32 R80, RZ, RZ, R78 ;  /* 0x000000ffff507224 */ /* 0x000fe200078e004e */
[----:B------:R-:W-:-:S07]  /*b6a0*/  MOV R92, 0xb6c0 ;  /* 0x0000b6c0005c7802 */ /* 0x000fce0000000f00 */
[----:B------:R-:W-:Y:S05]  /*b6b0*/  CALL.REL.NOINC `($__internal_0_$__cuda_sm20_div_rn_f64_full) ;  /* 0x0000009400d87944 */ /* 0x000fea0003c00000 */
[----:B------:R-:W-:Y:S02]  /*b6c0*/  IMAD.MOV.U32 R4, RZ, RZ, R88 ;  /* 0x000000ffff047224 */ /* 0x000fe400078e0058 */
[----:B------:R-:W-:-:S07]  /*b6d0*/  IMAD.MOV.U32 R5, RZ, RZ, R89 ;  /* 0x000000ffff057224 */ /* 0x000fce00078e0059 */
.L_x_222:
[----:B------:R-:W-:Y:S05]  /*b6e0*/  BSYNC.RECONVERGENT B3 ;  /* 0x0000000000037941 */ /* 0x000fea0003800200 */
.L_x_221:
[----:B------:R-:W2:Y:S04]  /*b6f0*/  LDG.E.64 R78, desc[UR36][R6.64+0x10] ;  /* 0x00001024064e7981 */ /* 0x000ea8000c1e1b00 */
[----:B------:R-:W3:Y:S01]  /*b700*/  LDL.64 R32, [R8+0xbbf0] ;  /* 0x00bbf00008207983 */ /* 0x000ee20000100a00 */
[----:B------:R-:W-:Y:S01]  /*b710*/  MOV R2, 0x1 ;  /* 0x0000000100027802 */ /* 0x000fe20000000f00 */
[----:B------:R-:W-:Y:S01]  /*b720*/  BSSY.RECONVERGENT B3, `(.L_x_223) ;  /* 0x0000015000037945 */ /* 0x000fe20003800200 */
[----:B------:R-:W-:Y:S01]  /*b730*/  DADD R20, R20, R4 ;  /* 0x0000000014147229 */ /* 0x000fe20000000004 */
[----:B--2---:R-:W0:Y:S01]  /*b740*/  MUFU.RCP64H R3, R79 ;  /* 0x0000004f00037308 */ /* 0x004e220000001800 */
[----:B---3--:R-:W-:Y:S02]  /*b750*/  FSETP.GEU.AND P1, PT, |R33|, 6.5827683646048100446e-37, PT ;  /* 0x036000002100780b */ /* 0x008fe40003f2e200 */
        /* <DEDUP_REMOVED lines=12> */
[----:B------:R-:W-:Y:S01]  /*b820*/  MOV R92, 0xb850 ;  /* 0x0000b850005c7802 */ /* 0x000fe20000000f00 */
[----:B------:R-:W-:-:S07]  /*b830*/  IMAD.MOV.U32 R80, RZ, RZ, R78 ;  /* 0x000000ffff507224 */ /* 0x000fce00078e004e */
[----:B------:R-:W-:Y:S05]  /*b840*/  CALL.REL.NOINC `($__internal_0_$__cuda_sm20_div_rn_f64_full) ;  /* 0x0000009400747944 */ /* 0x000fea0003c00000 */
[----:B------:R-:W-:Y:S01]  /*b850*/  IMAD.MOV.U32 R2, RZ, RZ, R88 ;  /* 0x000000ffff027224 */ /* 0x000fe200078e0058 */
[----:B------:R-:W-:-:S07]  /*b860*/  MOV R3, R89 ;  /* 0x0000005900037202 */ /* 0x000fce0000000f00 */
.L_x_224:
[----:B------:R-:W-:Y:S05]  /*b870*/  BSYNC.RECONVERGENT B3 ;  /* 0x0000000000037941 */ /* 0x000fea0003800200 */
.L_x_223:
[----:B------:R-:W2:Y:S04]  /*b880*/  LDG.E.64 R78, desc[UR36][R6.64+0x18] ;  /* 0x00001824064e7981 */ /* 0x000ea8000c1e1b00 */
[----:B------:R-:W3:Y:S01]  /*b890*/  LDL.64 R32, [R8+0xbbf8] ;  /* 0x00bbf80008207983 */ /* 0x000ee20000100a00 */
[----:B------:R-:W-:Y:S01]  /*b8a0*/  IMAD.MOV.U32 R4, RZ, RZ, 0x1 ;  /* 0x00000001ff047424 */ /* 0x000fe200078e00ff */
        /* <DEDUP_REMOVED lines=19> */
[----:B------:R-:W-:Y:S01]  /*b9e0*/  MOV R4, R88 ;  /* 0x0000005800047202 */ /* 0x000fe20000000f00 */
[----:B------:R-:W-:-:S07]  /*b9f0*/  IMAD.MOV.U32 R5, RZ, RZ, R89 ;  /* 0x000000ffff057224 */ /* 0x000fce00078e0059 */
.L_x_226:
[----:B------:R-:W-:Y:S05]  /*ba00*/  BSYNC.RECONVERGENT B3 ;  /* 0x0000000000037941 */ /* 0x000fea0003800200 */
.L_x_225:
        /* <DEDUP_REMOVED lines=24> */
.L_x_228:
[----:B------:R-:W-:Y:S05]  /*bb90*/  BSYNC.RECONVERGENT B3 ;  /* 0x0000000000037941 */ /* 0x000fea0003800200 */
.L_x_227:
        /* <DEDUP_REMOVED lines=24> */
.L_x_230:
[----:B------:R-:W-:Y:S05]  /*bd20*/  BSYNC.RECONVERGENT B3 ;  /* 0x0000000000037941 */ /* 0x000fea0003800200 */
.L_x_229:
        /* <DEDUP_REMOVED lines=24> */
.L_x_232:
[----:B------:R-:W-:Y:S05]  /*beb0*/  BSYNC.RECONVERGENT B3 ;  /* 0x0000000000037941 */ /* 0x000fea0003800200 */
.L_x_231:
        /* <DEDUP_REMOVED lines=24> */
.L_x_234:
[----:B------:R-:W-:Y:S05]  /*c040*/  BSYNC.RECONVERGENT B3 ;  /* 0x0000000000037941 */ /* 0x000fea0003800200 */
.L_x_233:
        /* <DEDUP_REMOVED lines=24> */
.L_x_236:
[----:B------:R-:W-:Y:S05]  /*c1d0*/  BSYNC.RECONVERGENT B3 ;  /* 0x0000000000037941 */ /* 0x000fea0003800200 */
.L_x_235:
        /* <DEDUP_REMOVED lines=24> */
.L_x_238:
[----:B------:R-:W-:Y:S05]  /*c360*/  BSYNC.RECONVERGENT B3 ;  /* 0x0000000000037941 */ /* 0x000fea0003800200 */
.L_x_237:
        /* <DEDUP_REMOVED lines=24> */
.L_x_240:
[----:B------:R-:W-:Y:S05]  /*c4f0*/  BSYNC.RECONVERGENT B3 ;  /* 0x0000000000037941 */ /* 0x000fea0003800200 */
.L_x_239:
        /* <DEDUP_REMOVED lines=24> */
.L_x_242:
[----:B------:R-:W-:Y:S05]  /*c680*/  BSYNC.RECONVERGENT B3 ;  /* 0x0000000000037941 */ /* 0x000fea0003800200 */
.L_x_241:
        /* <DEDUP_REMOVED lines=24> */
.L_x_244:
[----:B------:R-:W-:Y:S05]  /*c810*/  BSYNC.RECONVERGENT B3 ;  /* 0x0000000000037941 */ /* 0x000fea0003800200 */
.L_x_243:
        /* <DEDUP_REMOVED lines=24> */
.L_x_246:
[----:B------:R-:W-:Y:S05]  /*c9a0*/  BSYNC.RECONVERGENT B3 ;  /* 0x0000000000037941 */ /* 0x000fea0003800200 */
.L_x_245:
        /* <DEDUP_REMOVED lines=24> */
.L_x_248:
[----:B------:R-:W-:Y:S05]  /*cb30*/  BSYNC.RECONVERGENT B3 ;  /* 0x0000000000037941 */ /* 0x000fea0003800200 */
.L_x_247:
        /* <DEDUP_REMOVED lines=24> */
.L_x_250:
[----:B------:R-:W-:Y:S05]  /*ccc0*/  BSYNC.RECONVERGENT B3 ;  /* 0x0000000000037941 */ /* 0x000fea0003800200 */
.L_x_249:
[----:B------:R-:W-:Y:S01]  /*ccd0*/  DADD R12, R20, R4 ;  /* 0x00000000140c7229 */ /* 0x000fe20000000004 */
[----:B------:R-:W-:Y:S10]  /*cce0*/  @P4 BRA `(.L_x_251) ;  /* 0xffffffe400a84947 */ /* 0x000ff4000383ffff */
[----:B------:R-:W-:Y:S05]  /*ccf0*/  BSYNC.RECONVERGENT B2 ;  /* 0x0000000000027941 */ /* 0x000fea0003800200 */
.L_x_218:
[----:B------:R-:W-:-:S07]  /*cd00*/  IMAD.MOV.U32 R0, RZ, RZ, R58 ;  /* 0x000000ffff007224 */ /* 0x000fce00078e003a */
.L_x_217:
[----:B------:R-:W0:Y:S02]  /*cd10*/  LDCU UR4, c[0x0][0x3f0] ;  /* 0x00007e00ff0477ac */ /* 0x000e240008000800 */
[----:B0-----:R-:W-:-:S09]  /*cd20*/  ULOP3.LUT UP0, URZ, UR4, 0xf, URZ, 0xc0, !UPT ;  /* 0x0000000f04ff7892 */ /* 0x001fd2000f80c0ff */
[----:B------:R-:W-:Y:S05]  /*cd30*/  BRA.U !UP0, `(.L_x_216) ;  /* 0x00000019084c7547 */ /* 0x000fea000b800000 */
[----:B------:R-:W-:-:S04]  /*cd40*/  ULOP3.LUT UR4, UR4, 0xf, URZ, 0xc0, !UPT ;  /* 0x0000000f04047892 */ /* 0x000fc8000f8ec0ff */
[----:B------:R-:W-:-:S04]  /*cd50*/  UIADD3 UR4, UPT, UPT, UR4, -0x1, URZ ;  /* 0xffffffff04047890 */ /* 0x000fc8000fffe0ff */
[----:B------:R-:W-:-:S09]  /*cd60*/  UISETP.GE.U32.AND UP0, UPT, UR4, 0x7, UPT ;  /* 0x000000070400788c */ /* 0x000fd2000bf06070 */
[----:B------:R-:W-:Y:S05]  /*cd70*/  BRA.U !UP0, `(.L_x_252) ;  /* 0x0000000d08307547 */ /* 0x000fea000b800000 */
[----:B------:R-:W0:Y:S02]  /*cd80*/  LDC.64 R6, c[0x0][0x3e0] ;  /* 0x0000f800ff067b82 */ /* 0x000e240000000a00 */
[----:B0-----:R-:W-:-:S05]  /*cd90*/  IMAD.WIDE.U32 R6, R0, 0x8, R6 ;  /* 0x0000000800067825 */ /* 0x001fca00078e0006 */
[----:B------:R-:W2:Y:S01]  /*cda0*/  LDG.E.64 R78, desc[UR36][R6.64] ;  /* 0x00000024064e7981 */ /* 0x000ea2000c1e1b00 */
[----:B------:R-:W-:-:S05]  /*cdb0*/  IMAD R8, R0, 0x8, R1 ;  /* 0x0000000800087824 */ /* 0x000fca00078e0201 */
[----:B------:R-:W3:Y:S01]  /*cdc0*/  LDL.64 R32, [R8+0xbbe0] ;  /* 0x00bbe00008207983 */ /* 0x000ee20000100a00 */
[----:B------:R-:W-:Y:S01]  /*cdd0*/  MOV R2, 0x1 ;  /* 0x0000000100027802 */ /* 0x000fe20000000f00 */
        /* <DEDUP_REMOVED lines=20> */
.L_x_254:
[----:B------:R-:W-:Y:S05]  /*cf20*/  BSYNC.RECONVERGENT B2 ;  /* 0x0000000000027941 */ /* 0x000fea0003800200 */
.L_x_253:
        /* <DEDUP_REMOVED lines=24> */
.L_x_256:
[----:B------:R-:W-:Y:S05]  /*d0b0*/  BSYNC.RECONVERGENT B2 ;  /* 0x0000000000027941 */ /* 0x000fea0003800200 */
.L_x_255:
        /* <DEDUP_REMOVED lines=24> */
.L_x_258:
[----:B------:R-:W-:Y:S05]  /*d240*/  BSYNC.RECONVERGENT B2 ;  /* 0x0000000000027941 */ /* 0x000fea0003800200 */
.L_x_257:
        /* <DEDUP_REMOVED lines=24> */
.L_x_260:
[----:B------:R-:W-:Y:S05]  /*d3d0*/  BSYNC.RECONVERGENT B2 ;  /* 0x0000000000027941 */ /* 0x000fea0003800200 */
.L_x_259:
        /* <DEDUP_REMOVED lines=24> */
.L_x_262:
[----:B------:R-:W-:Y:S05]  /*d560*/  BSYNC.RECONVERGENT B2 ;  /* 0x0000000000027941 */ /* 0x000fea0003800200 */
.L_x_261:
        /* <DEDUP_REMOVED lines=24> */
.L_x_264:
[----:B------:R-:W-:Y:S05]  /*d6f0*/  BSYNC.RECONVERGENT B2 ;  /* 0x0000000000027941 */ /* 0x000fea0003800200 */
.L_x_263:
        /* <DEDUP_REMOVED lines=24> */
.L_x_266:
[----:B------:R-:W-:Y:S05]  /*d880*/  BSYNC.RECONVERGENT B2 ;  /* 0x0000000000027941 */ /* 0x000fea0003800200 */
.L_x_265:
        /* <DEDUP_REMOVED lines=24> */
.L_x_268:
[----:B------:R-:W-:Y:S05]  /*da10*/  BSYNC.RECONVERGENT B2 ;  /* 0x0000000000027941 */ /* 0x000fea0003800200 */
.L_x_267:
[----:B------:R-:W-:Y:S01]  /*da20*/  DADD R12, R20, R4 ;  /* 0x00000000140c7229 */ /* 0x000fe20000000004 */
[----:B------:R-:W-:-:S10]  /*da30*/  IADD3 R0, PT, PT, R0, 0x8, RZ ;  /* 0x0000000800007810 */ /* 0x000fd40007ffe0ff */
.L_x_252:
        /* <DEDUP_REMOVED lines=33> */
.L_x_271:
[----:B------:R-:W-:Y:S05]  /*dc50*/  BSYNC.RECONVERGENT B2 ;  /* 0x0000000000027941 */ /* 0x000fea0003800200 */
.L_x_270:
        /* <DEDUP_REMOVED lines=24> */
.L_x_273:
[----:B------:R-:W-:Y:S05]  /*dde0*/  BSYNC.RECONVERGENT B2 ;  /* 0x0000000000027941 */ /* 0x000fea0003800200 */
.L_x_272:
        /* <DEDUP_REMOVED lines=24> */
.L_x_275:
[----:B------:R-:W-:Y:S05]  /*df70*/  BSYNC.RECONVERGENT B2 ;  /* 0x0000000000027941 */ /* 0x000fea0003800200 */
.L_x_274:
        /* <DEDUP_REMOVED lines=24> */
.L_x_277:
[----:B------:R-:W-:Y:S05]  /*e100*/  BSYNC.RECONVERGENT B2 ;  /* 0x0000000000027941 */ /* 0x000fea0003800200 */
.L_x_276:
[----:B------:R-:W-:Y:S01]  /*e110*/  DADD R12, R14, R4 ;  /* 0x000000000e0c7229 */ /* 0x000fe20000000004 */
[----:B------:R-:W-:-:S10]  /*e120*/  VIADD R0, R0, 0x4 ;  /* 0x0000000400007836 */ /* 0x000fd40000000000 */
.L_x_269:
[----:B------:R-:W-:-:S13]  /*e130*/  ISETP.NE.AND P0, PT, R10, RZ, PT ;  /* 0x000000ff0a00720c */ /* 0x000fda0003f05270 */
[----:B------:R-:W-:Y:S05]  /*e140*/  @!P0 BRA `(.L_x_216) ;  /* 0x0000000400488947 */ /* 0x000fea0003800000 */
[----:B------:R-:W0:Y:S02]  /*e150*/  LDC.64 R8, c[0x0][0x3e0] ;  /* 0x0000f800ff087b82 */ /* 0x000e240000000a00 */
[----:B0-----:R-:W-:-:S05]  /*e160*/  IMAD.WIDE.U32 R8, R0, 0x8, R8 ;  /* 0x0000000800087825 */ /* 0x001fca00078e0008 */
[----:B------:R-:W2:Y:S01]  /*e170*/  LDG.E.64 R78, desc[UR36][R8.64] ;  /* 0x00000024084e7981 */ /* 0x000ea2000c1e1b00 */
[----:B------:R-:W-:-:S05]  /*e180*/  IMAD R14, R0, 0x8, R1 ;  /* 0x00000008000e7824 */ /* 0x000fca00078e0201 */
[----:B------:R-:W3:Y:S01]  /*e190*/  LDL.64 R32, [R14+0xbbe0] ;  /* 0x00bbe0000e207983 */ /* 0x000ee20000100a00 */
[----:B------:R-:W-:Y:S01]  /*e1a0*/  MOV R2, 0x1 ;  /* 0x0000000100027802 */ /* 0x000fe20000000f00 */
[----:B------:R-:W-:Y:S01]  /*e1b0*/  BSSY.RECONVERGENT B2, `(.L_x_278) ;  /* 0x0000015000027945 */ /* 0x000fe20003800200 */
[----:B------:R-:W-:Y:S01]  /*e1c0*/  ISETP.NE.AND P4, PT, R10, 0x1, PT ;  /* 0x000000010a00780c */ /* 0x000fe20003f85270 */
        /* <DEDUP_REMOVED lines=19> */
.L_x_279:
[----:B------:R-:W-:Y:S05]  /*e300*/  BSYNC.RECONVERGENT B2 ;  /* 0x0000000000027941 */ /* 0x000fea0003800200 */
.L_x_278:
[----:B------:R-:W-:Y:S01]  /*e310*/  DADD R12, R12, R2 ;  /* 0x000000000c0c7229 */ /* 0x000fe20000000002 */
[----:B------:R-:W-:Y:S10]  /*e320*/  @!P4 BRA `(.L_x_216) ;  /* 0x0000000000d0c947 */ /* 0x000ff40003800000 */
[----:B------:R-:W2:Y:S04]  /*e330*/  LDG.E.64 R78, desc[UR36][R8.64+0x8] ;  /* 0x00000824084e7981 */ /* 0x000ea8000c1e1b00 */
[----:B------:R-:W3:Y:S01]  /*e340*/  LDL.64 R32, [R14+0xbbe8] ;  /* 0x00bbe8000e207983 */ /* 0x000ee20000100a00 */
[----:B------:R-:W-:Y:S01]  /*e350*/  IMAD.MOV.U32 R2, RZ, RZ, 0x1 ;  /* 0x00000001ff027424 */ /* 0x000fe200078e00ff */
        /* <DEDUP_REMOVED lines=21> */
.L_x_281:
[----:B------:R-:W-:Y:S05]  /*e4b0*/  BSYNC.RECONVERGENT B2 ;  /* 0x0000000000027941 */ /* 0x000fea0003800200 */
.L_x_280:
[----:B------:R-:W-:Y:S01]  /*e4c0*/  DADD R12, R12, R2 ;  /* 0x000000000c0c7229 */ /* 0x000fe20000000002 */
[----:B------:R-:W-:Y:S10]  /*e4d0*/  @!P4 BRA `(.L_x_216) ;  /* 0x000000000064c947 */ /* 0x000ff40003800000 */
        /* <DEDUP_REMOVED lines=23> */
.L_x_283:
[----:B------:R-:W-:Y:S05]  /*e650*/  BSYNC.RECONVERGENT B2 ;  /* 0x0000000000027941 */ /* 0x000fea0003800200 */
.L_x_282:
[----:B------:R-:W-:-:S11]  /*e660*/  DADD R12, R12, R2 ;  /* 0x000000000c0c7229 */ /* 0x000fd60000000002 */
.L_x_216:
[----:B------:R-:W-:Y:S01]  /*e670*/  IMAD.MOV.U32 R2, RZ, RZ, 0x652b82fe ;  /* 0x652b82feff027424 */ /* 0x000fe200078e00ff */
[----:B------:R-:W-:Y:S01]  /*e680*/  MOV R3, 0x3ff71547 ;  /* 0x3ff7154700037802 */ /* 0x000fe20000000f00 */
[----:B------:R-:W-:Y:S01]  /*e690*/  UMOV UR4, 0xfefa39ef ;  /* 0xfefa39ef00047882 */ /* 0x000fe20000000000 */
[----:B------:R-:W-:Y:S01]  /*e6a0*/  UMOV UR5, 0x3fe62e42 ;  /* 0x3fe62e4200057882 */ /* 0x000fe20000000000 */
[----:B------:R-:W-:Y:S01]  /*e6b0*/  DADD R8, -RZ, -R12 ;  /* 0x00000000ff087229 */ /* 0x000fe2000000090c */
[----:B------:R-:W-:Y:S02]  /*e6c0*/  BSSY.RECONVERGENT B0, `(.L_x_284) ;  /* 0x0000036000007945 */ /* 0x000fe40003800200 */
[----:B------:R-:W-:-:S07]  /*e6d0*/  DFMA R6, R12, -R2, 6.75539944105574400000e+15 ;  /* 0x433800000c06742b */ /* 0x000fce0000000802 */
[----:B------:R-:W-:Y:S01]  /*e6e0*/  FSETP.GEU.AND P0, PT, |R9|, 4.1917929649353027344, PT ;  /* 0x4086232b0900780b */ /* 0x000fe20003f0e200 */
[----:B------:R-:W-:-:S08]  /*e6f0*/  DADD R2, R6, -6.75539944105574400000e+15 ;  /* 0xc338000006027429 */ /* 0x000fd00000000000 */
[----:B------:R-:W-:Y:S01]  /*e700*/  DFMA R4, R2, -UR4, -R12 ;  /* 0x8000000402047c2b */ /* 0x000fe2000800080c */
[----:B------:R-:W-:Y:S01]  /*e710*/  UMOV UR4, 0x3b39803f ;  /* 0x3b39803f00047882 */ /* 0x000fe20000000000 */
[----:B------:R-:W-:-:S06]  /*e720*/  UMOV UR5, 0x3c7abc9e ;  /* 0x3c7abc9e00057882 */ /* 0x000fcc0000000000 */
[----:B------:R-:W-:Y:S01]  /*e730*/  DFMA R4, R2, -UR4, R4 ;  /* 0x8000000402047c2b */ /* 0x000fe20008000004 */
[----:B------:R-:W-:Y:S01]  /*e740*/  UMOV UR4, 0x69ce2bdf ;  /* 0x69ce2bdf00047882 */ /* 0x000fe20000000000 */
[----:B------:R-:W-:Y:S01]  /*e750*/  IMAD.MOV.U32 R2, RZ, RZ, -0x35dec16 ;  /* 0xfca213eaff027424 */ /* 0x000fe200078e00ff */
[----:B------:R-:W-:Y:S01]  /*e760*/  UMOV UR5, 0x3e5ade15 ;  /* 0x3e5ade1500057882 */ /* 0x000fe20000000000 */
[----:B------:R-:W-:-:S06]  /*e770*/  IMAD.MOV.U32 R3, RZ, RZ, 0x3e928af3 ;  /* 0x3e928af3ff037424 */ /* 0x000fcc00078e00ff */
[----:B------:R-:W-:Y:S01]  /*e780*/  DFMA R2, R4, UR4, R2 ;  /* 0x0000000404027c2b */ /* 0x000fe20008000002 */
[----:B------:R-:W-:Y:S01]  /*e790*/  UMOV UR4, 0x62401315 ;  /* 0x6240131500047882 */ /* 0x000fe20000000000 */
[----:B------:R-:W-:-:S06]  /*e7a0*/  UMOV UR5, 0x3ec71dee ;  /* 0x3ec71dee00057882 */ /* 0x000fcc0000000000 */
[----:B------:R-:W-:Y:S01]  /*e7b0*/  DFMA R2, R4, R2, UR4 ;  /* 0x0000000404027e2b */ /* 0x000fe20008000002 */
        /* <DEDUP_REMOVED lines=20> */
[----:B------:R-:W-:-:S08]  /*e900*/  DFMA R2, R4, R2, UR4 ;  /* 0x0000000404027e2b */ /* 0x000fd00008000002 */
[----:B------:R-:W-:-:S08]  /*e910*/  DFMA R2, R4, R2, 1 ;  /* 0x3ff000000402742b */ /* 0x000fd00000000002 */
[----:B------:R-:W-:-:S10]  /*e920*/  DFMA R4, R4, R2, 1 ;  /* 0x3ff000000404742b */ /* 0x000fd40000000002 */
[----:B------:R-:W-:Y:S01]  /*e930*/  IMAD R3, R6, 0x100000, R5 ;  /* 0x0010000006037824 */ /* 0x000fe200078e0205 */
[----:B------:R-:W-:Y:S01]  /*e940*/  MOV R2, R4 ;  /* 0x0000000400027202 */ /* 0x000fe20000000f00 */
[----:B------:R-:W-:Y:S06]  /*e950*/  @!P0 BRA `(.L_x_285) ;  /* 0x0000000000308947 */ /* 0x000fec0003800000 */
[----:B------:R-:W-:Y:S01]  /*e960*/  FSETP.GEU.AND P1, PT, |R9|, 4.2275390625, PT ;  /* 0x408748000900780b */ /* 0x000fe20003f2e200 */
[C---:B------:R-:W-:Y:S02]  /*e970*/  DADD R2, -R12.reuse, +INF ;  /* 0x7ff000000c027429 */ /* 0x040fe40000000100 */
[----:B------:R-:W-:-:S08]  /*e980*/  DSETP.GT.AND P0, PT, R12, RZ, PT ;  /* 0x000000ff0c00722a */ /* 0x000fd00003f04000 */
[----:B------:R-:W-:Y:S02]  /*e990*/  FSEL R2, R2, RZ, !P0 ;  /* 0x000000ff02027208 */ /* 0x000fe40004000000 */
[----:B------:R-:W-:Y:S02]  /*e9a0*/  @!P1 LEA.HI R0, R6, R6, RZ, 0x1 ;  /* 0x0000000606009211 */ /* 0x000fe400078f08ff */
[----:B------:R-:W-:Y:S02]  /*e9b0*/  FSEL R3, R3, RZ, !P0 ;  /* 0x000000ff03037208 */ /* 0x000fe40004000000 */
[----:B------:R-:W-:-:S05]  /*e9c0*/  @!P1 SHF.R.S32.HI R7, RZ, 0x1, R0 ;  /* 0x00000001ff079819 */ /* 0x000fca0000011400 */
[----:B------:R-:W-:Y:S02]  /*e9d0*/  @!P1 IMAD.IADD R6, R6, 0x1, -R7 ;  /* 0x0000000106069824 */ /* 0x000fe400078e0a07 */
[----:B------:R-:W-:-:S03]  /*e9e0*/  @!P1 IMAD R5, R7, 0x100000, R5 ;  /* 0x0010000007059824 */ /* 0x000fc600078e0205 */
[----:B------:R-:W-:Y:S01]  /*e9f0*/  @!P1 LEA R7, R6, 0x3ff00000, 0x14 ;  /* 0x3ff0000006079811 */ /* 0x000fe200078ea0ff */
[----:B------:R-:W-:-:S06]  /*ea00*/  @!P1 IMAD.MOV.U32 R6, RZ, RZ, RZ ;  /* 0x000000ffff069224 */ /* 0x000fcc00078e00ff */
[----:B------:R-:W-:-:S11]  /*ea10*/  @!P1 DMUL R2, R4, R6 ;  /* 0x0000000604029228 */ /* 0x000fd60000000000 */
.L_x_285:
[----:B------:R-:W-:Y:S05]  /*ea20*/  BSYNC.RECONVERGENT B0 ;  /* 0x0000000000007941 */ /* 0x000fea0003800200 */
.L_x_284:
[----:B------:R-:W-:Y:S05]  /*ea30*/  @!P5 BRA `(.L_x_215) ;  /* 0x000000040088d947 */ /* 0x000fea0003800000 */
[----:B------:R-:W-:-:S07]  /*ea40*/  MOV R4, RZ ;  /* 0x000000ff00047202 */ /* 0x000fce0000000f00 */
.L_x_292:
[----:B------:R-:W0:Y:S01]  /*ea50*/  LDC.64 R12, c[0x0][0x420] ;  /* 0x00010800ff0c7b82 */ /* 0x000e220000000a00 */
[----:B------:R-:W-:Y:S01]  /*ea60*/  IMAD R0, R4, 0x3, RZ ;  /* 0x0000000304007824 */ /* 0x000fe200078e02ff */
[----:B------:R-:W1:Y:S03]  /*ea70*/  LDCU.64 UR4, c[0x0][0x400] ;  /* 0x00008000ff0477ac */ /* 0x000e660008000a00 */
[----:B------:R-:W-:-:S03]  /*ea80*/  IMAD R5, R0, 0x8, R1 ;  /* 0x0000000800057824 */ /* 0x000fc600078e0201 */
[----:B------:R-:W2:Y:S02]  /*ea90*/  LDC.64 R6, c[0x0][0x430] ;  /* 0x00010c00ff067b82 */ /* 0x000ea40000000a00 */
[----:B------:R-:W3:Y:S04]  /*eaa0*/  LDL.64 R20, [R5+0x68] ;  /* 0x0000680005147983 */ /* 0x000ee80000100a00 */
[----:B------:R-:W4:Y:S04]  /*eab0*/  LDL.64 R8, [R5+0x60] ;  /* 0x0000600005087983 */ /* 0x000f280000100a00 */
[----:B------:R-:W5:Y:S01]  /*eac0*/  LDL.64 R34, [R5+0x70] ;  /* 0x0000700005227983 */ /* 0x000f620000100a00 */
[----:B0-----:R-:W-:-:S05]  /*ead0*/  IMAD.WIDE.U32 R12, R0, 0x8, R12 ;  /* 0x00000008000c7825 */ /* 0x001fca00078e000c */
[----:B------:R-:W3:Y:S04]  /*eae0*/  LDG.E.64 R32, desc[UR36][R12.64+0x8] ;  /* 0x000008240c207981 */ /* 0x000ee8000c1e1b00 */
[----:B------:R-:W4:Y:S01]  /*eaf0*/  LDG.E.64 R14, desc[UR36][R12.64] ;  /* 0x000000240c0e7981 */ /* 0x000f22000c1e1b00 */
[----:B--2---:R-:W-:-:S03]  /*eb00*/  IMAD.WIDE.U32 R6, R4, 0x8, R6 ;  /* 0x0000000804067825 */ /* 0x004fc600078e0006 */
[----:B------:R-:W5:Y:S04]  /*eb10*/  LDG.E.64 R70, desc[UR36][R12.64+0x10] ;  /* 0x000010240c467981 */ /* 0x000f68000c1e1b00 */
[----:B------:R-:W2:Y:S01]  /*eb20*/  LDG.E.64 R6, desc[UR36][R6.64] ;  /* 0x0000002406067981 */ /* 0x000ea2000c1e1b00 */
[----:B------:R-:W-:Y:S01]  /*eb30*/  BSSY.RECONVERGENT B3, `(.L_x_286) ;  /* 0x0000025000037945 */ /* 0x000fe20003800200 */
[----:B---3--:R-:W-:-:S08]  /*eb40*/  DMUL R20, R20, R32 ;  /* 0x0000002014147228 */ /* 0x008fd00000000000 */
[----:B----4-:R-:W-:-:S08]  /*eb50*/  DFMA R8, R8, R14, R20 ;  /* 0x0000000e0808722b */ /* 0x010fd00000000014 */
[----:B-----5:R-:W-:-:S08]  /*eb60*/  DFMA R8, R34, R70, R8 ;  /* 0x000000462208722b */ /* 0x020fd00000000008 */
[----:B--2---:R-:W-:-:S08]  /*eb70*/  DMUL R8, R6, R8 ;  /* 0x0000000806087228 */ /* 0x004fd00000000000 */
[----:B-1----:R-:W-:Y:S01]  /*eb80*/  DMUL R14, R8, UR4 ;  /* 0x00000004080e7c28 */ /* 0x002fe20008000000 */
[----:B------:R-:W0:Y:S07]  /*eb90*/  LDCU UR4, c[0x0][0x450] ;  /* 0x00008a00ff0477ac */ /* 0x000e2e0008000800 */
[----:B------:R-:W-:Y:S01]  /*eba0*/  DSETP.NEU.AND P0, PT, |R14|, +INF , PT ;  /* 0x7ff000000e00742a */ /* 0x000fe20003f0d200 */
[----:B------:R-:W-:Y:S02]  /*ebb0*/  IMAD.MOV.U32 R70, RZ, RZ, R4 ;  /* 0x000000ffff467224 */ /* 0x000fe400078e0004 */
[----:B------:R-:W-:-:S05]  /*ebc0*/  VIADD R4, R4, 0x1 ;  /* 0x0000000104047836 */ /* 0x000fca0000000000 */
[----:B0-----:R-:W-:-:S06]  /*ebd0*/  ISETP.NE.AND P2, PT, R4, UR4, PT ;  /* 0x0000000404007c0c */ /* 0x001fcc000bf45270 */
[----:B------:R-:W-:Y:S01]  /*ebe0*/  @!P0 DMUL R6, RZ, R14 ;  /* 0x0000000eff068228 */ /* 0x000fe20000000000 */
[----:B------:R-:W-:Y:S01]  /*ebf0*/  @!P0 MOV R0, 0x1 ;  /* 0x0000000100008802 */ /* 0x000fe20000000f00 */
[----:B------:R-:W-:Y:S09]  /*ec00*/  @!P0 BRA `(.L_x_287) ;  /* 0x00000000005c8947 */ /* 0x000ff20003800000 */
[----:B------:R-:W-:Y:S01]  /*ec10*/  UMOV UR4, 0x6dc9c883 ;  /* 0x6dc9c88300047882 */ /* 0x000fe20000000000 */
[----:B------:R-:W-:Y:S01]  /*ec20*/  UMOV UR5, 0x3fe45f30 ;  /* 0x3fe45f3000057882 */ /* 0x000fe20000000000 */
[C---:B------:R-:W-:Y:S01]  /*ec30*/  DSETP.GE.AND P0, PT, |R14|.reuse, 2.14748364800000000000e+09, PT ;  /* 0x41e000000e00742a */ /* 0x040fe20003f06200 */
[----:B------:R-:W-:Y:S01]  /*ec40*/  BSSY.RECONVERGENT B4, `(.L_x_288) ;  /* 0x0000012000047945 */ /* 0x000fe20003800200 */
[----:B------:R-:W-:Y:S01]  /*ec50*/  DMUL R8, R14, UR4 ;  /* 0x000000040e087c28 */ /* 0x000fe20008000000 */
[----:B------:R-:W-:Y:S01]  /*ec60*/  UMOV UR4, 0x54442d18 ;  /* 0x54442d1800047882 */ /* 0x000fe20000000000 */
[----:B------:R-:W-:-:S04]  /*ec70*/  UMOV UR5, 0x3ff921fb ;  /* 0x3ff921fb00057882 */ /* 0x000fc80000000000 */
[----:B------:R-:W0:Y:S08]  /*ec80*/  F2I.F64 R0, R8 ;  /* 0x0000000800007311 */ /* 0x000e300000301100 */
[----:B0-----:R-:W0:Y:S02]  /*ec90*/  I2F.F64 R6, R0 ;  /* 0x0000000000067312 */ /* 0x001e240000201c00 */
[----:B0-----:R-:W-:Y:S01]  /*eca0*/  DFMA R12, R6, -UR4, R14 ;  /* 0x80000004060c7c2b */ /* 0x001fe2000800000e */
        /* <DEDUP_REMOVED lines=10> */
[----:B------:R-:W-:Y:S05]  /*ed50*/  CALL.REL.NOINC `($_Z9propagateP24curandStatePhilox4_32_10PdS1_S1_S1_S1_S1_S1_PKdiS3_S3_S3_S3_iiddPKhiiiS3_S3_S3_S3_S3_S3_iibi$__internal_trig_reduction_slowpathd) ;  /* 0x0000006800607944 */ /* 0x000fea0003c00000 */
.L_x_289:
[----:B------:R-:W-:Y:S05]  /*ed60*/  BSYNC.RECONVERGENT B4 ;  /* 0x0000000000047941 */ /* 0x000fea0003800200 */
.L_x_288:
[----:B------:R-:W-:-:S07]  /*ed70*/  VIADD R0, R0, 0x1 ;  /* 0x0000000100007836 */ /* 0x000fce0000000000 */
.L_x_287:
[----:B------:R-:W-:Y:S05]  /*ed80*/  BSYNC.RECONVERGENT B3 ;  /* 0x0000000000037941 */ /* 0x000fea0003800200 */
.L_x_286:
[----:B------:R-:W0:Y:S01]  /*ed90*/  LDCU.64 UR4, c[0x4][0x1a8] ;  /* 0x01003500ff0477ac */ /* 0x000e220008000a00 */
[----:B------:R-:W-:-:S04]  /*eda0*/  SHF.L.U32 R5, R0, 0x6, RZ ;  /* 0x0000000600057819 */ /* 0x000fc800000006ff */
[----:B------:R-:W-:-:S04]  /*edb0*/  LOP3.LUT R5, R5, 0x40, RZ, 0xc0, !PT ;  /* 0x0000004005057812 */ /* 0x000fc800078ec0ff */
[----:B0-----:R-:W-:-:S05]  /*edc0*/  IADD3 R8, P0, PT, R5, UR4, RZ ;  /* 0x0000000405087c10 */ /* 0x001fca000ff1e0ff */
[----:B------:R-:W-:Y:S01]  /*edd0*/  IMAD.X R9, RZ, RZ, UR5, P0 ;  /* 0x00000005ff097e24 */ /* 0x000fe200080e06ff */
[----:B------:R-:W0:Y:S04]  /*ede0*/  LDCU.64 UR4, c[0x0][0x390] ;  /* 0x00007200ff0477ac */ /* 0x000e280008000a00 */
[----:B------:R-:W2:Y:S04]  /*edf0*/  LDG.E.128.CONSTANT R32, desc[UR36][R8.64] ;  /* 0x0000002408207981 */ /* 0x000ea8000c1e9d00 */
[----:B------:R-:W3:Y:S04]  /*ee00*/  LDG.E.128.CONSTANT R72, desc[UR36][R8.64+0x10] ;  /* 0x0000102408487981 */ /* 0x000ee8000c1e9d00 */
[----:B------:R-:W4:Y:S01]  /*ee10*/  LDG.E.128.CONSTANT R76, desc[UR36][R8.64+0x20] ;  /* 0x00002024084c7981 */ /* 0x000f22000c1e9d00 */
[----:B0-----:R-:W-:-:S04]  /*ee20*/  LEA R20, P0, R70, UR4, 0x3 ;  /* 0x0000000446147c11 */ /* 0x001fc8000f8018ff */
[----:B------:R-:W-:-:S05]  /*ee30*/  LEA.HI.X R21, R70, UR5, RZ, 0x3, P0 ;  /* 0x0000000546157c11 */ /* 0x000fca00080f1cff */
[----:B------:R0:W5:Y:S01]  /*ee40*/  LDG.E.64 R80, desc[UR36][R20.64] ;  /* 0x0000002414507981 */ /* 0x000162000c1e1b00 */
[----:B------:R-:W-:Y:S01]  /*ee50*/  LOP3.LUT R5, R0, 0x1, RZ, 0xc0, !PT ;  /* 0x0000000100057812 */ /* 0x000fe200078ec0ff */
[----:B------:R-:W-:Y:S01]  /*ee60*/  IMAD.MOV.U32 R14, RZ, RZ, 0x20fd8164 ;  /* 0x20fd8164ff0e7424 */ /* 0x000fe200078e00ff */
[----:B------:R-:W-:Y:S01]  /*ee70*/  DMUL R12, R6, R6 ;  /* 0x00000006060c7228 */ /* 0x000fe20000000000 */
[----:B------:R-:W-:Y:S01]  /*ee80*/  BSSY B0, `(.L_x_290) ;  /* 0x000001c000007945 */ /* 0x000fe20003800000 */
[----:B------:R-:W-:Y:S01]  /*ee90*/  ISETP.NE.U32.AND P0, PT, R5, 0x1, PT ;  /* 0x000000010500780c */ /* 0x000fe20003f05070 */
[----:B------:R-:W-:-:S03]  /*eea0*/  IMAD.MOV.U32 R5, RZ, RZ, 0x3da8ff83 ;  /* 0x3da8ff83ff057424 */ /* 0x000fc600078e00ff */
        /* <DEDUP_REMOVED lines=15> */
[----:B------:R-:W-:-:S06]  /*efa0*/  FSEL R7, R9, R7, !P0 ;  /* 0x0000000709077208 */ /* 0x000fcc0004000000 */
[----:B0-----:R-:W-:-:S11]  /*efb0*/  DMUL R6, R2, R6 ;  /* 0x0000000602067228 */ /* 0x001fd60000000000 */
.L_x_291:
[----:B-----5:R-:W-:Y:S01]  /*efc0*/  DADD R82, R6, R80 ;  /* 0x0000000006527229 */ /* 0x020fe20000000050 */
[----:B------:R-:W-:Y:S09]  /*efd0*/  YIELD ;  /* 0x0000000000007946 */ /* 0x000ff20003800000 */
[----:B------:R-:W2:Y:S02]  /*efe0*/  ATOMG.E.CAS.64.STRONG.GPU PT, R82, [R20], R80, R82 ;  /* 0x00000050145273a9 */ /* 0x000ea400001ee552 */
[----:B--2---:R-:W-:-:S02]  /*eff0*/  ISETP.NE.U32.AND P0, PT, R80, R82, PT ;  /* 0x000000525000720c */ /* 0x004fc40003f05070 */
[----:B------:R-:W-:Y:S02]  /*f000*/  MOV R80, R82 ;  /* 0x0000005200507202 */ /* 0x000fe40000000f00 */
[----:B------:R-:W-:Y:S01]  /*f010*/  ISETP.NE.AND.EX P0, PT, R81, R83, PT, P0 ;  /* 0x000000535100720c */ /* 0x000fe20003f05300 */
[----:B------:R-:W-:-:S12]  /*f020*/  IMAD.MOV.U32 R81, RZ, RZ, R83 ;  /* 0x000000ffff517224 */ /* 0x000fd800078e0053 */
[----:B------:R-:W-:Y:S05]  /*f030*/  @P0 BRA `(.L_x_291) ;  /* 0xfffffffc00e00947 */ /* 0x000fea000383ffff */
[----:B------:R-:W-:Y:S05]  /*f040*/  BSYNC B0 ;  /* 0x0000000000007941 */ /* 0x000fea0003800000 */
.L_x_290:
[----:B------:R-:W-:Y:S05]  /*f050*/  @P2 BRA `(.L_x_292) ;  /* 0xfffffff8007c2947 */ /* 0x000fea000383ffff */
.L_x_215:
[----:B------:R-:W-:Y:S05]  /*f060*/  BSYNC B1 ;  /* 0x0000000000017941 */ /* 0x000fea0003800000 */
.L_x_190:
[-C--:B------:R-:W-:Y:S01]  /*f070*/  IABS R4, R62.reuse ;  /* 0x0000003e00047213 */ /* 0x080fe20000000000 */
[----:B------:R-:W-:Y:S01]  /*f080*/  BSSY B1, `(.L_x_293) ;  /* 0x00005c1000017945 */ /* 0x000fe20003800000 */
[----:B--23--:R-:W-:Y:S02]  /*f090*/  IABS R6, R62 ;  /* 0x0000003e00067213 */ /* 0x00cfe40000000000 */
[----:B------:R-:W2:Y:S01]  /*f0a0*/  I2F.RP R0, R4 ;  /* 0x0000000400007306 */ /* 0x000ea20000209400 */
[----:B------:R-:W-:Y:S02]  /*f0b0*/  ISETP.GE.AND P2, PT, R69, RZ, PT ;  /* 0x000000ff4500720c */ /* 0x000fe40003f46270 */
[----:B------:R-:W-:-:S05]  /*f0c0*/  IADD3 R6, PT, PT, RZ, -R6, RZ ;  /* 0x80000006ff067210 */ /* 0x000fca0007ffe0ff */
[----:B--2---:R-:W2:Y:S02]  /*f0d0*/  MUFU.RCP R0, R0 ;  /* 0x0000000000007308 */ /* 0x004ea40000001000 */
[----:B--2---:R-:W-:Y:S01]  /*f0e0*/  VIADD R2, R0, 0xffffffe ;  /* 0x0ffffffe00027836 */ /* 0x004fe20000000000 */
[----:B------:R-:W-:-:S05]  /*f0f0*/  IABS R0, R69 ;  /* 0x0000004500007213 */ /* 0x000fca0000000000 */
[----:B------:R2:W3:Y:S02]  /*f100*/  F2I.FTZ.U32.TRUNC.NTZ R3, R2 ;  /* 0x0000000200037305 */ /* 0x0004e4000021f000 */
[----:B--2---:R-:W-:Y:S02]  /*f110*/  IMAD.MOV.U32 R2, RZ, RZ, RZ ;  /* 0x000000ffff027224 */ /* 0x004fe400078e00ff */
[----:B---3--:R-:W-:-:S04]  /*f120*/  IMAD.MOV R5, RZ, RZ, -R3 ;  /* 0x000000ffff057224 */ /* 0x008fc800078e0a03 */
[----:B------:R-:W-:-:S04]  /*f130*/  IMAD R5, R5, R4, RZ ;  /* 0x0000000405057224 */ /* 0x000fc800078e02ff */
[----:B------:R-:W-:-:S04]  /*f140*/  IMAD.HI.U32 R3, R3, R5, R2 ;  /* 0x0000000503037227 */ /* 0x000fc800078e0002 */
[----:B------:R-:W-:Y:S02]  /*f150*/  IMAD.MOV.U32 R5, RZ, RZ, R6 ;  /* 0x000000ffff057224 */ /* 0x000fe400078e0006 */
[----:B------:R-:W-:-:S04]  /*f160*/  IMAD.HI.U32 R3, R3, R0, RZ ;  /* 0x0000000003037227 */ /* 0x000fc800078e00ff */
[----:B------:R-:W-:-:S05]  /*f170*/  IMAD R3, R3, R5, R0 ;  /* 0x0000000503037224 */ /* 0x000fca00078e0200 */
[----:B------:R-:W-:-:S13]  /*f180*/  ISETP.GT.U32.AND P0, PT, R4, R3, PT ;  /* 0x000000030400720c */ /* 0x000fda0003f04070 */
[----:B------:R-:W-:Y:S01]  /*f190*/  @!P0 IMAD.IADD R3, R3, 0x1, -R4 ;  /* 0x0000000103038824 */ /* 0x000fe200078e0a04 */
[----:B------:R-:W-:-:S04]  /*f1a0*/  ISETP.NE.AND P0, PT, R62, RZ, PT ;  /* 0x000000ff3e00720c */ /* 0x000fc80003f05270 */
[----:B------:R-:W-:-:S13]  /*f1b0*/  ISETP.GT.U32.AND P1, PT, R4, R3, PT ;  /* 0x000000030400720c */ /* 0x000fda0003f24070 */
[----:B------:R-:W-:-:S05]  /*f1c0*/  @!P1 IADD3 R3, PT, PT, R3, -R4, RZ ;  /* 0x8000000403039210 */ /* 0x000fca0007ffe0ff */
[----:B------:R-:W-:Y:S01]  /*f1d0*/  @!P2 IMAD.MOV R3, RZ, RZ, -R3 ;  /* 0x000000ffff03a224 */ /* 0x000fe200078e0a03 */
[----:B------:R-:W-:-:S04]  /*f1e0*/  @!P0 LOP3.LUT R3, RZ, R62, RZ, 0x33, !PT ;  /* 0x0000003eff038212 */ /* 0x000fc800078e33ff */
[----:B------:R-:W-:-:S13]  /*f1f0*/  ISETP.NE.AND P0, PT, R3, RZ, PT ;  /* 0x000000ff0300720c */ /* 0x000fda0003f05270 */
[----:B------:R-:W-:Y:S05]  /*f200*/  @P0 BRA `(.L_x_294) ;  /* 0x0000005800a00947 */ /* 0x000fea0003800000 */
[----:B------:R-:W2:Y:S01]  /*f210*/  LDCU UR4, c[0x0][0x3f0] ;  /* 0x00007e00ff0477ac */ /* 0x000ea20008000800 */
[----:B01----:R-:W-:Y:S01]  /*f220*/  CS2R R12, SRZ ;  /* 0x00000000000c7805 */ /* 0x003fe2000001ff00 */
[----:B--2---:R-:W-:-:S09]  /*f230*/  UISETP.GE.AND UP0, UPT, UR4, 0x1, UPT ;  /* 0x000000010400788c */ /* 0x004fd2000bf06270 */
        /* <DEDUP_REMOVED lines=8> */
.L_x_330:
        /* <DEDUP_REMOVED lines=28> */
.L_x_299:
[----:B------:R-:W-:Y:S05]  /*f480*/  BSYNC.RECONVERGENT B3 ;  /* 0x0000000000037941 */ /* 0x000fea0003800200 */
.L_x_298:
        /* <DEDUP_REMOVED lines=22> */
[----:B------:R-:W-:Y:S01]  /*f5f0*/  IMAD.MOV.U32 R4, RZ, RZ, R88 ;  /* 0x000000ffff047224 */ /* 0x000fe200078e0058 */
[----:B------:R-:W-:-:S07]  /*f600*/  MOV R5, R89 ;  /* 0x0000005900057202 */ /* 0x000fce0000000f00 */
.L_x_301:
[----:B------:R-:W-:Y:S05]  /*f610*/  BSYNC.RECONVERGENT B3 ;  /* 0x0000000000037941 */ /* 0x000fea0003800200 */
.L_x_300:
        /* <DEDUP_REMOVED lines=24> */
.L_x_303:
[----:B------:R-:W-:Y:S05]  /*f7a0*/  BSYNC.RECONVERGENT B3 ;  /* 0x0000000000037941 */ /* 0x000fea0003800200 */
.L_x_302:
        /* <DEDUP_REMOVED lines=24> */
.L_x_305:
[----:B------:R-:W-:Y:S05]  /*f930*/  BSYNC.RECONVERGENT B3 ;  /* 0x0000000000037941 */ /* 0x000fea0003800200 */
.L_x_304:
        /* <DEDUP_REMOVED lines=24> */
.L_x_307:
[----:B------:R-:W-:Y:S05]  /*fac0*/  BSYNC.RECONVERGENT B3 ;  /* 0x0000000000037941 */ /* 0x000fea0003800200 */
.L_x_306:
        /* <DEDUP_REMOVED lines=24> */
.L_x_309:
[----:B------:R-:W-:Y:S05]  /*fc50*/  BSYNC.RECONVERGENT B3 ;  /* 0x0000000000037941 */ /* 0x000fea0003800200 */
.L_x_308:
        /* <DEDUP_REMOVED lines=24> */
.L_x_311:
[----:B------:R-:W-:Y:S05]  /*fde0*/  BSYNC.RECONVERGENT B3 ;  /* 0x0000000000037941 */ /* 0x000fea0003800200 */
.L_x_310:
        /* <DEDUP_REMOVED lines=24> */
.L_x_313:
[----:B------:R-:W-:Y:S05]  /*ff70*/  BSYNC.RECONVERGENT B3 ;  /* 0x0000000000037941 */ /* 0x000fea0003800200 */
.L_x_312:
        /* <DEDUP_REMOVED lines=24> */
.L_x_315:
[----:B------:R-:W-:Y:S05]  /*10100*/  BSYNC.RECONVERGENT B3 ;  /* 0x0000000000037941 */ /* 0x000fea0003800200 */
.L_x_314:
        /* <DEDUP_REMOVED lines=24> */
.L_x_317:
[----:B------:R-:W-:Y:S05]  /*10290*/  BSYNC.RECONVERGENT B3 ;  /* 0x0000000000037941 */ /* 0x000fea0003800200 */
.L_x_316:
        /* <DEDUP_REMOVED lines=24> */
.L_x_319:
[----:B------:R-:W-:Y:S05]  /*10420*/  BSYNC.RECONVERGENT B3 ;  /* 0x0000000000037941 */ /* 0x000fea0003800200 */
.L_x_318:
        /* <DEDUP_REMOVED lines=24> */
.L_x_321:
[----:B------:R-:W-:Y:S05]  /*105b0*/  BSYNC.RECONVERGENT B3 ;  /* 0x0000000000037941 */ /* 0x000fea0003800200 */
.L_x_320:
        /* <DEDUP_REMOVED lines=24> */
.L_x_323:
[----:B------:R-:W-:Y:S05]  /*10740*/  BSYNC.RECONVERGENT B3 ;  /* 0x0000000000037941 */ /* 0x000fea0003800200 */
.L_x_322:
        /* <DEDUP_REMOVED lines=24> */
.L_x_325:
[----:B------:R-:W-:Y:S05]  /*108d0*/  BSYNC.RECONVERGENT B3 ;  /* 0x0000000000037941 */ /* 0x000fea0003800200 */
.L_x_324:
        /* <DEDUP_REMOVED lines=24> */
.L_x_327:
[----:B------:R-:W-:Y:S05]  /*10a60*/  BSYNC.RECONVERGENT B3 ;  /* 0x0000000000037941 */ /* 0x000fea0003800200 */
.L_x_326:
        /* <DEDUP_REMOVED lines=24> */
.L_x_329:
[----:B------:R-:W-:Y:S05]  /*10bf0*/  BSYNC.RECONVERGENT B3 ;  /* 0x0000000000037941 */ /* 0x000fea0003800200 */
.L_x_328:
[----:B------:R-:W-:Y:S01]  /*10c00*/  DADD R12, R20, R4 ;  /* 0x00000000140c7229 */ /* 0x000fe20000000004 */
[----:B------:R-:W-:Y:S10]  /*10c10*/  @P4 BRA `(.L_x_330) ;  /* 0xffffffe400a84947 */ /* 0x000ff4000383ffff */
[----:B------:R-:W-:Y:S05]  /*10c20*/  BSYNC.RECONVERGENT B2 ;  /* 0x0000000000027941 */ /* 0x000fea0003800200 */
.L_x_297:
[----:B------:R-:W-:-:S07]  /*10c30*/  IMAD.MOV.U32 R0, RZ, RZ, R58 ;  /* 0x000000ffff007224 */ /* 0x000fce00078e003a */
.L_x_296:
        /* <DEDUP_REMOVED lines=10> */
[----:B------:R-:W-:-:S05]  /*10ce0*/  LEA R8, R0, R1, 0x3 ;  /* 0x0000000100087211 */ /* 0x000fca00078e18ff */
        /* <DEDUP_REMOVED lines=22> */
.L_x_333:
[----:B------:R-:W-:Y:S05]  /*10e50*/  BSYNC.RECONVERGENT B2 ;  /* 0x0000000000027941 */ /* 0x000fea0003800200 */
.L_x_332:
[----:B------:R-:W2:Y:S04]  /*10e60*/  LDG.E.64 R78, desc[UR36][R6.64+0x8] ;  /* 0x00000824064e7981 */ /* 0x000ea8000c1e1b00 */
        /* <DEDUP_REMOVED lines=23> */
.L_x_335:
[----:B------:R-:W-:Y:S05]  /*10fe0*/  BSYNC.RECONVERGENT B2 ;  /* 0x0000000000027941 */ /* 0x000fea0003800200 */
.L_x_334:
        /* <DEDUP_REMOVED lines=24> */
.L_x_337:
[----:B------:R-:W-:Y:S05]  /*11170*/  BSYNC.RECONVERGENT B2 ;  /* 0x0000000000027941 */ /* 0x000fea0003800200 */
.L_x_336:
        /* <DEDUP_REMOVED lines=24> */
.L_x_339:
[----:B------:R-:W-:Y:S05]  /*11300*/  BSYNC.RECONVERGENT B2 ;  /* 0x0000000000027941 */ /* 0x000fea0003800200 */
.L_x_338:
        /* <DEDUP_REMOVED lines=24> */
.L_x_341:
[----:B------:R-:W-:Y:S05]  /*11490*/  BSYNC.RECONVERGENT B2 ;  /* 0x0000000000027941 */ /* 0x000fea0003800200 */
.L_x_340:
        /* <DEDUP_REMOVED lines=24> */
.L_x_343:
[----:B------:R-:W-:Y:S05]  /*11620*/  BSYNC.RECONVERGENT B2 ;  /* 0x0000000000027941 */ /* 0x000fea0003800200 */
.L_x_342:
        /* <DEDUP_REMOVED lines=24> */
.L_x_345:
[----:B------:R-:W-:Y:S05]  /*117b0*/  BSYNC.RECONVERGENT B2 ;  /* 0x0000000000027941 */ /* 0x000fea0003800200 */
.L_x_344:
        /* <DEDUP_REMOVED lines=24> */
.L_x_347:
[----:B------:R-:W-:Y:S05]  /*11940*/  BSYNC.RECONVERGENT B2 ;  /* 0x0000000000027941 */ /* 0x000fea0003800200 */
.L_x_346:
[----:B------:R-:W-:Y:S01]  /*11950*/  DADD R12, R20, R4 ;  /* 0x00000000140c7229 */ /* 0x000fe20000000004 */
[----:B------:R-:W-:-:S10]  /*11960*/  VIADD R0, R0, 0x8 ;  /* 0x0000000800007836 */ /* 0x000fd40000000000 */
.L_x_331:
        /* <DEDUP_REMOVED lines=33> */
.L_x_350:
[----:B------:R-:W-:Y:S05]  /*11b80*/  BSYNC.RECONVERGENT B2 ;  /* 0x0000000000027941 */ /* 0x000fea0003800200 */
.L_x_349:
        /* <DEDUP_REMOVED lines=24> */
.L_x_352:
[----:B------:R-:W-:Y:S05]  /*11d10*/  BSYNC.RECONVERGENT B2 ;  /* 0x0000000000027941 */ /* 0x000fea0003800200 */
.L_x_351:
        /* <DEDUP_REMOVED lines=24> */
.L_x_354:
[----:B------:R-:W-:Y:S05]  /*11ea0*/  BSYNC.RECONVERGENT B2 ;  /* 0x0000000000027941 */ /* 0x000fea0003800200 */
.L_x_353:
        /* <DEDUP_REMOVED lines=24> */
.L_x_356:
[----:B------:R-:W-:Y:S05]  /*12030*/  BSYNC.RECONVERGENT B2 ;  /* 0x0000000000027941 */ /* 0x000fea0003800200 */
.L_x_355:
[----:B------:R-:W-:Y:S01]  /*12040*/  DADD R12, R14, R4 ;  /* 0x000000000e0c7229 */ /* 0x000fe20000000004 */
[----:B------:R-:W-:-:S10]  /*12050*/  IADD3 R0, PT, PT, R0, 0x4, RZ ;  /* 0x0000000400007810 */ /* 0x000fd40007ffe0ff */
.L_x_348:
[----:B------:R-:W-:-:S13]  /*12060*/  ISETP.NE.AND P0, PT, R10, RZ, PT ;  /* 0x000000ff0a00720c */ /* 0x000fda0003f05270 */
[----:B------:R-:W-:Y:S05]  /*12070*/  @!P0 BRA `(.L_x_295) ;  /* 0x0000000400488947 */ /* 0x000fea0003800000 */
[----:B------:R-:W0:Y:S02]  /*12080*/  LDC.64 R8, c[0x0][0x3e0] ;  /* 0x0000f800ff087b82 */ /* 0x000e240000000a00 */
[----:B0-----:R-:W-:-:S05]  /*12090*/  IMAD.WIDE.U32 R8, R0, 0x8, R8 ;  /* 0x0000000800087825 */ /* 0x001fca00078e0008 */
[----:B------:R-:W2:Y:S01]  /*120a0*/  LDG.E.64 R78, desc[UR36][R8.64] ;  /* 0x00000024084e7981 */ /* 0x000ea2000c1e1b00 */
[----:B------:R-:W-:-:S05]  /*120b0*/  IMAD R14, R0, 0x8, R1 ;  /* 0x00000008000e7824 */ /* 0x000fca00078e0201 */
        /* <DEDUP_REMOVED lines=23> */
.L_x_358:
[----:B------:R-:W-:Y:S05]  /*12230*/  BSYNC.RECONVERGENT B2 ;  /* 0x0000000000027941 */ /* 0x000fea0003800200 */
.L_x_357:
        /* <DEDUP_REMOVED lines=26> */
.L_x_360:
[----:B------:R-:W-:Y:S05]  /*123e0*/  BSYNC.RECONVERGENT B2 ;  /* 0x0000000000027941 */ /* 0x000fea0003800200 */
.L_x_359:
[----:B------:R-:W-:Y:S01]  /*123f0*/  DADD R12, R12, R2 ;  /* 0x000000000c0c7229 */ /* 0x000fe20000000002 */
[----:B------:R-:W-:Y:S10]  /*12400*/  @!P4 BRA `(.L_x_295) ;  /* 0x000000000064c947 */ /* 0x000ff40003800000 */
        /* <DEDUP_REMOVED lines=23> */
.L_x_362:
[----:B------:R-:W-:Y:S05]  /*12580*/  BSYNC.RECONVERGENT B2 ;  /* 0x0000000000027941 */ /* 0x000fea0003800200 */
.L_x_361:
[----:B------:R-:W-:-:S11]  /*12590*/  DADD R12, R12, R2 ;  /* 0x000000000c0c7229 */ /* 0x000fd60000000002 */
.L_x_295:
[-C--:B------:R-:W-:Y:S02]  /*125a0*/  IABS R0, R62.reuse ;  /* 0x0000003e00007213 */ /* 0x080fe40000000000 */
[----:B------:R-:W-:Y:S02]  /*125b0*/  IABS R6, R69 ;  /* 0x0000004500067213 */ /* 0x000fe40000000000 */
[----:B------:R-:W0:Y:S01]  /*125c0*/  I2F.RP R4, R0 ;  /* 0x0000000000047306 */ /* 0x000e220000209400 */
[----:B------:R-:W-:-:S07]  /*125d0*/  IABS R7, R62 ;  /* 0x0000003e00077213 */ /* 0x000fce0000000000 */
[----:B0-----:R-:W0:Y:S02]  /*125e0*/  MUFU.RCP R4, R4 ;  /* 0x0000000400047308 */ /* 0x001e240000001000 */
[----:B0-----:R-:W-:-:S06]  /*125f0*/  VIADD R2, R4, 0xffffffe ;  /* 0x0ffffffe04027836 */ /* 0x001fcc0000000000 */
[----:B------:R0:W1:Y:S02]  /*12600*/  F2I.FTZ.U32.TRUNC.NTZ R3, R2 ;  /* 0x0000000200037305 */ /* 0x000064000021f000 */
[----:B0-----:R-:W-:Y:S01]  /*12610*/  IMAD.MOV.U32 R2, RZ, RZ, RZ ;  /* 0x000000ffff027224 */ /* 0x001fe200078e00ff */
[----:B-1----:R-:W-:-:S05]  /*12620*/  IADD3 R5, PT, PT, RZ, -R3, RZ ;  /* 0x80000003ff057210 */ /* 0x002fca0007ffe0ff */
[----:B------:R-:W-:-:S04]  /*12630*/  IMAD R5, R5, R0, RZ ;  /* 0x0000000005057224 */ /* 0x000fc800078e02ff */
[----:B------:R-:W-:-:S04]  /*12640*/  IMAD.HI.U32 R5, R3, R5, R2 ;  /* 0x0000000503057227 */ /* 0x000fc800078e0002 */
[----:B------:R-:W-:Y:S02]  /*12650*/  IMAD.MOV R3, RZ, RZ, -R7 ;  /* 0x000000ffff037224 */ /* 0x000fe400078e0a07 */
[----:B------:R-:W-:-:S04]  /*12660*/  IMAD.HI.U32 R35, R5, R6, RZ ;  /* 0x0000000605237227 */ /* 0x000fc800078e00ff */
[----:B------:R-:W-:-:S05]  /*12670*/  IMAD R3, R35, R3, R6 ;  /* 0x0000000323037224 */ /* 0x000fca00078e0206 */
[----:B------:R-:W-:-:S13]  /*12680*/  ISETP.GT.U32.AND P2, PT, R0, R3, PT ;  /* 0x000000030000720c */ /* 0x000fda0003f44070 */
[-C--:B------:R-:W-:Y:S01]  /*12690*/  @!P2 IADD3 R3, PT, PT, R3, -R0.reuse, RZ ;  /* 0x800000000303a210 */ /* 0x080fe20007ffe0ff */
[----:B------:R-:W-:Y:S01]  /*126a0*/  @!P2 VIADD R35, R35, 0x1 ;  /* 0x000000012323a836 */ /* 0x000fe20000000000 */
[----:B------:R-:W-:Y:S02]  /*126b0*/  ISETP.NE.AND P2, PT, R62, RZ, PT ;  /* 0x000000ff3e00720c */ /* 0x000fe40003f45270 */
[----:B------:R-:W-:Y:S02]  /*126c0*/  ISETP.GE.U32.AND P0, PT, R3, R0, PT ;  /* 0x000000000300720c */ /* 0x000fe40003f06070 */
[----:B------:R-:W0:Y:S01]  /*126d0*/  LDC.64 R2, c[0x0][0x388] ;  /* 0x0000e200ff027b82 */ /* 0x000e220000000a00 */
[----:B------:R-:W-:-:S04]  /*126e0*/  LOP3.LUT R0, R69, R62, RZ, 0x3c, !PT ;  /* 0x0000003e45007212 */ /* 0x000fc800078e3cff */
[----:B------:R-:W-:-:S06]  /*126f0*/  ISETP.GE.AND P1, PT, R0, RZ, PT ;  /* 0x000000ff0000720c */ /* 0x000fcc0003f26270 */
[----:B------:R-:W-:-:S07]  /*12700*/  @P0 VIADD R35, R35, 0x1 ;  /* 0x0000000123230836 */ /* 0x000fce0000000000 */
[----:B------:R-:W-:Y:S02]  /*12710*/  @!P1 IADD3 R35, PT, PT, -R35, RZ, RZ ;  /* 0x000000ff23239210 */ /* 0x000fe40007ffe1ff */
[----:B------:R-:W-:-:S05]  /*12720*/  @!P2 LOP3.LUT R35, RZ, R62, RZ, 0x33, !PT ;  /* 0x0000003eff23a212 */ /* 0x000fca00078e33ff */
[----:B0-----:R-:W-:-:S05]  /*12730*/  IMAD.WIDE R14, R35, 0x8, R2 ;  /* 0x00000008230e7825 */ /* 0x001fca00078e0202 */
[----:B------:R0:W5:Y:S01]  /*12740*/  LDG.E.64 R8, desc[UR36][R14.64] ;  /* 0x000000240e087981 */ /* 0x000162000c1e1b00 */
[----:B------:R-:W-:Y:S01]  /*12750*/  IMAD.MOV.U32 R6, RZ, RZ, 0x652b82fe ;  /* 0x652b82feff067424 */ /* 0x000fe200078e00ff */
[----:B------:R-:W-:Y:S01]  /*12760*/  UMOV UR4, 0xfefa39ef ;  /* 0xfefa39ef00047882 */ /* 0x000fe20000000000 */
[----:B------:R-:W-:Y:S01]  /*12770*/  IMAD.MOV.U32 R7, RZ, RZ, 0x3ff71547 ;  /* 0x3ff71547ff077424 */ /* 0x000fe200078e00ff */
[----:B------:R-:W-:Y:S01]  /*12780*/  UMOV UR5, 0x3fe62e42 ;  /* 0x3fe62e4200057882 */ /* 0x000fe20000000000 */
[----:B------:R-:W-:Y:S01]  /*12790*/  DADD R10, -RZ, -R12 ;  /* 0x00000000ff0a7229 */ /* 0x000fe2000000090c */
[----:B------:R-:W-:Y:S03]  /*127a0*/  BSSY.RECONVERGENT B0, `(.L_x_363) ;  /* 0x0000036000007945 */ /* 0x000fe60003800200 */
[----:B------:R-:W-:-:S06]  /*127b0*/  DFMA R6, R12, -R6, 6.75539944105574400000e+15 ;  /* 0x433800000c06742b */ /* 0x000fcc0000000806 */
[----:B------:R-:W-:Y:S02]  /*127c0*/  FSETP.GEU.AND P0, PT, |R11|, 4.1917929649353027344, PT ;  /* 0x4086232b0b00780b */ /* 0x000fe40003f0e200 */
[----:B------:R-:W-:-:S08]  /*127d0*/  DADD R2, R6, -6.75539944105574400000e+15 ;  /* 0xc338000006027429 */ /* 0x000fd00000000000 */
[----:B------:R-:W-:Y:S01]  /*127e0*/  DFMA R4, R2, -UR4, -R12 ;  /* 0x8000000402047c2b */ /* 0x000fe2000800080c */
[----:B------:R-:W-:Y:S01]  /*127f0*/  UMOV UR4, 0x3b39803f ;  /* 0x3b39803f00047882 */ /* 0x000fe20000000000 */
[----:B------:R-:W-:-:S06]  /*12800*/  UMOV UR5, 0x3c7abc9e ;  /* 0x3c7abc9e00057882 */ /* 0x000fcc0000000000 */
[----:B------:R-:W-:Y:S01]  /*12810*/  DFMA R4, R2, -UR4, R4 ;  /* 0x8000000402047c2b */ /* 0x000fe20008000004 */
[----:B------:R-:W-:Y:S01]  /*12820*/  UMOV UR4, 0x69ce2bdf ;  /* 0x69ce2bdf00047882 */ /* 0x000fe20000000000 */
[----:B------:R-:W-:Y:S01]  /*12830*/  MOV R2, 0xfca213ea ;  /* 0xfca213ea00027802 */ /* 0x000fe20000000f00 */
[----:B------:R-:W-:Y:S01]  /*12840*/  IMAD.MOV.U32 R3, RZ, RZ, 0x3e928af3 ;  /* 0x3e928af3ff037424 */ /* 0x000fe200078e00ff */
[----:B------:R-:W-:-:S05]  /*12850*/  UMOV UR5, 0x3e5ade15 ;  /* 0x3e5ade1500057882 */ /* 0x000fca0000000000 */
        /* <DEDUP_REMOVED lines=29> */
[----:B0-----:R-:W-:Y:S06]  /*12a30*/  @!P0 BRA `(.L_x_364) ;  /* 0x0000000000308947 */ /* 0x001fec0003800000 */
        /* <DEDUP_REMOVED lines=9> */
[----:B------:R-:W-:Y:S02]  /*12ad0*/  @!P1 LEA R7, R6, 0x3ff00000, 0x14 ;  /* 0x3ff0000006079811 */ /* 0x000fe400078ea0ff */
[----:B------:R-:W-:-:S06]  /*12ae0*/  @!P1 MOV R6, RZ ;  /* 0x000000ff00069202 */ /* 0x000fcc0000000f00 */
[----:B------:R-:W-:-:S11]  /*12af0*/  @!P1 DMUL R4, R2, R6 ;  /* 0x0000000602049228 */ /* 0x000fd60000000000 */
.L_x_364:
[----:B------:R-:W-:Y:S05]  /*12b00*/  BSYNC.RECONVERGENT B0 ;  /* 0x0000000000007941 */ /* 0x000fea0003800200 */
.L_x_363:
[----:B------:R-:W-:Y:S01]  /*12b10*/  BSSY B0, `(.L_x_365) ;  /* 0x0000009000007945 */ /* 0x000fe20003800000 */
.L_x_366:
[----:B-----5:R-:W-:Y:S01]  /*12b20*/  DADD R10, R8, R4 ;  /* 0x00000000080a7229 */ /* 0x020fe20000000004 */
[----:B------:R-:W-:Y:S09]  /*12b30*/  YIELD ;  /* 0x0000000000007946 */ /* 0x000ff20003800000 */
[----:B------:R-:W2:Y:S02]  /*12b40*/  ATOMG.E.CAS.64.STRONG.GPU PT, R10, [R14], R8, R10 ;  /* 0x000000080e0a73a9 */ /* 0x000ea400001ee50a */
[----:B--2---:R-:W-:Y:S01]  /*12b50*/  ISETP.NE.U32.AND P0, PT, R8, R10, PT ;  /* 0x0000000a0800720c */ /* 0x004fe20003f05070 */
[----:B------:R-:W-:-:S03]  /*12b60*/  IMAD.MOV.U32 R8, RZ, RZ, R10 ;  /* 0x000000ffff087224 */ /* 0x000fc600078e000a */
[----:B------:R-:W-:Y:S01]  /*12b70*/  ISETP.NE.AND.EX P0, PT, R9, R11, PT, P0 ;  /* 0x0000000b0900720c */ /* 0x000fe20003f05300 */
[----:B------:R-:W-:-:S12]  /*12b80*/  IMAD.MOV.U32 R9, RZ, RZ, R11 ;  /* 0x000000ffff097224 */ /* 0x000fd800078e000b */
[----:B------:R-:W-:Y:S05]  /*12b90*/  @P0 BRA `(.L_x_366) ;  /* 0xfffffffc00e00947 */ /* 0x000fea000383ffff */
[----:B------:R-:W-:Y:S05]  /*12ba0*/  BSYNC B0 ;  /* 0x0000000000007941 */ /* 0x000fea0003800000 */
.L_x_365:
[----:B------:R-:W0:Y:S01]  /*12bb0*/  LDC.64 R2, c[0x0][0x3b0] ;  /* 0x0000ec00ff027b82 */ /* 0x000e220000000a00 */
[----:B------:R-:W1:Y:S02]  /*12bc0*/  LDCU UR4, c[0x0][0x3f0] ;  /* 0x00007e00ff0477ac */ /* 0x000e640008000800 */
[----:B-1----:R-:W-:-:S04]  /*12bd0*/  IMAD R7, R35, UR4, R68 ;  /* 0x0000000423077c24 */ /* 0x002fc8000f8e0244 */
[----:B0-----:R-:W-:-:S05]  /*12be0*/  IMAD.WIDE R2, R7, 0x8, R2 ;  /* 0x0000000807027825 */ /* 0x001fca00078e0202 */
[----:B------:R0:W5:Y:S01]  /*12bf0*/  LDG.E.64 R8, desc[UR36][R2.64] ;  /* 0x0000002402087981 */ /* 0x000162000c1e1b00 */
[----:B------:R-:W-:Y:S01]  /*12c00*/  BSSY B0, `(.L_x_367) ;  /* 0x0000009000007945 */ /* 0x000fe20003800000 */
.L_x_368:
[----:B-----5:R-:W-:Y:S01]  /*12c10*/  DADD R10, R8, 1 ;  /* 0x3ff00000080a7429 */ /* 0x020fe20000000000 */
        /* <DEDUP_REMOVED lines=8> */
.L_x_367:
[----:B------:R-:W1:Y:S02]  /*12ca0*/  LDCU UR4, c[0x0][0x45c] ;  /* 0x00008b80ff0477ac */ /* 0x000e640008000800 */
[----:B-1----:R-:W-:-:S09]  /*12cb0*/  UISETP.NE.AND UP0, UPT, UR4, 0x4, UPT ;  /* 0x000000040400788c */ /* 0x002fd2000bf05270 */
[----:B------:R-:W-:Y:S05]  /*12cc0*/  BRA.U UP0, `(.L_x_369) ;  /* 0x0000000500407547 */ /* 0x000fea000b800000 */
[----:B------:R-:W1:Y:S01]  /*12cd0*/  LDCU.64 UR4, c[0x0][0x410] ;  /* 0x00008200ff0477ac */ /* 0x000e620008000a00 */
[----:B------:R-:W-:Y:S01]  /*12ce0*/  BSSY.RECONVERGENT B0, `(.L_x_370) ;  /* 0x0000026000007945 */ /* 0x000fe20003800200 */
[----:B------:R-:W2:Y:S01]  /*12cf0*/  LDCU UR6, c[0x0][0x418] ;  /* 0x00008300ff0677ac */ /* 0x000ea20008000800 */
[----:B-1----:R-:W1:Y:S08]  /*12d00*/  I2F.F64 R6, UR5 ;  /* 0x0000000500067d12 */ /* 0x002e700008201c00 */
[----:B0-----:R-:W0:Y:S01]  /*12d10*/  I2F.F64 R2, UR4 ;  /* 0x0000000400027d12 */ /* 0x001e220008201c00 */
[----:B-1----:R-:W-:-:S07]  /*12d20*/  DFMA R6, R6, -0.5, R28 ;  /* 0xbfe000000606782b */ /* 0x002fce000000001c */
[----:B--2---:R-:W1:Y:S01]  /*12d30*/  I2F.F64 R8, UR6 ;  /* 0x0000000600087d12 */ /* 0x004e620008201c00 */
[----:B0-----:R-:W-:Y:S02]  /*12d40*/  DFMA R2, R2, -0.5, R26 ;  /* 0xbfe000000202782b */ /* 0x001fe4000000001a */
[----:B------:R-:W-:Y:S02]  /*12d50*/  DMUL R6, R6, R6 ;  /* 0x0000000606067228 */ /* 0x000fe40000000000 */
[----:B-1----:R-:W-:-:S06]  /*12d60*/  DFMA R8, R8, -0.5, R30 ;  /* 0xbfe000000808782b */ /* 0x002fcc000000001e */
[----:B------:R-:W-:-:S08]  /*12d70*/  DFMA R6, R2, R2, R6 ;  /* 0x000000020206722b */ /* 0x000fd00000000006 */
[----:B------:R-:W-:Y:S01]  /*12d80*/  DFMA R10, R8, R8, R6 ;  /* 0x00000008080a722b */ /* 0x000fe20000000006 */
[----:B------:R-:W-:Y:S01]  /*12d90*/  MOV R8, 0x0 ;  /* 0x0000000000087802 */ /* 0x000fe20000000f00 */
[----:B------:R-:W-:-:S04]  /*12da0*/  IMAD.MOV.U32 R9, RZ, RZ, 0x3fd80000 ;  /* 0x3fd80000ff097424 */ /* 0x000fc800078e00ff */
[----:B------:R-:W0:Y:S04]  /*12db0*/  MUFU.RSQ64H R3, R11 ;  /* 0x0000000b00037308 */ /* 0x000e280000001c00 */
[----:B------:R-:W-:-:S05]  /*12dc0*/  VIADD R2, R11, 0xfcb00000 ;  /* 0xfcb000000b027836 */ /* 0x000fca0000000000 */
[----:B------:R-:W-:Y:S01]  /*12dd0*/  ISETP.GE.U32.AND P0, PT, R2, 0x7ca00000, PT ;  /* 0x7ca000000200780c */ /* 0x000fe20003f06070 */
[----:B0-----:R-:W-:-:S08]  /*12de0*/  DMUL R6, R2, R2 ;  /* 0x0000000202067228 */ /* 0x001fd00000000000 */
        /* <DEDUP_REMOVED lines=10> */
[----:B------:R-:W-:Y:S01]  /*12e90*/  MOV R80, R12 ;  /* 0x0000000c00507202 */ /* 0x000fe20000000f00 */
        /* <DEDUP_REMOVED lines=9> */
[----:B------:R-:W-:Y:S05]  /*12f30*/  CALL.REL.NOINC `($__internal_1_$__cuda_sm20_dsqrt_rn_f64_mediumpath_v1) ;  /* 0x0000002400247944 */ /* 0x000fea0003c00000 */
.L_x_371:
[----:B------:R-:W-:Y:S05]  /*12f40*/  BSYNC.RECONVERGENT B0 ;  /* 0x0000000000007941 */ /* 0x000fea0003800200 */
.L_x_370:
[----:B------:R-:W0:Y:S01]  /*12f50*/  MUFU.RCP64H R3, R17 ;  /* 0x0000001100037308 */ /* 0x000e220000001800 */
[----:B------:R-:W-:Y:S01]  /*12f60*/  IMAD.MOV.U32 R2, RZ, RZ, 0x1 ;  /* 0x00000001ff027424 */ /* 0x000fe200078e00ff */
[----:B------:R-:W-:Y:S01]  /*12f70*/  FSETP.GEU.AND P1, PT, |R33|, 6.5827683646048100446e-37, PT ;  /* 0x036000002100780b */ /* 0x000fe20003f2e200 */
[----:B------:R-:W-:Y:S04]  /*12f80*/  BSSY.RECONVERGENT B2, `(.L_x_372) ;  /* 0x0000013000027945 */ /* 0x000fe80003800200 */
[----:B0-----:R-:W-:-:S08]  /*12f90*/  DFMA R6, R2, -R16, 1 ;  /* 0x3ff000000206742b */ /* 0x001fd00000000810 */
[----:B------:R-:W-:-:S08]  /*12fa0*/  DFMA R6, R6, R6, R6 ;  /* 0x000000060606722b */ /* 0x000fd00000000006 */
[----:B------:R-:W-:-:S08]  /*12fb0*/  DFMA R6, R2, R6, R2 ;  /* 0x000000060206722b */ /* 0x000fd00000000002 */
[----:B------:R-:W-:-:S08]  /*12fc0*/  DFMA R2, R6, -R16, 1 ;  /* 0x3ff000000602742b */ /* 0x000fd00000000810 */
[----:B------:R-:W-:-:S08]  /*12fd0*/  DFMA R2, R6, R2, R6 ;  /* 0x000000020602722b */ /* 0x000fd00000000006 */
[----:B------:R-:W-:-:S08]  /*12fe0*/  DMUL R6, R2, R32 ;  /* 0x0000002002067228 */ /* 0x000fd00000000000 */
[----:B------:R-:W-:-:S08]  /*12ff0*/  DFMA R8, R6, -R16, R32 ;  /* 0x800000100608722b */ /* 0x000fd00000000020 */
        /* <DEDUP_REMOVED lines=9> */
[----:B------:R-:W-:Y:S01]  /*13090*/  IMAD.MOV.U32 R2, RZ, RZ, R88 ;  /* 0x000000ffff027224 */ /* 0x000fe200078e0058 */
[----:B------:R-:W-:-:S07]  /*130a0*/  MOV R3, R89 ;  /* 0x0000005900037202 */ /* 0x000fce0000000f00 */
.L_x_373:
[----:B------:R-:W-:Y:S05]  /*130b0*/  BSYNC.RECONVERGENT B2 ;  /* 0x0000000000027941 */ /* 0x000fea0003800200 */
.L_x_372:
[----:B------:R-:W0:Y:S01]  /*130c0*/  F2I.F64.FLOOR R0, R2 ;  /* 0x0000000200007311 */ /* 0x000e220000305100 */
[----:B------:R-:W-:Y:S01]  /*130d0*/  BSSY B0, `(.L_x_369) ;  /* 0x000000f000007945 */ /* 0x000fe20003800000 */
[----:B0-----:R-:W-:-:S13]  /*130e0*/  ISETP.GT.AND P0, PT, R0, 0x190, PT ;  /* 0x000001900000780c */ /* 0x001fda0003f04270 */
[----:B------:R-:W-:Y:S05]  /*130f0*/  @P0 BRA `(.L_x_374) ;  /* 0x0000000000300947 */ /* 0x000fea0003800000 */
[----:B------:R-:W0:Y:S01]  /*13100*/  LDC.64 R2, c[0x0][0x3b8] ;  /* 0x0000ee00ff027b82 */ /* 0x000e220000000a00 */
[----:B------:R-:W-:-:S04]  /*13110*/  IMAD R7, R35, 0x190, R0 ;  /* 0x0000019023077824 */ /* 0x000fc800078e0200 */
[----:B0-----:R-:W-:-:S05]  /*13120*/  IMAD.WIDE R2, R7, 0x8, R2 ;  /* 0x0000000807027825 */ /* 0x001fca00078e0202 */
[----:B------:R0:W5:Y:S02]  /*13130*/  LDG.E.64 R8, desc[UR36][R2.64] ;  /* 0x0000002402087981 */ /* 0x000164000c1e1b00 */
.L_x_375:
[----:B-----5:R-:W-:Y:S01]  /*13140*/  DADD R10, R8, 1 ;  /* 0x3ff00000080a7429 */ /* 0x020fe20000000000 */
[----:B------:R-:W-:Y:S09]  /*13150*/  YIELD ;  /* 0x0000000000007946 */ /* 0x000ff20003800000 */
[----:B------:R-:W2:Y:S02]  /*13160*/  ATOMG.E.CAS.64.STRONG.GPU PT, R10, [R2], R8, R10 ;  /* 0x00000008020a73a9 */ /* 0x000ea400001ee50a */
[----:B--2---:R-:W-:Y:S01]  /*13170*/  ISETP.NE.U32.AND P0, PT, R8, R10, PT ;  /* 0x0000000a0800720c */ /* 0x004fe20003f05070 */
[----:B------:R-:W-:-:S03]  /*13180*/  IMAD.MOV.U32 R8, RZ, RZ, R10 ;  /* 0x000000ffff087224 */ /* 0x000fc600078e000a */
[----:B------:R-:W-:Y:S01]  /*13190*/  ISETP.NE.AND.EX P0, PT, R9, R11, PT, P0 ;  /* 0x0000000b0900720c */ /* 0x000fe20003f05300 */
[----:B------:R-:W-:-:S12]  /*131a0*/  IMAD.MOV.U32 R9, RZ, RZ, R11 ;  /* 0x000000ffff097224 */ /* 0x000fd800078e000b */
[----:B------:R-:W-:Y:S05]  /*131b0*/  @P0 BRA `(.L_x_375) ;  /* 0xfffffffc00e00947 */ /* 0x000fea000383ffff */
.L_x_374:
[----:B------:R-:W-:Y:S05]  /*131c0*/  BSYNC B0 ;  /* 0x0000000000007941 */ /* 0x000fea0003800000 */
.L_x_369:
[----:B0-----:R-:W0:Y:S01]  /*131d0*/  LDC.64 R2, c[0x0][0x3a0] ;  /* 0x0000e800ff027b82 */ /* 0x001e220000000a00 */
[----:B------:R-:W-:Y:S01]  /*131e0*/  IMAD R7, R35, 0x6, RZ ;  /* 0x0000000623077824 */ /* 0x000fe200078e02ff */
[----:B------:R-:W1:Y:S03]  /*131f0*/  LDCU.64 UR4, c[0x0][0x3f8] ;  /* 0x00007f00ff0477ac */ /* 0x000e660008000a00 */
[----:B0-----:R-:W-:-:S05]  /*13200*/  IMAD.WIDE R6, R7, 0x8, R2 ;  /* 0x0000000807067825 */ /* 0x001fca00078e0202 */
[----:B------:R0:W5:Y:S01]  /*13210*/  LDG.E.64 R8, desc[UR36][R6.64] ;  /* 0x0000002406087981 */ /* 0x000162000c1e1b00 */
[----:B------:R-:W-:Y:S01]  /*13220*/  DADD R2, -R22, R26 ;  /* 0x0000000016027229 */ /* 0x000fe2000000011a */
[----:B------:R-:W-:Y:S01]  /*13230*/  BSSY B0, `(.L_x_376) ;  /* 0x0000013000007945 */ /* 0x000fe20003800000 */
[----:B------:R-:W-:Y:S02]  /*13240*/  DADD R12, -R18, R30 ;  /* 0x00000000120c7229 */ /* 0x000fe4000000011e */
[----:B------:R-:W-:-:S04]  /*13250*/  DADD R10, -R24, R28 ;  /* 0x00000000180a7229 */ /* 0x000fc8000000011c */
[----:B-1----:R-:W-:Y:S02]  /*13260*/  DMUL R2, R2, UR4 ;  /* 0x0000000402027c28 */ /* 0x002fe40008000000 */
[----:B------:R-:W-:Y:S02]  /*13270*/  DMUL R12, R12, UR4 ;  /* 0x000000040c0c7c28 */ /* 0x000fe40008000000 */
[----:B------:R-:W-:-:S04]  /*13280*/  DMUL R10, R10, UR4 ;  /* 0x000000040a0a7c28 */ /* 0x000fc80008000000 */
[----:B------:R-:W-:Y:S02]  /*13290*/  DMUL R70, R50, R2 ;  /* 0x0000000232467228 */ /* 0x000fe40000000000 */
[----:B------:R-:W-:Y:S02]  /*132a0*/  DMUL R74, R54, R12 ;  /* 0x0000000c364a7228 */ /* 0x000fe40000000000 */
[----:B------:R-:W-:-:S04]  /*132b0*/  DMUL R72, R52, R10 ;  /* 0x0000000a34487228 */ /* 0x000fc80000000000 */
[----:B------:R-:W-:-:S08]  /*132c0*/  DMUL R2, R70, R4 ;  /* 0x0000000446027228 */ /* 0x000fd00000000000 */
[----:B0-----:R-:W-:-:S11]  /*132d0*/  DMUL R12, R70, R2 ;  /* 0x00000002460c7228 */ /* 0x001fd60000000000 */
.L_x_377:
        /* <DEDUP_REMOVED lines=9> */
.L_x_376:
[----:B------:R0:W5:Y:S01]  /*13370*/  LDG.E.64 R8, desc[UR36][R6.64+0x8] ;  /* 0x0000082406087981 */ /* 0x000162000c1e1b00 */
[----:B------:R-:W-:Y:S01]  /*13380*/  DMUL R14, R72, R2 ;  /* 0x00000002480e7228 */ /* 0x000fe20000000000 */
[----:B------:R-:W-:Y:S10]  /*13390*/  BSSY B0, `(.L_x_378) ;  /* 0x0000009000007945 */ /* 0x000ff40003800000 */
.L_x_379:
[----:B-----5:R-:W-:Y:S01]  /*133a0*/  DADD R10, R14, R8 ;  /* 0x000000000e0a7229 */ /* 0x020fe20000000008 */
[----:B------:R-:W-:Y:S09]  /*133b0*/  YIELD ;  /* 0x0000000000007946 */ /* 0x000ff20003800000 */
[----:B------:R-:W2:Y:S02]  /*133c0*/  ATOMG.E.CAS.64.STRONG.GPU PT, R10, [R6+0x8], R8, R10 ;  /* 0x00000808060a73a9 */ /* 0x000ea400001ee50a */
[----:B--2---:R-:W-:Y:S01]  /*133d0*/  ISETP.NE.U32.AND P0, PT, R8, R10, PT ;  /* 0x0000000a0800720c */ /* 0x004fe20003f05070 */
[----:B------:R-:W-:-:S03]  /*133e0*/  IMAD.MOV.U32 R8, RZ, RZ, R10 ;  /* 0x000000ffff087224 */ /* 0x000fc600078e000a */
[-C--:B------:R-:W-:Y:S02]  /*133f0*/  ISETP.NE.AND.EX P0, PT, R9, R11.reuse, PT, P0 ;  /* 0x0000000b0900720c */ /* 0x080fe40003f05300 */
[----:B------:R-:W-:-:S11]  /*13400*/  MOV R9, R11 ;  /* 0x0000000b00097202 */ /* 0x000fd60000000f00 */
[----:B------:R-:W-:Y:S05]  /*13410*/  @P0 BRA `(.L_x_379) ;  /* 0xfffffffc00e00947 */ /* 0x000fea000383ffff */
[----:B------:R-:W-:Y:S05]  /*13420*/  BSYNC B0 ;  /* 0x0000000000007941 */ /* 0x000fea0003800000 */
.L_x_378:
[----:B------:R1:W5:Y:S01]  /*13430*/  LDG.E.64 R8, desc[UR36][R6.64+0x10] ;  /* 0x0000102406087981 */ /* 0x000362000c1e1b00 */
[----:B------:R-:W-:Y:S01]  /*13440*/  DMUL R20, R74, R2 ;  /* 0x000000024a147228 */ /* 0x000fe20000000000 */
[----:B------:R-:W-:Y:S10]  /*13450*/  BSSY B0, `(.L_x_380) ;  /* 0x0000009000007945 */ /* 0x000ff40003800000 */
.L_x_381:
[----:B-----5:R-:W-:Y:S01]  /*13460*/  DADD R10, R20, R8 ;  /* 0x00000000140a7229 */ /* 0x020fe20000000008 */
[----:B------:R-:W-:Y:S09]  /*13470*/  YIELD ;  /* 0x0000000000007946 */ /* 0x000ff20003800000 */
[----:B------:R-:W2:Y:S02]  /*13480*/  ATOMG.E.CAS.64.STRONG.GPU PT, R10, [R6+0x10], R8, R10 ;  /* 0x00001008060a73a9 */ /* 0x000ea400001ee50a */
[----:B--2---:R-:W-:Y:S01]  /*13490*/  ISETP.NE.U32.AND P0, PT, R8, R10, PT ;  /* 0x0000000a0800720c */ /* 0x004fe20003f05070 */
[----:B------:R-:W-:-:S03]  /*134a0*/  IMAD.MOV.U32 R8, RZ, RZ, R10 ;  /* 0x000000ffff087224 */ /* 0x000fc600078e000a */
[----:B------:R-:W-:Y:S01]  /*134b0*/  ISETP.NE.AND.EX P0, PT, R9, R11, PT, P0 ;  /* 0x0000000b0900720c */ /* 0x000fe20003f05300 */
[----:B------:R-:W-:-:S12]  /*134c0*/  IMAD.MOV.U32 R9, RZ, RZ, R11 ;  /* 0x000000ffff097224 */ /* 0x000fd800078e000b */
[----:B------:R-:W-:Y:S05]  /*134d0*/  @P0 BRA `(.L_x_381) ;  /* 0xfffffffc00e00947 */ /* 0x000fea000383ffff */
[----:B------:R-:W-:Y:S05]  /*134e0*/  BSYNC B0 ;  /* 0x0000000000007941 */ /* 0x000fea0003800000 */
.L_x_380:
[----:B------:R2:W5:Y:S01]  /*134f0*/  LDG.E.64 R8, desc[UR36][R6.64+0x18] ;  /* 0x0000182406087981 */ /* 0x000562000c1e1b00 */
[C---:B------:R-:W-:Y:S01]  /*13500*/  DMUL R2, R72.reuse, R4 ;  /* 0x0000000448027228 */ /* 0x040fe20000000000 */
[----:B------:R-:W-:Y:S07]  /*13510*/  BSSY B0, `(.L_x_382) ;  /* 0x000000a000007945 */ /* 0x000fee0003800000 */
[----:B------:R-:W-:-:S11]  /*13520*/  DMUL R32, R72, R2 ;  /* 0x0000000248207228 */ /* 0x000fd60000000000 */
.L_x_383:
[----:B-----5:R-:W-:Y:S01]  /*13530*/  DADD R10, R32, R8 ;  /* 0x00000000200a7229 */ /* 0x020fe20000000008 */
[----:B------:R-:W-:Y:S09]  /*13540*/  YIELD ;  /* 0x0000000000007946 */ /* 0x000ff20003800000 */
[----:B------:R-:W3:Y:S02]  /*13550*/  ATOMG.E.CAS.64.STRONG.GPU PT, R10, [R6+0x18], R8, R10 ;  /* 0x00001808060a73a9 */ /* 0x000ee400001ee50a */
[----:B---3--:R-:W-:-:S02]  /*13560*/  ISETP.NE.U32.AND P0, PT, R8, R10, PT ;  /* 0x0000000a0800720c */ /* 0x008fc40003f05070 */
[----:B------:R-:W-:Y:S02]  /*13570*/  MOV R8, R10 ;  /* 0x0000000a00087202 */ /* 0x000fe40000000f00 */
[----:B------:R-:W-:Y:S01]  /*13580*/  ISETP.NE.AND.EX P0, PT, R9, R11, PT, P0 ;  /* 0x0000000b0900720c */ /* 0x000fe20003f05300 */
[----:B------:R-:W-:-:S12]  /*13590*/  IMAD.MOV.U32 R9, RZ, RZ, R11 ;  /* 0x000000ffff097224 */ /* 0x000fd800078e000b */
[----:B------:R-:W-:Y:S05]  /*135a0*/  @P0 BRA `(.L_x_383) ;  /* 0xfffffffc00e00947 */ /* 0x000fea000383ffff */
[----:B------:R-:W-:Y:S05]  /*135b0*/  BSYNC B0 ;  /* 0x0000000000007941 */ /* 0x000fea0003800000 */
.L_x_382:
[----:B------:R3:W5:Y:S01]  /*135c0*/  LDG.E.64 R8, desc[UR36][R6.64+0x20] ;  /* 0x0000202406087981 */ /* 0x000762000c1e1b00 */
[----:B------:R-:W-:Y:S01]  /*135d0*/  DMUL R76, R74, R2 ;  /* 0x000000024a4c7228 */ /* 0x000fe20000000000 */
[----:B------:R-:W-:Y:S10]  /*135e0*/  BSSY B0, `(.L_x_384) ;  /* 0x0000009000007945 */ /* 0x000ff40003800000 */
.L_x_385:
[----:B-----5:R-:W-:Y:S01]  /*135f0*/  DADD R10, R76, R8 ;  /* 0x000000004c0a7229 */ /* 0x020fe20000000008 */
[----:B------:R-:W-:Y:S09]  /*13600*/  YIELD ;  /* 0x0000000000007946 */ /* 0x000ff20003800000 */
[----:B------:R-:W4:Y:S02]  /*13610*/  ATOMG.E.CAS.64.STRONG.GPU PT, R10, [R6+0x20], R8, R10 ;  /* 0x00002008060a73a9 */ /* 0x000f2400001ee50a */
[----:B----4-:R-:W-:Y:S01]  /*13620*/  ISETP.NE.U32.AND P0, PT, R8, R10, PT ;  /* 0x0000000a0800720c */ /* 0x010fe20003f05070 */
[----:B------:R-:W-:-:S03]  /*13630*/  IMAD.MOV.U32 R8, RZ, RZ, R10 ;  /* 0x000000ffff087224 */ /* 0x000fc600078e000a */
[-C--:B------:R-:W-:Y:S02]  /*13640*/  ISETP.NE.AND.EX P0, PT, R9, R11.reuse, PT, P0 ;  /* 0x0000000b0900720c */ /* 0x080fe40003f05300 */
[----:B------:R-:W-:-:S11]  /*13650*/  MOV R9, R11 ;  /* 0x0000000b00097202 */ /* 0x000fd60000000f00 */
[----:B------:R-:W-:Y:S05]  /*13660*/  @P0 BRA `(.L_x_385) ;  /* 0xfffffffc00e00947 */ /* 0x000fea000383ffff */
[----:B------:R-:W-:Y:S05]  /*13670*/  BSYNC B0 ;  /* 0x0000000000007941 */ /* 0x000fea0003800000 */
.L_x_384:
[----:B------:R4:W5:Y:S01]  /*13680*/  LDG.E.64 R8, desc[UR36][R6.64+0x28] ;  /* 0x0000282406087981 */ /* 0x000962000c1e1b00 */
[C---:B------:R-:W-:Y:S01]  /*13690*/  DMUL R2, R74.reuse, R4 ;  /* 0x000000044a027228 */ /* 0x040fe20000000000 */
[----:B------:R-:W-:Y:S07]  /*136a0*/  BSSY B0, `(.L_x_386) ;  /* 0x000000a000007945 */ /* 0x000fee0003800000 */
[----:B------:R-:W-:-:S11]  /*136b0*/  DMUL R78, R74, R2 ;  /* 0x000000024a4e7228 */ /* 0x000fd60000000000 */
.L_x_387:
        /* <DEDUP_REMOVED lines=9> */
.L_x_386:
[----:B------:R-:W2:Y:S01]  /*13750*/  LDC.64 R2, c[0x0][0x3a8] ;  /* 0x0000ea00ff027b82 */ /* 0x000ea20000000a00 */
[----:B01-34-:R-:W-:-:S04]  /*13760*/  IMAD R7, R35, 0xf, RZ ;  /* 0x0000000f23077824 */ /* 0x01bfc800078e02ff */
[----:B--2---:R-:W-:-:S05]  /*13770*/  IMAD.WIDE R6, R7, 0x8, R2 ;  /* 0x0000000807067825 */ /* 0x004fca00078e0202 */
[----:B------:R0:W5:Y:S01]  /*13780*/  LDG.E.64 R8, desc[UR36][R6.64] ;  /* 0x0000002406087981 */ /* 0x000162000c1e1b00 */
[C---:B------:R-:W-:Y:S01]  /*13790*/  DMUL R2, R70.reuse, R12 ;  /* 0x0000000c46027228 */ /* 0x040fe20000000000 */
[----:B------:R-:W-:Y:S07]  /*137a0*/  BSSY B0, `(.L_x_388) ;  /* 0x000000a000007945 */ /* 0x000fee0003800000 */
[----:B------:R-:W-:-:S11]  /*137b0*/  DMUL R80, R70, R2 ;  /* 0x0000000246507228 */ /* 0x000fd60000000000 */
.L_x_389:
        /* <DEDUP_REMOVED lines=9> */
.L_x_388:
[----:B------:R1:W5:Y:S01]  /*13850*/  LDG.E.64 R8, desc[UR36][R6.64+0x8] ;  /* 0x0000082406087981 */ /* 0x000362000c1e1b00 */
[----:B------:R-:W-:Y:S01]  /*13860*/  DMUL R80, R72, R2 ;  /* 0x0000000248507228 */ /* 0x000fe20000000000 */
[----:B------:R-:W-:Y:S10]  /*13870*/  BSSY B0, `(.L_x_390) ;  /* 0x0000009000007945 */ /* 0x000ff40003800000 */
.L_x_391:
        /* <DEDUP_REMOVED lines=9> */
.L_x_390:
[----:B------:R2:W5:Y:S01]  /*13910*/  LDG.E.64 R8, desc[UR36][R6.64+0x10] ;  /* 0x0000102406087981 */ /* 0x000562000c1e1b00 */
[----:B------:R-:W-:Y:S01]  /*13920*/  DMUL R2, R74, R2 ;  /* 0x000000024a027228 */ /* 0x000fe20000000000 */
[----:B------:R-:W-:Y:S10]  /*13930*/  BSSY B0, `(.L_x_392) ;  /* 0x0000009000007945 */ /* 0x000ff40003800000 */
.L_x_393:
[----:B-----5:R-:W-:Y:S01]  /*13940*/  DADD R10, R2, R8 ;  /* 0x00000000020a7229 */ /* 0x020fe20000000008 */
[----:B------:R-:W-:Y:S09]  /*13950*/  YIELD ;  /* 0x0000000000007946 */ /* 0x000ff20003800000 */
[----:B------:R-:W3:Y:S02]  /*13960*/  ATOMG.E.CAS.64.STRONG.GPU PT, R10, [R6+0x10], R8, R10 ;  /* 0x00001008060a73a9 */ /* 0x000ee400001ee50a */
[----:B---3--:R-:W-:Y:S01]  /*13970*/  ISETP.NE.U32.AND P0, PT, R8, R10, PT ;  /* 0x0000000a0800720c */ /* 0x008fe20003f05070 */
[----:B------:R-:W-:-:S03]  /*13980*/  IMAD.MOV.U32 R8, RZ, RZ, R10 ;  /* 0x000000ffff087224 */ /* 0x000fc600078e000a */
[----:B------:R-:W-:Y:S01]  /*13990*/  ISETP.NE.AND.EX P0, PT, R9, R11, PT, P0 ;  /* 0x0000000b0900720c */ /* 0x000fe20003f05300 */
[----:B------:R-:W-:-:S12]  /*139a0*/  IMAD.MOV.U32 R9, RZ, RZ, R11 ;  /* 0x000000ffff097224 */ /* 0x000fd800078e000b */
[----:B------:R-:W-:Y:S05]  /*139b0*/  @P0 BRA `(.L_x_393) ;  /* 0xfffffffc00e00947 */ /* 0x000fea000383ffff */
[----:B------:R-:W-:Y:S05]  /*139c0*/  BSYNC B0 ;  /* 0x0000000000007941 */ /* 0x000fea0003800000 */
.L_x_392:
[----:B------:R3:W5:Y:S01]  /*139d0*/  LDG.E.64 R8, desc[UR36][R6.64+0x18] ;  /* 0x0000182406087981 */ /* 0x000762000c1e1b00 */
[C---:B------:R-:W-:Y:S01]  /*139e0*/  DMUL R2, R72.reuse, R12 ;  /* 0x0000000c48027228 */ /* 0x040fe20000000000 */
[----:B------:R-:W-:Y:S07]  /*139f0*/  BSSY B0, `(.L_x_394) ;  /* 0x000000a000007945 */ /* 0x000fee0003800000 */
[----:B------:R-:W-:-:S11]  /*13a00*/  DMUL R80, R72, R2 ;  /* 0x0000000248507228 */ /* 0x000fd60000000000 */
.L_x_395:
[----:B-----5:R-:W-:Y:S01]  /*13a10*/  DADD R10, R80, R8 ;  /* 0x00000000500a7229 */ /* 0x020fe20000000008 */
[----:B------:R-:W-:Y:S09]  /*13a20*/  YIELD ;  /* 0x0000000000007946 */ /* 0x000ff20003800000 */
[----:B------:R-:W4:Y:S02]  /*13a30*/  ATOMG.E.CAS.64.STRONG.GPU PT, R10, [R6+0x18], R8, R10 ;  /* 0x00001808060a73a9 */ /* 0x000f2400001ee50a */
[----:B----4-:R-:W-:-:S02]  /*13a40*/  ISETP.NE.U32.AND P0, PT, R8, R10, PT ;  /* 0x0000000a0800720c */ /* 0x010fc40003f05070 */
[----:B------:R-:W-:Y:S02]  /*13a50*/  MOV R8, R10 ;  /* 0x0000000a00087202 */ /* 0x000fe40000000f00 */
[----:B------:R-:W-:Y:S01]  /*13a60*/  ISETP.NE.AND.EX P0, PT, R9, R11, PT, P0 ;  /* 0x0000000b0900720c */ /* 0x000fe20003f05300 */
[----:B------:R-:W-:-:S12]  /*13a70*/  IMAD.MOV.U32 R9, RZ, RZ, R11 ;  /* 0x000000ffff097224 */ /* 0x000fd800078e000b */
[----:B------:R-:W-:Y:S05]  /*13a80*/  @P0 BRA `(.L_x_395) ;  /* 0xfffffffc00e00947 */ /* 0x000fea000383ffff */
[----:B------:R-:W-:Y:S05]  /*13a90*/  BSYNC B0 ;  /* 0x0000000000007941 */ /* 0x000fea0003800000 */
.L_x_394:
[----:B------:R4:W5:Y:S01]  /*13aa0*/  LDG.E.64 R8, desc[UR36][R6.64+0x20] ;  /* 0x0000202406087981 */ /* 0x000962000c1e1b00 */
[----:B------:R-:W-:Y:S01]  /*13ab0*/  DMUL R2, R74, R2 ;  /* 0x000000024a027228 */ /* 0x000fe20000000000 */
[----:B------:R-:W-:Y:S10]  /*13ac0*/  BSSY B0, `(.L_x_396) ;  /* 0x0000009000007945 */ /* 0x000ff40003800000 */
.L_x_397:
        /* <DEDUP_REMOVED lines=9> */
.L_x_396:
[----:B------:R2:W5:Y:S01]  /*13b60*/  LDG.E.64 R8, desc[UR36][R6.64+0x28] ;  /* 0x0000282406087981 */ /* 0x000562000c1e1b00 */
[C---:B------:R-:W-:Y:S01]  /*13b70*/  DMUL R2, R74.reuse, R12 ;  /* 0x0000000c4a027228 */ /* 0x040fe20000000000 */
[----:B------:R-:W-:Y:S07]  /*13b80*/  BSSY B0, `(.L_x_398) ;  /* 0x000000a000007945 */ /* 0x000fee0003800000 */
[----:B------:R-:W-:-:S11]  /*13b90*/  DMUL R2, R74, R2 ;  /* 0x000000024a027228 */ /* 0x000fd60000000000 */
.L_x_399:
        /* <DEDUP_REMOVED lines=9> */
.L_x_398:
[----:B------:R2:W5:Y:S01]  /*13c30*/  LDG.E.64 R8, desc[UR36][R6.64+0x30] ;  /* 0x0000302406087981 */ /* 0x000562000c1e1b00 */
[C---:B------:R-:W-:Y:S01]  /*13c40*/  DMUL R2, R72.reuse, R14 ;  /* 0x0000000e48027228 */ /* 0x040fe20000000000 */
[----:B------:R-:W-:Y:S07]  /*13c50*/  BSSY B0, `(.L_x_400) ;  /* 0x000000a000007945 */ /* 0x000fee0003800000 */
[----:B------:R-:W-:-:S11]  /*13c60*/  DMUL R12, R72, R2 ;  /* 0x00000002480c7228 */ /* 0x000fd60000000000 */
.L_x_401:
[----:B-----5:R-:W-:Y:S01]  /*13c70*/  DADD R10, R12, R8 ;  /* 0x000000000c0a7229 */ /* 0x020fe20000000008 */
[----:B------:R-:W-:Y:S09]  /*13c80*/  YIELD ;  /* 0x0000000000007946 */ /* 0x000ff20003800000 */
[----:B------:R-:W2:Y:S02]  /*13c90*/  ATOMG.E.CAS.64.STRONG.GPU PT, R10, [R6+0x30], R8, R10 ;  /* 0x00003008060a73a9 */ /* 0x000ea400001ee50a */
[----:B--2---:R-:W-:-:S02]  /*13ca0*/  ISETP.NE.U32.AND P0, PT, R8, R10, PT ;  /* 0x0000000a0800720c */ /* 0x004fc40003f05070 */
[----:B------:R-:W-:Y:S02]  /*13cb0*/  MOV R8, R10 ;  /* 0x0000000a00087202 */ /* 0x000fe40000000f00 */
[----:B------:R-:W-:Y:S01]  /*13cc0*/  ISETP.NE.AND.EX P0, PT, R9, R11, PT, P0 ;  /* 0x0000000b0900720c */ /* 0x000fe20003f05300 */
[----:B------:R-:W-:-:S12]  /*13cd0*/  IMAD.MOV.U32 R9, RZ, RZ, R11 ;  /* 0x000000ffff097224 */ /* 0x000fd800078e000b */
[----:B------:R-:W-:Y:S05]  /*13ce0*/  @P0 BRA `(.L_x_401) ;  /* 0xfffffffc00e00947 */ /* 0x000fea000383ffff */
[----:B------:R-:W-:Y:S05]  /*13cf0*/  BSYNC B0 ;  /* 0x0000000000007941 */ /* 0x000fea0003800000 */
.L_x_400:
[----:B------:R2:W5:Y:S01]  /*13d00*/  LDG.E.64 R8, desc[UR36][R6.64+0x38] ;  /* 0x0000382406087981 */ /* 0x000562000c1e1b00 */
[----:B------:R-:W-:Y:S01]  /*13d10*/  DMUL R2, R74, R2 ;  /* 0x000000024a027228 */ /* 0x000fe20000000000 */
[----:B------:R-:W-:Y:S10]  /*13d20*/  BSSY B0, `(.L_x_402) ;  /* 0x0000009000007945 */ /* 0x000ff40003800000 */
.L_x_403:
        /* <DEDUP_REMOVED lines=9> */
.L_x_402:
[----:B------:R2:W5:Y:S01]  /*13dc0*/  LDG.E.64 R8, desc[UR36][R6.64+0x40] ;  /* 0x0000402406087981 */ /* 0x000562000c1e1b00 */
[C---:B------:R-:W-:Y:S01]  /*13dd0*/  DMUL R2, R74.reuse, R14 ;  /* 0x0000000e4a027228 */ /* 0x040fe20000000000 */
[----:B------:R-:W-:Y:S07]  /*13de0*/  BSSY B0, `(.L_x_404) ;  /* 0x000000a000007945 */ /* 0x000fee0003800000 */
[----:B------:R-:W-:-:S11]  /*13df0*/  DMUL R2, R74, R2 ;  /* 0x000000024a027228 */ /* 0x000fd60000000000 */
.L_x_405:
        /* <DEDUP_REMOVED lines=9> */
.L_x_404:
[----:B------:R2:W5:Y:S01]  /*13e90*/  LDG.E.64 R8, desc[UR36][R6.64+0x48] ;  /* 0x0000482406087981 */ /* 0x000562000c1e1b00 */
[C---:B------:R-:W-:Y:S01]  /*13ea0*/  DMUL R2, R74.reuse, R20 ;  /* 0x000000144a027228 */ /* 0x040fe20000000000 */
[----:B------:R-:W-:Y:S07]  /*13eb0*/  BSSY B0, `(.L_x_406) ;  /* 0x000000a000007945 */ /* 0x000fee0003800000 */
[----:B------:R-:W-:-:S11]  /*13ec0*/  DMUL R2, R74, R2 ;  /* 0x000000024a027228 */ /* 0x000fd60000000000 */
.L_x_407:
        /* <DEDUP_REMOVED lines=9> */
.L_x_406:
[----:B------:R2:W5:Y:S01]  /*13f60*/  LDG.E.64 R8, desc[UR36][R6.64+0x50] ;  /* 0x0000502406087981 */ /* 0x000562000c1e1b00 */
[C---:B------:R-:W-:Y:S01]  /*13f70*/  DMUL R2, R72.reuse, R32 ;  /* 0x0000002048027228 */ /* 0x040fe20000000000 */
[----:B------:R-:W-:Y:S07]  /*13f80*/  BSSY B0, `(.L_x_408) ;  /* 0x000000a000007945 */ /* 0x000fee0003800000 */
[----:B------:R-:W-:-:S11]  /*13f90*/  DMUL R12, R72, R2 ;  /* 0x00000002480c7228 */ /* 0x000fd60000000000 */
.L_x_409:
        /* <DEDUP_REMOVED lines=9> */
.L_x_408:
[----:B------:R2:W5:Y:S01]  /*14030*/  LDG.E.64 R8, desc[UR36][R6.64+0x58] ;  /* 0x0000582406087981 */ /* 0x000562000c1e1b00 */
[----:B------:R-:W-:Y:S01]  /*14040*/  DMUL R2, R74, R2 ;  /* 0x000000024a027228 */ /* 0x000fe20000000000 */
[----:B------:R-:W-:Y:S10]  /*14050*/  BSSY B0, `(.L_x_410) ;  /* 0x0000009000007945 */ /* 0x000ff40003800000 */
.L_x_411:
        /* <DEDUP_REMOVED lines=9> */
.L_x_410:
[----:B------:R2:W5:Y:S01]  /*140f0*/  LDG.E.64 R8, desc[UR36][R6.64+0x60] ;  /* 0x0000602406087981 */ /* 0x000562000c1e1b00 */
[C---:B------:R-:W-:Y:S01]  /*14100*/  DMUL R2, R74.reuse, R32 ;  /* 0x000000204a027228 */ /* 0x040fe20000000000 */
[----:B------:R-:W-:Y:S07]  /*14110*/  BSSY B0, `(.L_x_412) ;  /* 0x000000a000007945 */ /* 0x000fee0003800000 */
[----:B------:R-:W-:-:S11]  /*14120*/  DMUL R2, R74, R2 ;  /* 0x000000024a027228 */ /* 0x000fd60000000000 */
.L_x_413:
        /* <DEDUP_REMOVED lines=9> */
.L_x_412:
[----:B------:R2:W5:Y:S01]  /*141c0*/  LDG.E.64 R8, desc[UR36][R6.64+0x68] ;  /* 0x0000682406087981 */ /* 0x000562000c1e1b00 */
[C---:B------:R-:W-:Y:S01]  /*141d0*/  DMUL R2, R74.reuse, R76 ;  /* 0x0000004c4a027228 */ /* 0x040fe20000000000 */
[----:B------:R-:W-:Y:S07]  /*141e0*/  BSSY B0, `(.L_x_414) ;  /* 0x000000a000007945 */ /* 0x000fee0003800000 */
[----:B------:R-:W-:-:S11]  /*141f0*/  DMUL R2, R74, R2 ;  /* 0x000000024a027228 */ /* 0x000fd60000000000 */
.L_x_415:
        /* <DEDUP_REMOVED lines=9> */
.L_x_414:
[----:B------:R2:W5:Y:S01]  /*14290*/  LDG.E.64 R8, desc[UR36][R6.64+0x70] ;  /* 0x0000702406087981 */ /* 0x000562000c1e1b00 */
[C---:B------:R-:W-:Y:S01]  /*142a0*/  DMUL R2, R74.reuse, R78 ;  /* 0x0000004e4a027228 */ /* 0x040fe20000000000 */
[----:B------:R-:W-:Y:S07]  /*142b0*/  BSSY B0, `(.L_x_416) ;  /* 0x000000a000007945 */ /* 0x000fee0003800000 */
[----:B------:R-:W-:-:S11]  /*142c0*/  DMUL R2, R74, R2 ;  /* 0x000000024a027228 */ /* 0x000fd60000000000 */
.L_x_417:
        /* <DEDUP_REMOVED lines=9> */
.L_x_416:
[----:B------:R-:W2:Y:S02]  /*14360*/  LDCU UR4, c[0x0][0x450] ;  /* 0x00008a00ff0477ac */ /* 0x000ea40008000800 */
[----:B--2---:R-:W-:-:S09]  /*14370*/  UISETP.GE.AND UP0, UPT, UR4, 0x1, UPT ;  /* 0x000000010400788c */ /* 0x004fd2000bf06270 */
[----:B------:R-:W-:Y:S05]  /*14380*/  BRA.U !UP0, `(.L_x_294) ;  /* 0x0000000908407547 */ /* 0x000fea000b800000 */
[----:B------:R-:W2:Y:S01]  /*14390*/  LDC.64 R76, c[0x0][0x3c0] ;  /* 0x0000f000ff4c7b82 */ /* 0x000ea20000000a00 */
[----:B------:R-:W-:Y:S01]  /*143a0*/  MOV R10, RZ ;  /* 0x000000ff000a7202 */ /* 0x000fe20000000f00 */
[----:B--2---:R-:W-:-:S07]  /*143b0*/  IMAD.WIDE R76, R35, 0x8, R76 ;  /* 0x00000008234c7825 */ /* 0x004fce00078e024c */
.L_x_428:
[----:B------:R-:W2:Y:S01]  /*143c0*/  LDG.E.64 R78, desc[UR36][R76.64] ;  /* 0x000000244c4e7981 */ /* 0x000ea2000c1e1b00 */
[----:B01-34-:R-:W0:Y:S02]  /*143d0*/  LDC.64 R6, c[0x0][0x428] ;  /* 0x00010a00ff067b82 */ /* 0x01be240000000a00 */
[----:B0-----:R-:W-:-:S05]  /*143e0*/  IMAD.WIDE.U32 R6, R10, 0x8, R6 ;  /* 0x000000080a067825 */ /* 0x001fca00078e0006 */
[----:B------:R-:W3:Y:S01]  /*143f0*/  LDG.E.64 R32, desc[UR36][R6.64] ;  /* 0x0000002406207981 */ /* 0x000ee2000c1e1b00 */
[----:B------:R-:W-:Y:S01]  /*14400*/  IMAD.MOV.U32 R2, RZ, RZ, 0x1 ;  /* 0x00000001ff027424 */ /* 0x000fe200078e00ff */
[----:B------:R-:W-:Y:S01]  /*14410*/  BSSY.RECONVERGENT B2, `(.L_x_418) ;  /* 0x0000014000027945 */ /* 0x000fe20003800200 */
[----:B--2---:R-:W0:Y:S04]  /*14420*/  MUFU.RCP64H R3, R79 ;  /* 0x0000004f00037308 */ /* 0x004e280000001800 */
[----:B0-----:R-:W-:-:S08]  /*14430*/  DFMA R8, -R78, R2, 1 ;  /* 0x3ff000004e08742b */ /* 0x001fd00000000102 */
[----:B------:R-:W-:Y:S01]  /*14440*/  DFMA R8, R8, R8, R8 ;  /* 0x000000080808722b */ /* 0x000fe20000000008 */
[----:B---3--:R-:W-:-:S07]  /*14450*/  FSETP.GEU.AND P1, PT, |R33|, 6.5827683646048100446e-37, PT ;  /* 0x036000002100780b */ /* 0x008fce0003f2e200 */
        /* <DEDUP_REMOVED lines=15> */
.L_x_419:
[----:B------:R-:W-:Y:S05]  /*14550*/  BSYNC.RECONVERGENT B2 ;  /* 0x0000000000027941 */ /* 0x000fea0003800200 */
.L_x_418:
[----:B------:R-:W0:Y:S01]  /*14560*/  MUFU.RSQ64H R7, R3 ;  /* 0x0000000300077308 */ /* 0x000e220000001c00 */
[----:B------:R-:W-:Y:S01]  /*14570*/  IADD3 R6, PT, PT, R3, -0x3500000, RZ ;  /* 0xfcb0000003067810 */ /* 0x000fe20007ffe0ff */
[----:B------:R-:W-:Y:S01]  /*14580*/  IMAD.MOV.U32 R12, RZ, RZ, 0x0 ;  /* 0x00000000ff0c7424 */ /* 0x000fe200078e00ff */
[----:B------:R-:W-:Y:S01]  /*14590*/  BSSY.RECONVERGENT B0, `(.L_x_420) ;  /* 0x0000019000007945 */ /* 0x000fe20003800200 */
[----:B------:R-:W-:Y:S01]  /*145a0*/  IMAD.MOV.U32 R13, RZ, RZ, 0x3fd80000 ;  /* 0x3fd80000ff0d7424 */ /* 0x000fe200078e00ff */
[----:B------:R-:W-:Y:S02]  /*145b0*/  ISETP.GE.U32.AND P0, PT, R6, 0x7ca00000, PT ;  /* 0x7ca000000600780c */ /* 0x000fe40003f06070 */
[----:B0-----:R-:W-:-:S08]  /*145c0*/  DMUL R8, R6, R6 ;  /* 0x0000000606087228 */ /* 0x001fd00000000000 */
[----:B------:R-:W-:-:S08]  /*145d0*/  DFMA R8, -R8, R2, 1 ;  /* 0x3ff000000808742b */ /* 0x000fd00000000102 */
[----:B------:R-:W-:Y:S02]  /*145e0*/  DFMA R12, R8, R12, 0.5 ;  /* 0x3fe00000080c742b */ /* 0x000fe4000000000c */
[----:B------:R-:W-:-:S08]  /*145f0*/  DMUL R8, R6, R8 ;  /* 0x0000000806087228 */ /* 0x000fd00000000000 */
[----:B------:R-:W-:-:S08]  /*14600*/  DFMA R14, R12, R8, R6 ;  /* 0x000000080c0e722b */ /* 0x000fd00000000006 */
[----:B------:R-:W-:Y:S02]  /*14610*/  DMUL R20, R14, R2 ;  /* 0x000000020e147228 */ /* 0x000fe40000000000 */
[----:B------:R-:W-:Y:S01]  /*14620*/  IADD3 R13, PT, PT, R15, -0x100000, RZ ;  /* 0xfff000000f0d7810 */ /* 0x000fe20007ffe0ff */
[----:B------:R-:W-:-:S05]  /*14630*/  IMAD.MOV.U32 R12, RZ, RZ, R14 ;  /* 0x000000ffff0c7224 */ /* 0x000fca00078e000e */
[----:B------:R-:W-:-:S08]  /*14640*/  DFMA R32, R20, -R20, R2 ;  /* 0x800000141420722b */ /* 0x000fd00000000002 */
[----:B------:R-:W-:Y:S01]  /*14650*/  DFMA R8, R32, R12, R20 ;  /* 0x0000000c2008722b */ /* 0x000fe20000000014 */
[----:B------:R-:W-:Y:S10]  /*14660*/  @!P0 BRA `(.L_x_421) ;  /* 0x00000000002c8947 */ /* 0x000ff40003800000 */
        /* <DEDUP_REMOVED lines=9> */
[----:B------:R-:W-:Y:S01]  /*14700*/  MOV R8, R32 ;  /* 0x0000002000087202 */ /* 0x000fe20000000f00 */
[----:B------:R-:W-:-:S07]  /*14710*/  IMAD.MOV.U32 R9, RZ, RZ, R33 ;  /* 0x000000ffff097224 */ /* 0x000fce00078e0021 */
.L_x_421:
[----:B------:R-:W-:Y:S05]  /*14720*/  BSYNC.RECONVERGENT B0 ;  /* 0x0000000000007941 */ /* 0x000fea0003800200 */
.L_x_420:
[----:B------:R-:W0:Y:S01]  /*14730*/  LDC.64 R2, c[0x0][0x420] ;  /* 0x00010800ff027b82 */ /* 0x000e220000000a00 */
[----:B------:R-:W-:-:S04]  /*14740*/  IMAD R7, R10, 0x3, RZ ;  /* 0x000000030a077824 */ /* 0x000fc800078e02ff */
[----:B0-----:R-:W-:-:S05]  /*14750*/  IMAD.WIDE.U32 R2, R7, 0x8, R2 ;  /* 0x0000000807027825 */ /* 0x001fca00078e0002 */
[----:B------:R-:W2:Y:S04]  /*14760*/  LDG.E.64 R12, desc[UR36][R2.64+0x8] ;  /* 0x00000824020c7981 */ /* 0x000ea8000c1e1b00 */
[----:B------:R-:W3:Y:S04]  /*14770*/  LDG.E.64 R6, desc[UR36][R2.64] ;  /* 0x0000002402067981 */ /* 0x000ee8000c1e1b00 */
[----:B------:R-:W4:Y:S01]  /*14780*/  LDG.E.64 R14, desc[UR36][R2.64+0x10] ;  /* 0x00001024020e7981 */ /* 0x000f22000c1e1b00 */
[----:B------:R-:W-:Y:S01]  /*14790*/  BSSY.RECONVERGENT B3, `(.L_x_422) ;  /* 0x000001f000037945 */ /* 0x000fe20003800200 */
[----:B--2---:R-:W-:-:S08]  /*147a0*/  DMUL R12, R72, R12 ;  /* 0x0000000c480c7228 */ /* 0x004fd00000000000 */
[----:B---3--:R-:W-:-:S08]  /*147b0*/  DFMA R6, R70, R6, R12 ;  /* 0x000000064606722b */ /* 0x008fd0000000000c */
[----:B----4-:R-:W-:-:S08]  /*147c0*/  DFMA R6, R74, R14, R6 ;  /* 0x0000000e4a06722b */ /* 0x010fd00000000006 */
[----:B------:R-:W-:-:S08]  /*147d0*/  DMUL R12, R6, R8 ;  /* 0x00000008060c7228 */ /* 0x000fd00000000000 */
[----:B------:R-:W-:-:S14]  /*147e0*/  DSETP.NEU.AND P0, PT, |R12|, +INF , PT ;  /* 0x7ff000000c00742a */ /* 0x000fdc0003f0d200 */
[----:B------:R-:W-:Y:S01]  /*147f0*/  @!P0 DMUL R6, RZ, R12 ;  /* 0x0000000cff068228 */ /* 0x000fe20000000000 */
[----:B------:R-:W-:Y:S01]  /*14800*/  @!P0 IMAD.MOV.U32 R0, RZ, RZ, 0x1 ;  /* 0x00000001ff008424 */ /* 0x000fe200078e00ff */
        /* <DEDUP_REMOVED lines=18> */
[----:B------:R-:W-:Y:S02]  /*14930*/  MOV R80, R13 ;  /* 0x0000000d00507202 */ /* 0x000fe40000000f00 */
[----:B------:R-:W-:-:S07]  /*14940*/  MOV R14, 0x14960 ;  /* 0x00014960000e7802 */ /* 0x000fce0000000f00 */
[----:B------:R-:W-:Y:S05]  /*14950*/  CALL.REL.NOINC `($_Z9propagateP24curandStatePhilox4_32_10PdS1_S1_S1_S1_S1_S1_PKdiS3_S3_S3_S3_iiddPKhiiiS3_S3_S3_S3_S3_S3_iibi$__internal_trig_reduction_slowpathd) ;  /* 0x0000000c00607944 */ /* 0x000fea0003c00000 */
.L_x_425:
[----:B------:R-:W-:Y:S05]  /*14960*/  BSYNC.RECONVERGENT B4 ;  /* 0x0000000000047941 */ /* 0x000fea0003800200 */
.L_x_424:
[----:B------:R-:W-:-:S07]  /*14970*/  VIADD R0, R0, 0x1 ;  /* 0x0000000100007836 */ /* 0x000fce0000000000 */
.L_x_423:
[----:B------:R-:W-:Y:S05]  /*14980*/  BSYNC.RECONVERGENT B3 ;  /* 0x0000000000037941 */ /* 0x000fea0003800200 */
.L_x_422:
[----:B------:R-:W0:Y:S01]  /*14990*/  LDCU.64 UR4, c[0x4][0x1a8] ;  /* 0x01003500ff0477ac */ /* 0x000e220008000a00 */
[----:B------:R-:W-:Y:S01]  /*149a0*/  IMAD.SHL.U32 R2, R0, 0x40, RZ ;  /* 0x0000004000027824 */ /* 0x000fe200078e00ff */
[----:B------:R-:W1:Y:S04]  /*149b0*/  LDC R11, c[0x0][0x450] ;  /* 0x00011400ff0b7b82 */ /* 0x000e680000000800 */
[----:B------:R-:W-:-:S04]  /*149c0*/  LOP3.LUT R2, R2, 0x40, RZ, 0xc0, !PT ;  /* 0x0000004002027812 */ /* 0x000fc800078ec0ff */
[----:B------:R-:W2:Y:S01]  /*149d0*/  LDC.64 R8, c[0x0][0x398] ;  /* 0x0000e600ff087b82 */ /* 0x000ea20000000a00 */
[----:B0-----:R-:W-:-:S04]  /*149e0*/  IADD3 R2, P0, PT, R2, UR4, RZ ;  /* 0x0000000402027c10 */ /* 0x001fc8000ff1e0ff */
[----:B------:R-:W-:-:S05]  /*149f0*/  IADD3.X R3, PT, PT, RZ, UR5, RZ, P0, !PT ;  /* 0x00000005ff037c10 */ /* 0x000fca00087fe4ff */
[----:B------:R-:W3:Y:S04]  /*14a00*/  LDG.E.128.CONSTANT R12, desc[UR36][R2.64] ;  /* 0x00000024020c7981 */ /* 0x000ee8000c1e9d00 */
[----:B------:R-:W4:Y:S04]  /*14a10*/  LDG.E.128.CONSTANT R80, desc[UR36][R2.64+0x10] ;  /* 0x0000102402507981 */ /* 0x000f28000c1e9d00 */
[----:B------:R0:W4:Y:S01]  /*14a20*/  LDG.E.128.CONSTANT R84, desc[UR36][R2.64+0x20] ;  /* 0x0000202402547981 */ /* 0x000122000c1e9d00 */
[----:B-1----:R-:W-:-:S04]  /*14a30*/  IMAD R21, R35, R11, R10 ;  /* 0x0000000b23157224 */ /* 0x002fc800078e020a */
[----:B--2---:R-:W-:-:S05]  /*14a40*/  IMAD.WIDE R20, R21, 0x8, R8 ;  /* 0x0000000815147825 */ /* 0x004fca00078e0208 */
[----:B------:R1:W5:Y:S01]  /*14a50*/  LDG.E.64 R88, desc[UR36][R20.64] ;  /* 0x0000002414587981 */ /* 0x000362000c1e1b00 */
[----:B------:R-:W-:Y:S01]  /*14a60*/  LOP3.LUT R8, R0, 0x1, RZ, 0xc0, !PT ;  /* 0x0000000100087812 */ /* 0x000fe200078ec0ff */
[----:B------:R-:W-:Y:S01]  /*14a70*/  IMAD.MOV.U32 R9, RZ, RZ, 0x3da8ff83 ;  /* 0x3da8ff83ff097424 */ /* 0x000fe200078e00ff */
[----:B0-----:R-:W-:Y:S01]  /*14a80*/  DMUL R2, R6, R6 ;  /* 0x0000000606027228 */ /* 0x001fe20000000000 */
[----:B------:R-:W-:Y:S01]  /*14a90*/  BSSY B0, `(.L_x_426) ;  /* 0x000001c000007945 */ /* 0x000fe20003800000 */
[----:B------:R-:W-:Y:S01]  /*14aa0*/  ISETP.NE.U32.AND P0, PT, R8, 0x1, PT ;  /* 0x000000010800780c */ /* 0x000fe20003f05070 */
[----:B------:R-:W-:-:S03]  /*14ab0*/  IMAD.MOV.U32 R8, RZ, RZ, 0x20fd8164 ;  /* 0x20fd8164ff087424 */ /* 0x000fc600078e00ff */
[----:B------:R-:W-:Y:S02]  /*14ac0*/  FSEL R9, -R9, 0.11223486810922622681, !P0 ;  /* 0x3de5db6509097808 */ /* 0x000fe40004000100 */
[----:B------:R-:W-:-:S06]  /*14ad0*/  FSEL R8, R8, -8.06006814911005101289e+34, !P0 ;  /* 0xf9785eba08087808 */ /* 0x000fcc0004000000 */
[----:B---3--:R-:W-:-:S08]  /*14ae0*/  DFMA R12, R2, R8, R12 ;  /* 0x00000008020c722b */ /* 0x008fd0000000000c */
[----:B------:R-:W-:-:S08]  /*14af0*/  DFMA R12, R2, R12, R14 ;  /* 0x0000000c020c722b */ /* 0x000fd0000000000e */
[----:B----4-:R-:W-:-:S08]  /*14b00*/  DFMA R12, R2, R12, R80 ;  /* 0x0000000c020c722b */ /* 0x010fd00000000050 */
[----:B------:R-:W-:-:S08]  /*14b10*/  DFMA R12, R2, R12, R82 ;  /* 0x0000000c020c722b */ /* 0x000fd00000000052 */
[----:B------:R-:W-:-:S08]  /*14b20*/  DFMA R12, R2, R12, R84 ;  /* 0x0000000c020c722b */ /* 0x000fd00000000054 */
        /* <DEDUP_REMOVED lines=9> */
[----:B-1----:R-:W-:-:S11]  /*14bc0*/  DMUL R2, R4, R2 ;  /* 0x0000000204027228 */ /* 0x002fd60000000000 */
.L_x_427:
        /* <DEDUP_REMOVED lines=9> */
.L_x_426:
[----:B------:R-:W-:-:S05]  /*14c60*/  VIADD R10, R10, 0x1 ;  /* 0x000000010a0a7836 */ /* 0x000fca0000000000 */
[----:B------:R-:W-:-:S13]  /*14c70*/  ISETP.NE.AND P0, PT, R10, R11, PT ;  /* 0x0000000b0a00720c */ /* 0x000fda0003f05270 */
[----:B------:R-:W-:Y:S05]  /*14c80*/  @P0 BRA `(.L_x_428) ;  /* 0xfffffff400cc0947 */ /* 0x000fea000383ffff */
.L_x_294:
[----:B------:R-:W-:Y:S05]  /*14c90*/  BSYNC B1 ;  /* 0x0000000000017941 */ /* 0x000fea0003800000 */
.L_x_293:
[----:B------:R-:W2:Y:S01]  /*14ca0*/  LDCU UR4, c[0x0][0x3c8] ;  /* 0x00007900ff0477ac */ /* 0x000ea20008000800 */
[----:B------:R-:W-:-:S04]  /*14cb0*/  IADD3 R69, PT, PT, R69, 0x1, RZ ;  /* 0x0000000145457810 */ /* 0x000fc80007ffe0ff */
[----:B--2---:R-:W-:-:S13]  /*14cc0*/  ISETP.NE.AND P0, PT, R69, UR4, PT ;  /* 0x0000000445007c0c */ /* 0x004fda000bf05270 */
[----:B------:R-:W-:Y:S05]  /*14cd0*/  @P0 BRA `(.L_x_429) ;  /* 0xfffffed400480947 */ /* 0x000fea000383ffff */
[----:B------:R-:W-:Y:S05]  /*14ce0*/  BSYNC B6 ;  /* 0x0000000000067941 */ /* 0x000fea0003800000 */
.L_x_26:
[----:B------:R-:W2:Y:S01]  /*14cf0*/  LDCU UR4, c[0x0][0x360] ;  /* 0x00006c00ff0477ac */ /* 0x000ea20008000800 */
[----:B------:R-:W2:Y:S01]  /*14d00*/  LDC R3, c[0x0][0x370] ;  /* 0x0000dc00ff037b82 */ /* 0x000ea20000000800 */
[----:B------:R-:W1:Y:S01]  /*14d10*/  LDCU UR5, c[0x0][0x3f4] ;  /* 0x00007e80ff0577ac */ /* 0x000e620008000800 */
[----:B--2---:R-:W-:-:S05]  /*14d20*/  IMAD R64, R3, UR4, R64 ;  /* 0x0000000403407c24 */ /* 0x004fca000f8e0240 */
[----:B-1----:R-:W-:-:S13]  /*14d30*/  ISETP.GE.AND P0, PT, R64, UR5, PT ;  /* 0x0000000540007c0c */ /* 0x002fda000bf06270 */
[----:B------:R-:W-:Y:S05]  /*14d40*/  @!P0 BRA `(.L_x_430) ;  /* 0xfffffeb400f08947 */ /* 0x000fea000383ffff */
.L_x_6:
[----:B------:R-:W-:Y:S05]  /*14d50*/  BSYNC B7 ;  /* 0x0000000000077941 */ /* 0x000fea0003800000 */
.L_x_5:
[----:B0-----:R-:W0:Y:S01]  /*14d60*/  S2R R5, SR_CTAID.X ;  /* 0x0000000000057919 */ /* 0x001e220000002500 */
[----:B------:R-:W1:Y:S01]  /*14d70*/  LDC.64 R2, c[0x0][0x380] ;  /* 0x0000e000ff027b82 */ /* 0x000e620000000a00 */
[----:B------:R-:W0:Y:S01]  /*14d80*/  LDCU UR4, c[0x0][0x360] ;  /* 0x00006c00ff0477ac */ /* 0x000e220008000800 */
[----:B------:R-:W0:Y:S02]  /*14d90*/  S2R R0, SR_TID.X ;  /* 0x0000000000007919 */ /* 0x000e240000002100 */
[----:B0-----:R-:W-:-:S04]  /*14da0*/  IMAD R5, R5, UR4, R0 ;  /* 0x0000000405057c24 */ /* 0x001fc8000f8e0200 */
[----:B-1----:R-:W-:-:S05]  /*14db0*/  IMAD.WIDE R2, R5, 0x40, R2 ;  /* 0x0000004005027825 */ /* 0x002fca00078e0202 */
[----:B-----5:R-:W-:Y:S04]  /*14dc0*/  STG.E.128 desc[UR36][R2.64], R36 ;  /* 0x0000002402007986 */ /* 0x020fe8000c101d24 */
[----:B------:R-:W-:Y:S04]  /*14dd0*/  STG.E.128 desc[UR36][R2.64+0x10], R40 ;  /* 0x0000102802007986 */ /* 0x000fe8000c101d24 */
[----:B------:R-:W-:Y:S04]  /*14de0*/  STG.E.128 desc[UR36][R2.64+0x20], R44 ;  /* 0x0000202c02007986 */ /* 0x000fe8000c101d24 */
[----:B------:R-:W-:Y:S04]  /*14df0*/  STG.E.64 desc[UR36][R2.64+0x30], R56 ;  /* 0x0000303802007986 */ /* 0x000fe8000c101b24 */
[----:B------:R-:W-:Y:S01]  /*14e00*/  STG.E.64 desc[UR36][R2.64+0x38], R48 ;  /* 0x0000383002007986 */ /* 0x000fe2000c101b24 */
[----:B------:R-:W-:Y:S05]  /*14e10*/  EXIT ;  /* 0x000000000000794d */ /* 0x000fea0003800000 */
        .weak           $__internal_0_$__cuda_sm20_div_rn_f64_full
        .type           $__internal_0_$__cuda_sm20_div_rn_f64_full,@function
        .size           $__internal_0_$__cuda_sm20_div_rn_f64_full,($__internal_1_$__cuda_sm20_dsqrt_rn_f64_mediumpath_v1 - $__internal_0_$__cuda_sm20_div_rn_f64_full)
$__internal_0_$__cuda_sm20_div_rn_f64_full:
[C---:B------:R-:W-:Y:S01]  /*14e20*/  FSETP.GEU.AND P0, PT, |R79|.reuse, 1.469367938527859385e-39, PT ;  /* 0x001000004f00780b */ /* 0x040fe20003f0e200 */
[----:B------:R-:W-:Y:S01]  /*14e30*/  IMAD.MOV.U32 R78, RZ, RZ, R80 ;  /* 0x000000ffff4e7224 */ /* 0x000fe200078e0050 */
[----:B------:R-:W-:Y:S01]  /*14e40*/  LOP3.LUT R81, R79, 0x800fffff, RZ, 0xc0, !PT ;  /* 0x800fffff4f517812 */ /* 0x000fe200078ec0ff */
[----:B------:R-:W-:Y:S01]  /*14e50*/  IMAD.MOV.U32 R82, RZ, RZ, R32 ;  /* 0x000000ffff527224 */ /* 0x000fe200078e0020 */
[----:B------:R-:W-:Y:S01]  /*14e60*/  FSETP.GEU.AND P1, PT, |R83|, 1.469367938527859385e-39, PT ;  /* 0x001000005300780b */ /* 0x000fe20003f2e200 */
[----:B------:R-:W-:Y:S01]  /*14e70*/  BSSY.RECONVERGENT B0, `(.L_x_431) ;  /* 0x0000053000007945 */ /* 0x000fe20003800200 */
[----:B------:R-:W-:Y:S02]  /*14e80*/  LOP3.LUT R81, R81, 0x3ff00000, RZ, 0xfc, !PT ;  /* 0x3ff0000051517812 */ /* 0x000fe400078efcff */
[----:B------:R-:W-:Y:S02]  /*14e90*/  MOV R84, 0x1 ;  /* 0x0000000100547802 */ /* 0x000fe40000000f00 */
[----:B------:R-:W-:-:S02]  /*14ea0*/  LOP3.LUT R11, R83, 0x7ff00000, RZ, 0xc0, !PT ;  /* 0x7ff00000530b7812 */ /* 0x000fc400078ec0ff */
[----:B------:R-:W-:Y:S01]  /*14eb0*/  LOP3.LUT R94, R79, 0x7ff00000, RZ, 0xc0, !PT ;  /* 0x7ff000004f5e7812 */ /* 0x000fe200078ec0ff */
[----:B------:R-:W-:Y:S02]  /*14ec0*/  @!P0 DMUL R80, R78, 8.98846567431157953865e+307 ;  /* 0x7fe000004e508828 */ /* 0x000fe40000000000 */
[----:B------:R-:W-:Y:S01]  /*14ed0*/  IMAD.MOV.U32 R93, RZ, RZ, R11 ;  /* 0x000000ffff5d7224 */ /* 0x000fe200078e000b */
[----:B------:R-:W-:Y:S02]  /*14ee0*/  ISETP.GE.U32.AND P3, PT, R11, R94, PT ;  /* 0x0000005e0b00720c */ /* 0x000fe40003f66070 */
[----:B------:R-:W-:Y:S01]  /*14ef0*/  @!P1 LOP3.LUT R32, R79, 0x7ff00000, RZ, 0xc0, !PT ;  /* 0x7ff000004f209812 */ /* 0x000fe200078ec0ff */
[----:B------:R-:W0:Y:S01]  /*14f00*/  MUFU.RCP64H R85, R81 ;  /* 0x0000005100557308 */ /* 0x000e220000001800 */
[----:B------:R-:W-:Y:S02]  /*14f10*/  @!P1 MOV R88, RZ ;  /* 0x000000ff00589202 */ /* 0x000fe40000000f00 */
[----:B------:R-:W-:Y:S01]  /*14f20*/  @!P1 ISETP.GE.U32.AND P2, PT, R11, R32, PT ;  /* 0x000000200b00920c */ /* 0x000fe20003f46070 */
[----:B------:R-:W-:Y:S01]  /*14f30*/  IMAD.MOV.U32 R32, RZ, RZ, 0x1ca00000 ;  /* 0x1ca00000ff207424 */ /* 0x000fe200078e00ff */
[----:B------:R-:W-:-:S04]  /*14f40*/  @!P0 LOP3.LUT R94, R81, 0x7ff00000, RZ, 0xc0, !PT ;  /* 0x7ff00000515e8812 */ /* 0x000fc800078ec0ff */
[----:B------:R-:W-:Y:S02]  /*14f50*/  @!P1 SEL R89, R32, 0x63400000, !P2 ;  /* 0x6340000020599807 */ /* 0x000fe40005000000 */
[----:B------:R-:W-:Y:S02]  /*14f60*/  IADD3 R95, PT, PT, R94, -0x1, RZ ;  /* 0xffffffff5e5f7810 */ /* 0x000fe40007ffe0ff */
[----:B------:R-:W-:Y:S01]  /*14f70*/  @!P1 LOP3.LUT R89, R89, 0x80000000, R83, 0xf8, !PT ;  /* 0x8000000059599812 */ /* 0x000fe200078ef853 */
[----:B0-----:R-:W-:-:S03]  /*14f80*/  DFMA R86, R84, -R80, 1 ;  /* 0x3ff000005456742b */ /* 0x001fc60000000850 */
[----:B------:R-:W-:-:S05]  /*14f90*/  @!P1 LOP3.LUT R89, R89, 0x100000, RZ, 0xfc, !PT ;  /* 0x0010000059599812 */ /* 0x000fca00078efcff */
[----:B------:R-:W-:-:S08]  /*14fa0*/  DFMA R86, R86, R86, R86 ;  /* 0x000000565656722b */ /* 0x000fd00000000056 */
[----:B------:R-:W-:Y:S01]  /*14fb0*/  DFMA R86, R84, R86, R84 ;  /* 0x000000565456722b */ /* 0x000fe20000000054 */
[----:B------:R-:W-:Y:S01]  /*14fc0*/  SEL R85, R32, 0x63400000, !P3 ;  /* 0x6340000020557807 */ /* 0x000fe20005800000 */
[----:B------:R-:W-:-:S03]  /*14fd0*/  IMAD.MOV.U32 R84, RZ, RZ, R82 ;  /* 0x000000ffff547224 */ /* 0x000fc600078e0052 */
[----:B------:R-:W-:-:S03]  /*14fe0*/  LOP3.LUT R85, R85, 0x800fffff, R83, 0xf8, !PT ;  /* 0x800fffff55557812 */ /* 0x000fc600078ef853 */
[----:B------:R-:W-:-:S03]  /*14ff0*/  DFMA R90, R86, -R80, 1 ;  /* 0x3ff00000565a742b */ /* 0x000fc60000000850 */
[----:B------:R-:W-:-:S05]  /*15000*/  @!P1 DFMA R84, R84, 2, -R88 ;  /* 0x400000005454982b */ /* 0x000fca0000000858 */
[----:B------:R-:W-:-:S05]  /*15010*/  DFMA R86, R86, R90, R86 ;  /* 0x0000005a5656722b */ /* 0x000fca0000000056 */
[----:B------:R-:W-:-:S03]  /*15020*/  @!P1 LOP3.LUT R93, R85, 0x7ff00000, RZ, 0xc0, !PT ;  /* 0x7ff00000555d9812 */ /* 0x000fc600078ec0ff */
[----:B------:R-:W-:Y:S02]  /*15030*/  DMUL R88, R86, R84 ;  /* 0x0000005456587228 */ /* 0x000fe40000000000 */
[----:B------:R-:W-:-:S05]  /*15040*/  VIADD R90, R93, 0xffffffff ;  /* 0xffffffff5d5a7836 */ /* 0x000fca0000000000 */
[----:B------:R-:W-:Y:S01]  /*15050*/  ISETP.GT.U32.AND P0, PT, R90, 0x7feffffe, PT ;  /* 0x7feffffe5a00780c */ /* 0x000fe20003f04070 */
[----:B------:R-:W-:-:S03]  /*15060*/  DFMA R90, R88, -R80, R84 ;  /* 0x80000050585a722b */ /* 0x000fc60000000054 */
[----:B------:R-:W-:-:S05]  /*15070*/  ISETP.GT.U32.OR P0, PT, R95, 0x7feffffe, P0 ;  /* 0x7feffffe5f00780c */ /* 0x000fca0000704470 */
[----:B------:R-:W-:-:S08]  /*15080*/  DFMA R86, R86, R90, R88 ;  /* 0x0000005a5656722b */ /* 0x000fd00000000058 */
[----:B------:R-:W-:Y:S05]  /*15090*/  @P0 BRA `(.L_x_432) ;  /* 0x00000000006c0947 */ /* 0x000fea0003800000 */
[----:B------:R-:W-:-:S04]  /*150a0*/  LOP3.LUT R88, R79, 0x7ff00000, RZ, 0xc0, !PT ;  /* 0x7ff000004f587812 */ /* 0x000fc800078ec0ff */
[CC--:B------:R-:W-:Y:S02]  /*150b0*/  VIADDMNMX R82, R11.reuse, -R88.reuse, 0xb9600000, !PT ;  /* 0xb96000000b527446 */ /* 0x0c0fe40007800958 */
[----:B------:R-:W-:Y:S02]  /*150c0*/  ISETP.GE.U32.AND P0, PT, R11, R88, PT ;  /* 0x000000580b00720c */ /* 0x000fe40003f06070 */
[----:B------:R-:W-:Y:S02]  /*150d0*/  VIMNMX R11, PT, PT, R82, 0x46a00000, PT ;  /* 0x46a00000520b7848 */ /* 0x000fe40003fe0100 */
[----:B------:R-:W-:Y:S02]  /*150e0*/  SEL R32, R32, 0x63400000, !P0 ;  /* 0x6340000020207807 */ /* 0x000fe40004000000 */
[----:B------:R-:W-:-:S03]  /*150f0*/  MOV R82, RZ ;  /* 0x000000ff00527202 */ /* 0x000fc60000000f00 */
[----:B------:R-:W-:-:S04]  /*15100*/  IMAD.IADD R11, R11, 0x1, -R32 ;  /* 0x000000010b0b7824 */ /* 0x000fc800078e0a20 */
[----:B------:R-:W-:-:S06]  /*15110*/  VIADD R83, R11, 0x7fe00000 ;  /* 0x7fe000000b537836 */ /* 0x000fcc0000000000 */
[----:B------:R-:W-:-:S10]  /*15120*/  DMUL R88, R86, R82 ;  /* 0x0000005256587228 */ /* 0x000fd40000000000 */
[----:B------:R-:W-:-:S13]  /*15130*/  FSETP.GTU.AND P0, PT, |R89|, 1.469367938527859385e-39, PT ;  /* 0x001000005900780b */ /* 0x000fda0003f0c200 */
[----:B------:R-:W-:Y:S05]  /*15140*/  @P0 BRA `(.L_x_433) ;  /* 0x0000000000940947 */ /* 0x000fea0003800000 */
[----:B------:R-:W-:Y:S01]  /*15150*/  DFMA R80, R86, -R80, R84 ;  /* 0x800000505650722b */ /* 0x000fe20000000054 */
[----:B------:R-:W-:-:S09]  /*15160*/  IMAD.MOV.U32 R82, RZ, RZ, RZ ;  /* 0x000000ffff527224 */ /* 0x000fd200078e00ff */
[C---:B------:R-:W-:Y:S02]  /*15170*/  FSETP.NEU.AND P0, PT, R81.reuse, RZ, PT ;  /* 0x000000ff5100720b */ /* 0x040fe40003f0d000 */
[----:B------:R-:W-:-:S04]  /*15180*/  LOP3.LUT R85, R81, 0x80000000, R79, 0x48, !PT ;  /* 0x8000000051557812 */ /* 0x000fc800078e484f */
[----:B------:R-:W-:-:S07]  /*15190*/  LOP3.LUT R83, R85, R83, RZ, 0xfc, !PT ;  /* 0x0000005355537212 */ /* 0x000fce00078efcff */
[----:B------:R-:W-:Y:S05]  /*151a0*/  @!P0 BRA `(.L_x_433) ;  /* 0x00000000007c8947 */ /* 0x000fea0003800000 */
[----:B------:R-:W-:Y:S01]  /*151b0*/  IMAD.MOV R79, RZ, RZ, -R11 ;  /* 0x000000ffff4f7224 */ /* 0x000fe200078e0a0b */
[----:B------:R-:W-:Y:S01]  /*151c0*/  MOV R78, RZ ;  /* 0x000000ff004e7202 */ /* 0x000fe20000000f00 */
[----:B------:R-:W-:Y:S01]  /*151d0*/  DMUL.RP R82, R86, R82 ;  /* 0x0000005256527228 */ /* 0x000fe20000008000 */
[----:B------:R-:W-:-:S04]  /*151e0*/  IADD3 R11, PT, PT, -R11, -0x43300000, RZ ;  /* 0xbcd000000b0b7810 */ /* 0x000fc80007ffe1ff */
[----:B------:R-:W-:-:S05]  /*151f0*/  DFMA R78, R88, -R78, R86 ;  /* 0x8000004e584e722b */ /* 0x000fca0000000056 */
[----:B------:R-:W-:-:S05]  /*15200*/  LOP3.LUT R85, R83, R85, RZ, 0x3c, !PT ;  /* 0x0000005553557212 */ /* 0x000fca00078e3cff */
[----:B------:R-:W-:-:S04]  /*15210*/  FSETP.NEU.AND P0, PT, |R79|, R11, PT ;  /* 0x0000000b4f00720b */ /* 0x000fc80003f0d200 */
[----:B------:R-:W-:Y:S02]  /*15220*/  FSEL R88, R82, R88, !P0 ;  /* 0x0000005852587208 */ /* 0x000fe40004000000 */
[----:B------:R-:W-:Y:S01]  /*15230*/  FSEL R89, R85, R89, !P0 ;  /* 0x0000005955597208 */ /* 0x000fe20004000000 */
[----:B------:R-:W-:Y:S06]  /*15240*/  BRA `(.L_x_433) ;  /* 0x0000000000547947 */ /* 0x000fec0003800000 */
.L_x_432:
[----:B------:R-:W-:-:S14]  /*15250*/  DSETP.NAN.AND P0, PT, R82, R82, PT ;  /* 0x000000525200722a */ /* 0x000fdc0003f08000 */
[----:B------:R-:W-:Y:S05]  /*15260*/  @P0 BRA `(.L_x_434) ;  /* 0x0000000000440947 */ /* 0x000fea0003800000 */
[----:B------:R-:W-:-:S14]  /*15270*/  DSETP.NAN.AND P0, PT, R78, R78, PT ;  /* 0x0000004e4e00722a */ /* 0x000fdc0003f08000 */
[----:B------:R-:W-:Y:S05]  /*15280*/  @P0 BRA `(.L_x_435) ;  /* 0x0000000000300947 */ /* 0x000fea0003800000 */
[----:B------:R-:W-:Y:S01]  /*15290*/  ISETP.NE.AND P0, PT, R93, R94, PT ;  /* 0x0000005e5d00720c */ /* 0x000fe20003f05270 */
[----:B------:R-:W-:Y:S02]  /*152a0*/  IMAD.MOV.U32 R88, RZ, RZ, 0x0 ;  /* 0x00000000ff587424 */ /* 0x000fe400078e00ff */
[----:B------:R-:W-:-:S10]  /*152b0*/  IMAD.MOV.U32 R89, RZ, RZ, -0x80000 ;  /* 0xfff80000ff597424 */ /* 0x000fd400078e00ff */
[----:B------:R-:W-:Y:S05]  /*152c0*/  @!P0 BRA `(.L_x_433) ;  /* 0x0000000000348947 */ /* 0x000fea0003800000 */
[----:B------:R-:W-:Y:S02]  /*152d0*/  ISETP.NE.AND P0, PT, R93, 0x7ff00000, PT ;  /* 0x7ff000005d00780c */ /* 0x000fe40003f05270 */
[----:B------:R-:W-:Y:S02]  /*152e0*/  LOP3.LUT R89, R83, 0x80000000, R79, 0x48, !PT ;  /* 0x8000000053597812 */ /* 0x000fe400078e484f */
[----:B------:R-:W-:-:S13]  /*152f0*/  ISETP.EQ.OR P0, PT, R94, RZ, !P0 ;  /* 0x000000ff5e00720c */ /* 0x000fda0004702670 */
[----:B------:R-:W-:Y:S02]  /*15300*/  @P0 LOP3.LUT R11, R89, 0x7ff00000, RZ, 0xfc, !PT ;  /* 0x7ff00000590b0812 */ /* 0x000fe400078efcff */
[----:B------:R-:W-:Y:S01]  /*15310*/  @!P0 MOV R88, RZ ;  /* 0x000000ff00588202 */ /* 0x000fe20000000f00 */
[----:B------:R-:W-:Y:S02]  /*15320*/  @P0 IMAD.MOV.U32 R88, RZ, RZ, RZ ;  /* 0x000000ffff580224 */ /* 0x000fe400078e00ff */
[----:B------:R-:W-:Y:S01]  /*15330*/  @P0 IMAD.MOV.U32 R89, RZ, RZ, R11 ;  /* 0x000000ffff590224 */ /* 0x000fe200078e000b */
[----:B------:R-:W-:Y:S06]  /*15340*/  BRA `(.L_x_433) ;  /* 0x0000000000147947 */ /* 0x000fec0003800000 */
.L_x_435:
[----:B------:R-:W-:Y:S02]  /*15350*/  LOP3.LUT R89, R79, 0x80000, RZ, 0xfc, !PT ;  /* 0x000800004f597812 */ /* 0x000fe400078efcff */
[----:B------:R-:W-:Y:S01]  /*15360*/  MOV R88, R78 ;  /* 0x0000004e00587202 */ /* 0x000fe20000000f00 */
[----:B------:R-:W-:Y:S06]  /*15370*/  BRA `(.L_x_433) ;  /* 0x0000000000087947 */ /* 0x000fec0003800000 */
.L_x_434:
[----:B------:R-:W-:Y:S01]  /*15380*/  LOP3.LUT R89, R83, 0x80000, RZ, 0xfc, !PT ;  /* 0x0008000053597812 */ /* 0x000fe200078efcff */
[----:B------:R-:W-:-:S07]  /*15390*/  IMAD.MOV.U32 R88, RZ, RZ, R82 ;  /* 0x000000ffff587224 */ /* 0x000fce00078e0052 */
.L_x_433:
[----:B------:R-:W-:Y:S05]  /*153a0*/  BSYNC.RECONVERGENT B0 ;  /* 0x0000000000007941 */ /* 0x000fea0003800200 */
.L_x_431:
[----:B------:R-:W-:-:S04]  /*153b0*/  IMAD.MOV.U32 R93, RZ, RZ, 0x0 ;  /* 0x00000000ff5d7424 */ /* 0x000fc800078e00ff */
[----:B------:R-:W-:Y:S05]  /*153c0*/  RET.REL.NODEC R92 `(_Z9propagateP24curandStatePhilox4_32_10PdS1_S1_S1_S1_S1_S1_PKdiS3_S3_S3_S3_iiddPKhiiiS3_S3_S3_S3_S3_S3_iibi) ;  /* 0xfffffeac5c0c7950 */ /* 0x000fea0003c3ffff */
        .weak           $__internal_1_$__cuda_sm20_dsqrt_rn_f64_mediumpath_v1
        .type           $__internal_1_$__cuda_sm20_dsqrt_rn_f64_mediumpath_v1,@function
        .size           $__internal_1_$__cuda_sm20_dsqrt_rn_f64_mediumpath_v1,($_Z9propagateP24curandStatePhilox4_32_10PdS1_S1_S1_S1_S1_S1_PKdiS3_S3_S3_S3_iiddPKhiiiS3_S3_S3_S3_S3_S3_iibi$__internal_trig_reduction_slowpathd - $__internal_1_$__cuda_sm20_dsqrt_rn_f64_mediumpath_v1)
$__internal_1_$__cuda_sm20_dsqrt_rn_f64_mediumpath_v1:
[----:B------:R-:W-:Y:S01]  /*153d0*/  ISETP.GE.U32.AND P0, PT, R12, -0x3400000, PT ;  /* 0xfcc000000c00780c */ /* 0x000fe20003f06070 */
[----:B------:R-:W-:Y:S01]  /*153e0*/  BSSY.RECONVERGENT B2, `(.L_x_436) ;  /* 0x000002a000027945 */ /* 0x000fe20003800200 */
[----:B------:R-:W-:Y:S01]  /*153f0*/  IMAD.MOV.U32 R12, RZ, RZ, R32 ;  /* 0x000000ffff0c7224 */ /* 0x000fe200078e0020 */
[----:B------:R-:W-:Y:S01]  /*15400*/  MOV R13, R33 ;  /* 0x00000021000d7202 */ /* 0x000fe20000000f00 */
[----:B------:R-:W-:Y:S01]  /*15410*/  IMAD.MOV.U32 R15, RZ, RZ, R79 ;  /* 0x000000ffff0f7224 */ /* 0x000fe200078e004f */
[----:B------:R-:W-:Y:S01]  /*15420*/  MOV R14, R34 ;  /* 0x00000022000e7202 */ /* 0x000fe20000000f00 */
[----:B------:R-:W-:Y:S01]  /*15430*/  IMAD.MOV.U32 R20, RZ, RZ, R78 ;  /* 0x000000ffff147224 */ /* 0x000fe200078e004e */
[----:B------:R-:W-:Y:S01]  /*15440*/  MOV R33, R81 ;  /* 0x0000005100217202 */ /* 0x000fe20000000f00 */
[----:B------:R-:W-:-:S05]  /*15450*/  IMAD.MOV.U32 R32, RZ, RZ, R80 ;  /* 0x000000ffff207224 */ /* 0x000fca00078e0050 */
[----:B------:R-:W-:Y:S05]  /*15460*/  @!P0 BRA `(.L_x_437) ;  /* 0x0000000000208947 */ /* 0x000fea0003800000 */
[----:B------:R-:W-:-:S10]  /*15470*/  DFMA.RM R12, R12, R20, R32 ;  /* 0x000000140c0c722b */ /* 0x000fd40000004020 */
[----:B------:R-:W-:-:S05]  /*15480*/  IADD3 R20, P0, PT, R12, 0x1, RZ ;  /* 0x000000010c147810 */ /* 0x000fca0007f1e0ff */
[----:B------:R-:W-:-:S06]  /*15490*/  IMAD.X R21, RZ, RZ, R13, P0 ;  /* 0x000000ffff157224 */ /* 0x000fcc00000e060d */
[----:B------:R-:W-:-:S08]  /*154a0*/  DFMA.RP R14, -R12, R20, R14 ;  /* 0x000000140c0e722b */ /* 0x000fd0000000810e */
[----:B------:R-:W-:-:S06]  /*154b0*/  DSETP.GT.AND P0, PT, R14, RZ, PT ;  /* 0x000000ff0e00722a */ /* 0x000fcc0003f04000 */
[----:B------:R-:W-:Y:S02]  /*154c0*/  FSEL R12, R20, R12, P0 ;  /* 0x0000000c140c7208 */ /* 0x000fe40000000000 */
[----:B------:R-:W-:Y:S01]  /*154d0*/  FSEL R13, R21, R13, P0 ;  /* 0x0000000d150d7208 */ /* 0x000fe20000000000 */
[----:B------:R-:W-:Y:S06]  /*154e0*/  BRA `(.L_x_438) ;  /* 0x0000000000647947 */ /* 0x000fec0003800000 */
.L_x_437:
[----:B------:R-:W-:-:S14]  /*154f0*/  DSETP.NE.AND P0, PT, R14, RZ, PT ;  /* 0x000000ff0e00722a */ /* 0x000fdc0003f05000 */
[----:B------:R-:W-:Y:S05]  /*15500*/  @!P0 BRA `(.L_x_439) ;  /* 0x0000000000588947 */ /* 0x000fea0003800000 */
[----:B------:R-:W-:-:S13]  /*15510*/  ISETP.GE.AND P0, PT, R15, RZ, PT ;  /* 0x000000ff0f00720c */ /* 0x000fda0003f06270 */
[----:B------:R-:W-:Y:S01]  /*15520*/  @!P0 IMAD.MOV.U32 R12, RZ, RZ, 0x0 ;  /* 0x00000000ff0c8424 */ /* 0x000fe200078e00ff */
[----:B------:R-:W-:Y:S01]  /*15530*/  @!P0 MOV R13, 0xfff80000 ;  /* 0xfff80000000d8802 */ /* 0x000fe20000000f00 */
[----:B------:R-:W-:Y:S06]  /*15540*/  @!P0 BRA `(.L_x_438) ;  /* 0x00000000004c8947 */ /* 0x000fec0003800000 */
[----:B------:R-:W-:-:S13]  /*15550*/  ISETP.GT.AND P0, PT, R15, 0x7fefffff, PT ;  /* 0x7fefffff0f00780c */ /* 0x000fda0003f04270 */
[----:B------:R-:W-:Y:S05]  /*15560*/  @P0 BRA `(.L_x_439) ;  /* 0x0000000000400947 */ /* 0x000fea0003800000 */
[----:B------:R-:W-:Y:S01]  /*15570*/  DMUL R12, R14, 8.11296384146066816958e+31 ;  /* 0x469000000e0c7828 */ /* 0x000fe20000000000 */
[----:B------:R-:W-:Y:S01]  /*15580*/  IMAD.MOV.U32 R32, RZ, RZ, 0x0 ;  /* 0x00000000ff207424 */ /* 0x000fe200078e00ff */
[----:B------:R-:W-:Y:S01]  /*15590*/  MOV R33, 0x3fd80000 ;  /* 0x3fd8000000217802 */ /* 0x000fe20000000f00 */
[----:B------:R-:W-:-:S03]  /*155a0*/  IMAD.MOV.U32 R14, RZ, RZ, RZ ;  /* 0x000000ffff0e7224 */ /* 0x000fc600078e00ff */
[----:B------:R-:W0:Y:S03]  /*155b0*/  MUFU.RSQ64H R15, R13 ;  /* 0x0000000d000f7308 */ /* 0x000e260000001c00 */
[----:B0-----:R-:W-:-:S08]  /*155c0*/  DMUL R20, R14, R14 ;  /* 0x0000000e0e147228 */ /* 0x001fd00000000000 */
[----:B------:R-:W-:-:S08]  /*155d0*/  DFMA R20, R12, -R20, 1 ;  /* 0x3ff000000c14742b */ /* 0x000fd00000000814 */
[----:B------:R-:W-:Y:S02]  /*155e0*/  DFMA R32, R20, R32, 0.5 ;  /* 0x3fe000001420742b */ /* 0x000fe40000000020 */
[----:B------:R-:W-:-:S08]  /*155f0*/  DMUL R20, R14, R20 ;  /* 0x000000140e147228 */ /* 0x000fd00000000000 */
[----:B------:R-:W-:-:S08]  /*15600*/  DFMA R20, R32, R20, R14 ;  /* 0x000000142014722b */ /* 0x000fd0000000000e */
[----:B------:R-:W-:Y:S02]  /*15610*/  DMUL R14, R12, R20 ;  /* 0x000000140c0e7228 */ /* 0x000fe40000000000 */
[----:B------:R-:W-:-:S06]  /*15620*/  VIADD R21, R21, 0xfff00000 ;  /* 0xfff0000015157836 */ /* 0x000fcc0000000000 */
[----:B------:R-:W-:-:S08]  /*15630*/  DFMA R32, R14, -R14, R12 ;  /* 0x8000000e0e20722b */ /* 0x000fd0000000000c */
[----:B------:R-:W-:-:S10]  /*15640*/  DFMA R12, R20, R32, R14 ;  /* 0x00000020140c722b */ /* 0x000fd4000000000e */
[----:B------:R-:W-:Y:S01]  /*15650*/  VIADD R13, R13, 0xfcb00000 ;  /* 0xfcb000000d0d7836 */ /* 0x000fe20000000000 */
[----:B------:R-:W-:Y:S06]  /*15660*/  BRA `(.L_x_438) ;  /* 0x0000000000047947 */ /* 0x000fec0003800000 */
.L_x_439:
[----:B------:R-:W-:-:S11]  /*15670*/  DADD R12, R14, R14 ;  /* 0x000000000e0c7229 */ /* 0x000fd6000000000e */
.L_x_438:
[----:B------:R-:W-:Y:S05]  /*15680*/  BSYNC.RECONVERGENT B2 ;  /* 0x0000000000027941 */ /* 0x000fea0003800200 */
.L_x_436:
[----:B------:R-:W-:Y:S02]  /*15690*/  IMAD.MOV.U32 R33, RZ, RZ, R13 ;  /* 0x000000ffff217224 */ /* 0x000fe400078e000d */
[----:B------:R-:W-:Y:S01]  /*156a0*/  HFMA2 R13, -RZ, RZ, 0, 0 ;  /* 0x00000000ff0d7431 */ /* 0x000fe200000001ff */
[----:B------:R-:W-:Y:S01]  /*156b0*/  MOV R32, R12 ;  /* 0x0000000c00207202 */ /* 0x000fe20000000f00 */
[----:B------:R-:W-:-:S04]  /*156c0*/  IMAD.MOV.U32 R12, RZ, RZ, R82 ;  /* 0x000000ffff0c7224 */ /* 0x000fc800078e0052 */
[----:B------:R-:W-:Y:S05]  /*156d0*/  RET.REL.NODEC R12 `(_Z9propagateP24curandStatePhilox4_32_10PdS1_S1_S1_S1_S1_S1_PKdiS3_S3_S3_S3_iiddPKhiiiS3_S3_S3_S3_S3_S3_iibi) ;  /* 0xfffffea80c487950 */ /* 0x000fea0003c3ffff */
        .type           $_Z9propagateP24curandStatePhilox4_32_10PdS1_S1_S1_S1_S1_S1_PKdiS3_S3_S3_S3_iiddPKhiiiS3_S3_S3_S3_S3_S3_iibi$__internal_trig_reduction_slowpathd,@function
        .size           $_Z9propagateP24curandStatePhilox4_32_10PdS1_S1_S1_S1_S1_S1_PKdiS3_S3_S3_S3_iiddPKhiiiS3_S3_S3_S3_S3_S3_iibi$__internal_trig_reduction_slowpathd,(.L_x_451 - $_Z9propagateP24curandStatePhilox4_32_10PdS1_S1_S1_S1_S1_S1_PKdiS3_S3_S3_S3_iiddPKhiiiS3_S3_S3_S3_S3_S3_iibi$__internal_trig_reduction_slowpathd)
$_Z9propagateP24curandStatePhilox4_32_10PdS1_S1_S1_S1_S1_S1_PKdiS3_S3_S3_S3_iiddPKhiiiS3_S3_S3_S3_S3_S3_iibi$__internal_trig_reduction_slowpathd:
[----:B------:R-:W-:Y:S01]  /*156e0*/  SHF.R.U32.HI R20, RZ, 0x14, R80 ;  /* 0x00000014ff147819 */ /* 0x000fe20000011650 */
[----:B------:R-:W-:Y:S01]  /*156f0*/  IMAD.MOV.U32 R8, RZ, RZ, R12 ;  /* 0x000000ffff087224 */ /* 0x000fe200078e000c */
[----:B------:R-:W-:Y:S01]  /*15700*/  MOV R0, RZ ;  /* 0x000000ff00007202 */ /* 0x000fe20000000f00 */
[----:B------:R-:W-:Y:S01]  /*15710*/  IMAD.MOV.U32 R7, RZ, RZ, R80 ;  /* 0x000000ffff077224 */ /* 0x000fe200078e0050 */
[----:B------:R-:W-:-:S04]  /*15720*/  LOP3.LUT R6, R20, 0x7ff, RZ, 0xc0, !PT ;  /* 0x000007ff14067812 */ /* 0x000fc800078ec0ff */
[----:B------:R-:W-:-:S13]  /*15730*/  ISETP.NE.AND P0, PT, R6, 0x7ff, PT ;  /* 0x000007ff0600780c */ /* 0x000fda0003f05270 */
[----:B------:R-:W-:Y:S05]  /*15740*/  @!P0 BRA `(.L_x_440) ;  /* 0x0000000800488947 */ /* 0x000fea0003800000 */
[----:B------:R-:W-:Y:S01]  /*15750*/  VIADD R0, R6, 0xfffffc00 ;  /* 0xfffffc0006007836 */ /* 0x000fe20000000000 */
[----:B------:R-:W-:Y:S01]  /*15760*/  BSSY.RECONVERGENT B0, `(.L_x_441) ;  /* 0x000002f000007945 */ /* 0x000fe20003800200 */
[----:B------:R-:W-:-:S03]  /*15770*/  CS2R R78, SRZ ;  /* 0x00000000004e7805 */ /* 0x000fc6000001ff00 */
[----:B------:R-:W-:Y:S02]  /*15780*/  SHF.R.U32.HI R81, RZ, 0x6, R0 ;  /* 0x00000006ff517819 */ /* 0x000fe40000011600 */
[----:B------:R-:W-:Y:S02]  /*15790*/  ISETP.GE.U32.AND P0, PT, R0, 0x80, PT ;  /* 0x000000800000780c */ /* 0x000fe40003f06070 */
[C---:B------:R-:W-:Y:S02]  /*157a0*/  IADD3 R0, PT, PT, -R81.reuse, 0x13, RZ ;  /* 0x0000001351007810 */ /* 0x040fe40007ffe1ff */
[----:B------:R-:W-:Y:S02]  /*157b0*/  IADD3 R6, PT, PT, -R81, 0xf, RZ ;  /* 0x0000000f51067810 */ /* 0x000fe40007ffe1ff */
[----:B------:R-:W-:Y:S01]  /*157c0*/  SEL R12, R0, 0x12, P0 ;  /* 0x00000012000c7807 */ /* 0x000fe20000000000 */
[----:B------:R-:W-:-:S03]  /*157d0*/  VIADD R0, R1, 0xbc20 ;  /* 0x0000bc2001007836 */ /* 0x000fc60000000000 */
[----:B------:R-:W-:-:S13]  /*157e0*/  ISETP.GE.AND P0, PT, R6, R12, PT ;  /* 0x0000000c0600720c */ /* 0x000fda0003f06270 */
[----:B------:R-:W-:Y:S05]  /*157f0*/  @P0 BRA `(.L_x_442) ;  /* 0x0000000000940947 */ /* 0x000fea0003800000 */
[----:B------:R-:W0:Y:S01]  /*15800*/  LDC.64 R84, c[0x0][0x358] ;  /* 0x0000d600ff547b82 */ /* 0x000e220000000a00 */
[C---:B------:R-:W-:Y:S01]  /*15810*/  SHF.L.U64.HI R7, R8.reuse, 0xb, R7 ;  /* 0x0000000b08077819 */ /* 0x040fe20000010207 */
[----:B------:R-:W-:Y:S01]  /*15820*/  BSSY.RECONVERGENT B2, `(.L_x_443) ;  /* 0x0000021000027945 */ /* 0x000fe20003800200 */
[----:B------:R-:W-:Y:S01]  /*15830*/  SHF.L.U32 R33, R8, 0xb, RZ ;  /* 0x0000000b08217819 */ /* 0x000fe200000006ff */
[----:B------:R-:W-:Y:S01]  /*15840*/  IMAD.MOV.U32 R15, RZ, RZ, R6 ;  /* 0x000000ffff0f7224 */ /* 0x000fe200078e0006 */
[----:B------:R-:W-:Y:S01]  /*15850*/  IADD3 R11, PT, PT, RZ, -R81, -R12 ;  /* 0x80000051ff0b7210 */ /* 0x000fe20007ffe80c */
[----:B------:R-:W-:Y:S01]  /*15860*/  IMAD.MOV.U32 R13, RZ, RZ, RZ ;  /* 0x000000ffff0d7224 */ /* 0x000fe200078e00ff */
[----:B------:R-:W-:Y:S02]  /*15870*/  CS2R R78, SRZ ;  /* 0x00000000004e7805 */ /* 0x000fe4000001ff00 */
[----:B------:R-:W-:-:S07]  /*15880*/  LOP3.LUT R83, R7, 0x80000000, RZ, 0xfc, !PT ;  /* 0x8000000007537812 */ /* 0x000fce00078efcff */
.L_x_444:
[----:B------:R-:W1:Y:S01]  /*15890*/  LDC.64 R6, c[0x4][0x1a0] ;  /* 0x01006800ff067b82 */ /* 0x000e620000000a00 */
[----:B0-----:R-:W-:Y:S02]  /*158a0*/  R2UR UR4, R84 ;  /* 0x00000000540472ca */ /* 0x001fe400000e0000 */
[----:B------:R-:W-:Y:S01]  /*158b0*/  R2UR UR5, R85 ;  /* 0x00000000550572ca */ /* 0x000fe200000e0000 */
[----:B-1----:R-:W-:-:S12]  /*158c0*/  IMAD.WIDE R6, R15, 0x8, R6 ;  /* 0x000000080f067825 */ /* 0x002fd800078e0206 */
[----:B------:R-:W2:Y:S01]  /*158d0*/  LDG.E.64.CONSTANT R6, desc[UR4][R6.64] ;  /* 0x0000000406067981 */ /* 0x000ea2000c1e9b00 */
[----:B------:R-:W-:Y:S01]  /*158e0*/  VIADD R11, R11, 0x1 ;  /* 0x000000010b0b7836 */ /* 0x000fe20000000000 */
[----:B------:R-:W-:Y:S01]  /*158f0*/  IADD3 R15, PT, PT, R15, 0x1, RZ ;  /* 0x000000010f0f7810 */ /* 0x000fe20007ffe0ff */
[----:B--2---:R-:W-:-:S04]  /*15900*/  IMAD.WIDE.U32 R8, P3, R6, R33, R78 ;  /* 0x0000002106087225 */ /* 0x004fc8000786004e */
[----:B------:R-:W-:Y:S02]  /*15910*/  IMAD R21, R6, R83, RZ ;  /* 0x0000005306157224 */ /* 0x000fe400078e02ff */
[CC--:B------:R-:W-:Y:S02]  /*15920*/  IMAD R32, R7.reuse, R33.reuse, RZ ;  /* 0x0000002107207224 */ /* 0x0c0fe400078e02ff */
[----:B------:R-:W-:Y:S01]  /*15930*/  IMAD.HI.U32 R79, R7, R33, RZ ;  /* 0x00000021074f7227 */ /* 0x000fe200078e00ff */
[----:B------:R-:W-:Y:S02]  /*15940*/  IADD3 R9, P0, PT, R21, R9, RZ ;  /* 0x0000000915097210 */ /* 0x000fe40007f1e0ff */
[C---:B------:R-:W-:Y:S01]  /*15950*/  LEA R21, R13.reuse, R0, 0x3 ;  /* 0x000000000d157211 */ /* 0x040fe200078e18ff */
[----:B------:R-:W-:Y:S01]  /*15960*/  VIADD R13, R13, 0x1 ;  /* 0x000000010d0d7836 */ /* 0x000fe20000000000 */
[----:B------:R-:W-:Y:S01]  /*15970*/  IADD3 R9, P1, PT, R32, R9, RZ ;  /* 0x0000000920097210 */ /* 0x000fe20007f3e0ff */
[----:B------:R-:W-:-:S04]  /*15980*/  IMAD.HI.U32 R32, R6, R83, RZ ;  /* 0x0000005306207227 */ /* 0x000fc800078e00ff */
[----:B------:R-:W-:Y:S01]  /*15990*/  IMAD.X R6, RZ, RZ, R32, P3 ;  /* 0x000000ffff067224 */ /* 0x000fe200018e0620 */
[----:B------:R1:W-:Y:S01]  /*159a0*/  STL.64 [R21], R8 ;  /* 0x0000000815007387 */ /* 0x0003e20000100a00 */
[----:B------:R-:W-:-:S03]  /*159b0*/  IMAD.HI.U32 R32, R7, R83, RZ ;  /* 0x0000005307207227 */ /* 0x000fc600078e00ff */
[----:B------:R-:W-:Y:S01]  /*159c0*/  IADD3.X R6, P0, PT, R79, R6, RZ, P0, !PT ;  /* 0x000000064f067210 */ /* 0x000fe2000071e4ff */
[----:B------:R-:W-:-:S05]  /*159d0*/  IMAD R7, R7, R83, RZ ;  /* 0x0000005307077224 */ /* 0x000fca00078e02ff */
[----:B------:R-:W-:Y:S02]  /*159e0*/  IADD3.X R78, P1, PT, R7, R6, RZ, P1, !PT ;  /* 0x00000006074e7210 */ /* 0x000fe40000f3e4ff */
[----:B------:R-:W-:Y:S02]  /*159f0*/  IADD3.X R6, PT, PT, R32, RZ, RZ, P0, !PT ;  /* 0x000000ff20067210 */ /* 0x000fe400007fe4ff */
[----:B------:R-:W-:-:S03]  /*15a00*/  ISETP.NE.AND P0, PT, R11, -0xf, PT ;  /* 0xfffffff10b00780c */ /* 0x000fc60003f05270 */
[----:B------:R-:W-:-:S10]  /*15a10*/  IMAD.X R79, RZ, RZ, R6, P1 ;  /* 0x000000ffff4f7224 */ /* 0x000fd400008e0606 */
[----:B-1----:R-:W-:Y:S05]  /*15a20*/  @P0 BRA `(.L_x_444) ;  /* 0xfffffffc00980947 */ /* 0x002fea000383ffff */
[----:B------:R-:W-:Y:S05]  /*15a30*/  BSYNC.RECONVERGENT B2 ;  /* 0x0000000000027941 */ /* 0x000fea0003800200 */
.L_x_443:
[----:B------:R-:W-:-:S07]  /*15a40*/  IMAD.MOV.U32 R6, RZ, RZ, R12 ;  /* 0x000000ffff067224 */ /* 0x000fce00078e000c */
.L_x_442:
[----:B------:R-:W-:Y:S05]  /*15a50*/  BSYNC.RECONVERGENT B0 ;  /* 0x0000000000007941 */ /* 0x000fea0003800200 */
.L_x_441:
[----:B------:R-:W-:Y:S01]  /*15a60*/  LOP3.LUT P0, R83, R20, 0x3f, RZ, 0xc0, !PT ;  /* 0x0000003f14537812 */ /* 0x000fe2000780c0ff */
[----:B------:R-:W-:-:S05]  /*15a70*/  IMAD.IADD R81, R81, 0x1, R6 ;  /* 0x0000000151517824 */ /* 0x000fca00078e0206 */
[----:B------:R-:W-:-:S05]  /*15a80*/  LEA R81, R81, R0, 0x3 ;  /* 0x0000000051517211 */ /* 0x000fca00078e18ff */
[----:B------:R0:W-:Y:S04]  /*15a90*/  STL.64 [R81+-0x78], R78 ;  /* 0xffff884e51007387 */ /* 0x0001e80000100a00 */
[----:B------:R-:W2:Y:S04]  /*15aa0*/  @P0 LDL.64 R8, [R1+0xbc28] ;  /* 0x00bc280001080983 */ /* 0x000ea80000100a00 */
[----:B------:R-:W3:Y:S04]  /*15ab0*/  LDL.64 R32, [R1+0xbc30] ;  /* 0x00bc300001207983 */ /* 0x000ee80000100a00 */
[----:B------:R-:W4:Y:S01]  /*15ac0*/  LDL.64 R20, [R1+0xbc38] ;  /* 0x00bc380001147983 */ /* 0x000f220000100a00 */
[----:B------:R-:W-:Y:S01]  /*15ad0*/  @P0 LOP3.LUT R0, R83, 0x3f, RZ, 0x3c, !PT ;  /* 0x0000003f53000812 */ /* 0x000fe200078e3cff */
[----:B------:R-:W-:Y:S01]  /*15ae0*/  BSSY.RECONVERGENT B0, `(.L_x_445) ;  /* 0x0000034000007945 */ /* 0x000fe20003800200 */
[----:B--2---:R-:W-:-:S02]  /*15af0*/  @P0 SHF.R.U64 R7, R8, 0x1, R9 ;  /* 0x0000000108070819 */ /* 0x004fc40000001209 */
[----:B------:R-:W-:Y:S02]  /*15b00*/  @P0 SHF.R.U32.HI R9, RZ, 0x1, R9 ;  /* 0x00000001ff090819 */ /* 0x000fe40000011609 */
[--C-:B---3--:R-:W-:Y:S02]  /*15b10*/  @P0 SHF.R.U32.HI R15, RZ, 0x1, R33.reuse ;  /* 0x00000001ff0f0819 */ /* 0x108fe40000011621 */
[C---:B------:R-:W-:Y:S02]  /*15b20*/  @P0 SHF.R.U64 R13, R32.reuse, 0x1, R33 ;  /* 0x00000001200d0819 */ /* 0x040fe40000001221 */
[CC--:B------:R-:W-:Y:S02]  /*15b30*/  @P0 SHF.L.U32 R11, R32.reuse, R83.reuse, RZ ;  /* 0x00000053200b0219 */ /* 0x0c0fe400000006ff */
[----:B------:R-:W-:Y:S02]  /*15b40*/  @P0 SHF.R.U64 R6, R7, R0, R9 ;  /* 0x0000000007060219 */ /* 0x000fe40000001209 */
[----:B------:R-:W-:-:S02]  /*15b50*/  @P0 SHF.L.U64.HI R8, R32, R83, R33 ;  /* 0x0000005320080219 */ /* 0x000fc40000010221 */
[-C--:B------:R-:W-:Y:S02]  /*15b60*/  @P0 SHF.R.U32.HI R7, RZ, R0.reuse, R9 ;  /* 0x00000000ff070219 */ /* 0x080fe40000011609 */
[----:B----4-:R-:W-:Y:S02]  /*15b70*/  @P0 SHF.L.U32 R9, R20, R83, RZ ;  /* 0x0000005314090219 */ /* 0x010fe400000006ff */
[----:B------:R-:W-:Y:S02]  /*15b80*/  @P0 SHF.R.U64 R12, R13, R0, R15 ;  /* 0x000000000d0c0219 */ /* 0x000fe4000000120f */
[----:B------:R-:W-:Y:S02]  /*15b90*/  @P0 LOP3.LUT R32, R11, R6, RZ, 0xfc, !PT ;  /* 0x000000060b200212 */ /* 0x000fe400078efcff */
[----:B------:R-:W-:Y:S02]  /*15ba0*/  @P0 LOP3.LUT R33, R8, R7, RZ, 0xfc, !PT ;  /* 0x0000000708210212 */ /* 0x000fe400078efcff */
[----:B------:R-:W-:-:S02]  /*15bb0*/  @P0 SHF.L.U64.HI R7, R20, R83, R21 ;  /* 0x0000005314070219 */ /* 0x000fc40000010215 */
[----:B------:R-:W-:Y:S01]  /*15bc0*/  @P0 LOP3.LUT R20, R9, R12, RZ, 0xfc, !PT ;  /* 0x0000000c09140212 */ /* 0x000fe200078efcff */
[C---:B------:R-:W-:Y:S01]  /*15bd0*/  IMAD.SHL.U32 R12, R32.reuse, 0x4, RZ ;  /* 0x00000004200c7824 */ /* 0x040fe200078e00ff */
[----:B------:R-:W-:Y:S02]  /*15be0*/  @P0 SHF.R.U32.HI R0, RZ, R0, R15 ;  /* 0x00000000ff000219 */ /* 0x000fe4000001160f */
[----:B------:R-:W-:Y:S02]  /*15bf0*/  SHF.L.U64.HI R13, R32, 0x2, R33 ;  /* 0x00000002200d7819 */ /* 0x000fe40000010221 */
[----:B------:R-:W-:Y:S02]  /*15c00*/  @P0 LOP3.LUT R21, R7, R0, RZ, 0xfc, !PT ;  /* 0x0000000007150212 */ /* 0x000fe400078efcff */
[----:B------:R-:W-:Y:S02]  /*15c10*/  SHF.L.W.U32.HI R33, R33, 0x2, R20 ;  /* 0x0000000221217819 */ /* 0x000fe40000010e14 */
[----:B------:R-:W-:-:S02]  /*15c20*/  IADD3 RZ, P0, PT, RZ, -R12, RZ ;  /* 0x8000000cffff7210 */ /* 0x000fc40007f1e0ff */
[----:B------:R-:W-:Y:S02]  /*15c30*/  LOP3.LUT R6, RZ, R13, RZ, 0x33, !PT ;  /* 0x0000000dff067212 */ /* 0x000fe400078e33ff */
[----:B------:R-:W-:Y:S02]  /*15c40*/  SHF.L.W.U32.HI R0, R20, 0x2, R21 ;  /* 0x0000000214007819 */ /* 0x000fe40000010e15 */
[----:B------:R-:W-:Y:S02]  /*15c50*/  LOP3.LUT R7, RZ, R33, RZ, 0x33, !PT ;  /* 0x00000021ff077212 */ /* 0x000fe400078e33ff */
[----:B------:R-:W-:Y:S02]  /*15c60*/  IADD3.X R6, P0, PT, RZ, R6, RZ, P0, !PT ;  /* 0x00000006ff067210 */ /* 0x000fe4000071e4ff */
[----:B------:R-:W-:Y:S02]  /*15c70*/  LOP3.LUT R9, RZ, R0, RZ, 0x33, !PT ;  /* 0x00000000ff097212 */ /* 0x000fe400078e33ff */
[----:B------:R-:W-:-:S02]  /*15c80*/  IADD3.X R8, P1, PT, RZ, R7, RZ, P0, !PT ;  /* 0x00000007ff087210 */ /* 0x000fc4000073e4ff */
[----:B------:R-:W-:-:S03]  /*15c90*/  ISETP.GT.U32.AND P3, PT, R33, -0x1, PT ;  /* 0xffffffff2100780c */ /* 0x000fc60003f64070 */
[----:B------:R-:W-:Y:S01]  /*15ca0*/  IMAD.X R9, RZ, RZ, R9, P1 ;  /* 0x000000ffff097224 */ /* 0x000fe200008e0609 */
[----:B------:R-:W-:-:S04]  /*15cb0*/  ISETP.GT.AND.EX P0, PT, R0, -0x1, PT, P3 ;  /* 0xffffffff0000780c */ /* 0x000fc80003f04330 */
[----:B------:R-:W-:Y:S02]  /*15cc0*/  SEL R20, R0, R9, P0 ;  /* 0x0000000900147207 */ /* 0x000fe40000000000 */
[----:B------:R-:W-:Y:S02]  /*15cd0*/  SEL R11, R33, R8, P0 ;  /* 0x00000008210b7207 */ /* 0x000fe40000000000 */
[----:B------:R-:W-:Y:S02]  /*15ce0*/  ISETP.NE.U32.AND P1, PT, R20, RZ, PT ;  /* 0x000000ff1400720c */ /* 0x000fe40003f25070 */
[----:B------:R-:W-:Y:S02]  /*15cf0*/  SEL R13, R13, R6, P0 ;  /* 0x000000060d0d7207 */ /* 0x000fe40000000000 */
[----:B------:R-:W-:Y:S01]  /*15d00*/  SEL R7, R11, R20, !P1 ;  /* 0x000000140b077207 */ /* 0x000fe20004800000 */
[----:B------:R-:W-:-:S05]  /*15d10*/  @!P0 IMAD.MOV R12, RZ, RZ, -R12 ;  /* 0x000000ffff0c8224 */ /* 0x000fca00078e0a0c */
[----:B------:R-:W1:Y:S02]  /*15d20*/  FLO.U32 R7, R7 ;  /* 0x0000000700077300 */ /* 0x000e6400000e0000 */
[C---:B-1----:R-:W-:Y:S02]  /*15d30*/  IADD3 R8, PT, PT, -R7.reuse, 0x1f, RZ ;  /* 0x0000001f07087810 */ /* 0x042fe40007ffe1ff */
[----:B------:R-:W-:Y:S02]  /*15d40*/  IADD3 R9, PT, PT, -R7, 0x3f, RZ ;  /* 0x0000003f07097810 */ /* 0x000fe40007ffe1ff */
[----:B------:R-:W-:-:S04]  /*15d50*/  @P1 IADD3 R9, PT, PT, R8, RZ, RZ ;  /* 0x000000ff08091210 */ /* 0x000fc80007ffe0ff */
[----:B------:R-:W-:-:S13]  /*15d60*/  ISETP.NE.AND P1, PT, R9, RZ, PT ;  /* 0x000000ff0900720c */ /* 0x000fda0003f25270 */
[----:B0-----:R-:W-:Y:S05]  /*15d70*/  @!P1 BRA `(.L_x_446) ;  /* 0x0000000000289947 */ /* 0x001fea0003800000 */
[C---:B------:R-:W-:Y:S02]  /*15d80*/  LOP3.LUT R6, R9.reuse, 0x3f, RZ, 0xc0, !PT ;  /* 0x0000003f09067812 */ /* 0x040fe400078ec0ff */
[--C-:B------:R-:W-:Y:S02]  /*15d90*/  SHF.R.U64 R8, R12, 0x1, R13.reuse ;  /* 0x000000010c087819 */ /* 0x100fe4000000120d */
[----:B------:R-:W-:Y:S02]  /*15da0*/  SHF.R.U32.HI R12, RZ, 0x1, R13 ;  /* 0x00000001ff0c7819 */ /* 0x000fe4000001160d */
[----:B------:R-:W-:Y:S02]  /*15db0*/  LOP3.LUT R7, R9, 0x3f, RZ, 0xc, !PT ;  /* 0x0000003f09077812 */ /* 0x000fe400078e0cff */
[CC--:B------:R-:W-:Y:S02]  /*15dc0*/  SHF.L.U64.HI R20, R11.reuse, R6.reuse, R20 ;  /* 0x000000060b147219 */ /* 0x0c0fe40000010214 */
[----:B------:R-:W-:-:S02]  /*15dd0*/  SHF.L.U32 R11, R11, R6, RZ ;  /* 0x000000060b0b7219 */ /* 0x000fc400000006ff */
[-CC-:B------:R-:W-:Y:S02]  /*15de0*/  SHF.R.U64 R6, R8, R7.reuse, R12.reuse ;  /* 0x0000000708067219 */ /* 0x180fe4000000120c */
[----:B------:R-:W-:Y:S02]  /*15df0*/  SHF.R.U32.HI R7, RZ, R7, R12 ;  /* 0x00000007ff077219 */ /* 0x000fe4000001160c */
[----:B------:R-:W-:Y:S02]  /*15e00*/  LOP3.LUT R11, R11, R6, RZ, 0xfc, !PT ;  /* 0x000000060b0b7212 */ /* 0x000fe400078efcff */
[----:B------:R-:W-:-:S07]  /*15e10*/  LOP3.LUT R20, R20, R7, RZ, 0xfc, !PT ;  /* 0x0000000714147212 */ /* 0x000fce00078efcff */
.L_x_446:
[----:B------:R-:W-:Y:S05]  /*15e20*/  BSYNC.RECONVERGENT B0 ;  /* 0x0000000000007941 */ /* 0x000fea0003800200 */
.L_x_445:
[----:B------:R-:W-:Y:S02]  /*15e30*/  HFMA2 R7, -RZ, RZ, 0, 0 ;  /* 0x00000000ff077431 */ /* 0x000fe400000001ff */
[----:B------:R-:W-:Y:S01]  /*15e40*/  IMAD.WIDE.U32 R12, R11, 0x2168c235, RZ ;  /* 0x2168c2350b0c7825 */ /* 0x000fe200078e00ff */
[----:B------:R-:W-:-:S03]  /*15e50*/  SHF.R.U32.HI R21, RZ, 0x1e, R21 ;  /* 0x0000001eff157819 */ /* 0x000fc60000011615 */
[----:B------:R-:W-:Y:S01]  /*15e60*/  IMAD.MOV.U32 R6, RZ, RZ, R13 ;  /* 0x000000ffff067224 */ /* 0x000fe200078e000d */
[----:B------:R-:W-:Y:S01]  /*15e70*/  IADD3 RZ, P1, PT, R12, R12, RZ ;  /* 0x0000000c0cff7210 */ /* 0x000fe20007f3e0ff */
[----:B------:R-:W-:Y:S01]  /*15e80*/  IMAD.HI.U32 R8, R20, -0x36f0255e, RZ ;  /* 0xc90fdaa214087827 */ /* 0x000fe200078e00ff */
[----:B------:R-:W-:-:S03]  /*15e90*/  LEA.HI R0, R0, R21, RZ, 0x1 ;  /* 0x0000001500007211 */ /* 0x000fc600078f08ff */
[----:B------:R-:W-:-:S04]  /*15ea0*/  IMAD.WIDE.U32 R6, R11, -0x36f0255e, R6 ;  /* 0xc90fdaa20b067825 */ /* 0x000fc800078e0006 */
[C---:B------:R-:W-:Y:S02]  /*15eb0*/  IMAD R11, R20.reuse, -0x36f0255e, RZ ;  /* 0xc90fdaa2140b7824 */ /* 0x040fe400078e02ff */
[----:B------:R-:W-:-:S04]  /*15ec0*/  IMAD.WIDE.U32 R6, P3, R20, 0x2168c235, R6 ;  /* 0x2168c23514067825 */ /* 0x000fc80007860006 */
[----:B------:R-:W-:Y:S01]  /*15ed0*/  IMAD.X R8, RZ, RZ, R8, P3 ;  /* 0x000000ffff087224 */ /* 0x000fe200018e0608 */
[----:B------:R-:W-:Y:S02]  /*15ee0*/  IADD3 R7, P3, PT, R11, R7, RZ ;  /* 0x000000070b077210 */ /* 0x000fe40007f7e0ff */
[----:B------:R-:W-:Y:S02]  /*15ef0*/  IADD3.X RZ, P1, PT, R6, R6, RZ, P1, !PT ;  /* 0x0000000606ff7210 */ /* 0x000fe40000f3e4ff */
[C---:B------:R-:W-:Y:S01]  /*15f00*/  ISETP.GT.U32.AND P4, PT, R7.reuse, RZ, PT ;  /* 0x000000ff0700720c */ /* 0x040fe20003f84070 */
[----:B------:R-:W-:Y:S01]  /*15f10*/  IMAD.X R8, RZ, RZ, R8, P3 ;  /* 0x000000ffff087224 */ /* 0x000fe200018e0608 */
[----:B------:R-:W-:-:S04]  /*15f20*/  IADD3.X R6, P3, PT, R7, R7, RZ, P1, !PT ;  /* 0x0000000707067210 */ /* 0x000fc80000f7e4ff */
[C---:B------:R-:W-:Y:S02]  /*15f30*/  ISETP.GT.AND.EX P1, PT, R8.reuse, RZ, PT, P4 ;  /* 0x000000ff0800720c */ /* 0x040fe40003f24340 */
[-C--:B------:R-:W-:Y:S02]  /*15f40*/  IADD3.X R11, PT, PT, R8, R8.reuse, RZ, P3, !PT ;  /* 0x00000008080b7210 */ /* 0x080fe40001ffe4ff */
[----:B------:R-:W-:Y:S02]  /*15f50*/  SEL R6, R6, R7, P1 ;  /* 0x0000000706067207 */ /* 0x000fe40000800000 */
[----:B------:R-:W-:Y:S02]  /*15f60*/  SEL R11, R11, R8, P1 ;  /* 0x000000080b0b7207 */ /* 0x000fe40000800000 */
[----:B------:R-:W-:Y:S02]  /*15f70*/  IADD3 R8, P3, PT, R6, 0x1, RZ ;  /* 0x0000000106087810 */ /* 0x000fe40007f7e0ff */
[----:B------:R-:W-:-:S02]  /*15f80*/  SEL R12, RZ, 0xffffffff, !P1 ;  /* 0xffffffffff0c7807 */ /* 0x000fc40004800000 */
[----:B------:R-:W-:Y:S01]  /*15f90*/  LOP3.LUT P1, R6, R80, 0x80000000, RZ, 0xc0, !PT ;  /* 0x8000000050067812 */ /* 0x000fe2000782c0ff */
[----:B------:R-:W-:Y:S02]  /*15fa0*/  IMAD.X R11, RZ, RZ, R11, P3 ;  /* 0x000000ffff0b7224 */ /* 0x000fe400018e060b */
[----:B------:R-:W-:Y:S01]  /*15fb0*/  IMAD.IADD R7, R12, 0x1, -R9 ;  /* 0x000000010c077824 */ /* 0x000fe200078e0a09 */
[----:B------:R-:W-:Y:S02]  /*15fc0*/  @!P0 LOP3.LUT R6, R6, 0x80000000, RZ, 0x3c, !PT ;  /* 0x8000000006068812 */ /* 0x000fe400078e3cff */
[----:B------:R-:W-:Y:S02]  /*15fd0*/  SHF.R.U64 R8, R8, 0xa, R11 ;  /* 0x0000000a08087819 */ /* 0x000fe4000000120b */
[----:B------:R-:W-:Y:S02]  /*15fe0*/  SHF.L.U32 R7, R7, 0x14, RZ ;  /* 0x0000001407077819 */ /* 0x000fe400000006ff */
[----:B------:R-:W-:-:S03]  /*15ff0*/  IADD3 R8, P3, PT, R8, 0x1, RZ ;  /* 0x0000000108087810 */ /* 0x000fc60007f7e0ff */
[----:B------:R-:W-:Y:S01]  /*16000*/  @P1 IMAD.MOV R0, RZ, RZ, -R0 ;  /* 0x000000ffff001224 */ /* 0x000fe200078e0a00 */
[----:B------:R-:W-:-:S04]  /*16010*/  LEA.HI.X R11, R11, RZ, RZ, 0x16, P3 ;  /* 0x000000ff0b0b7211 */ /* 0x000fc800018fb4ff */
[--C-:B------:R-:W-:Y:S02]  /*16020*/  SHF.R.U64 R8, R8, 0x1, R11.reuse ;  /* 0x0000000108087819 */ /* 0x100fe4000000120b */
[----:B------:R-:W-:Y:S02]  /*16030*/  SHF.R.U32.HI R12, RZ, 0x1, R11 ;  /* 0x00000001ff0c7819 */ /* 0x000fe4000001160b */
[----:B------:R-:W-:-:S04]  /*16040*/  IADD3 R8, P3, P4, RZ, RZ, R8 ;  /* 0x000000ffff087210 */ /* 0x000fc80007c7e008 */
[----:B------:R-:W-:-:S04]  /*16050*/  IADD3.X R7, PT, PT, R7, 0x3fe00000, R12, P3, P4 ;  /* 0x3fe0000007077810 */ /* 0x000fc80001fe840c */
[----:B------:R-:W-:-:S07]  /*16060*/  LOP3.LUT R7, R7, R6, RZ, 0xfc, !PT ;  /* 0x0000000607077212 */ /* 0x000fce00078efcff */
.L_x_440:
[----:B------:R-:W-:Y:S01]  /*16070*/  IMAD.MOV.U32 R6, RZ, RZ, R8 ;  /* 0x000000ffff067224 */ /* 0x000fe200078e0008 */
[----:B------:R-:W-:Y:S01]  /*16080*/  MOV R8, R14 ;  /* 0x0000000e00087202 */ /* 0x000fe20000000f00 */
[----:B------:R-:W-:-:S04]  /*16090*/  IMAD.MOV.U32 R9, RZ, RZ, 0x0 ;  /* 0x00000000ff097424 */ /* 0x000fc800078e00ff */
[----:B------:R-:W-:Y:S05]  /*160a0*/  RET.REL.NODEC R8 `(_Z9propagateP24curandStatePhilox4_32_10PdS1_S1_S1_S1_S1_S1_PKdiS3_S3_S3_S3_iiddPKhiiiS3_S3_S3_S3_S3_S3_iibi) ;  /* 0xfffffe9c08d47950 */ /* 0x000fea0003c3ffff */
.L_x_447:
        /* <DEDUP_REMOVED lines=13> */
.L_x_451:


//--------------------- .text._Z12setup_kernelP24curandStatePhilox4_32_10m --------------------------
	.section	.text._Z12setup_kernelP24curandStatePhilox4_32_10m,"ax",@progbits
	.align	128
        .global         _Z12setup_kernelP24curandStatePhilox4_32_10m
        .type           _Z12setup_kernelP24curandStatePhilox4_32_10m,@function
        .size           _Z12setup_kernelP24curandStatePhilox4_32_10m,(.L_x_455 - _Z12setup_kernelP24curandStatePhilox4_32_10m)
        .other          _Z12setup_kernelP24curandStatePhilox4_32_10m,@"STO_CUDA_ENTRY STV_DEFAULT"
_Z12setup_kernelP24curandStatePhilox4_32_10m:
.text._Z12setup_kernelP24curandStatePhilox4_32_10m:
[----:B------:R-:W-:Y:S01]  /*0000*/  LDC R1, c[0x0][0x37c] ;  /* 0x0000df00ff017b82 */ /* 0x000fe20000000800 */
[----:B------:R-:W0:Y:S01]  /*0010*/  S2R R6, SR_TID.X ;  /* 0x0000000000067919 */ /* 0x000e220000002100 */
[----:B------:R-:W0:Y:S06]  /*0020*/  LDCU UR4, c[0x0][0x360] ;  /* 0x00006c00ff0477ac */ /* 0x000e2c0008000800 */
[----:B------:R-:W1:Y:S01]  /*0030*/  LDC.64 R2, c[0x0][0x388] ;  /* 0x0000e200ff027b82 */ /* 0x000e620000000a00 */
[----:B------:R-:W0:Y:S07]  /*0040*/  S2R R5, SR_CTAID.X ;  /* 0x0000000000057919 */ /* 0x000e2e0000002500 */
[----:B------:R-:W2:Y:S01]  /*0050*/  LDC.64 R16, c[0x0][0x380] ;  /* 0x0000e000ff107b82 */ /* 0x000ea20000000a00 */
[----:B-1----:R-:W-:-:S02]  /*0060*/  VIADD R9, R3, 0xbb67ae85 ;  /* 0xbb67ae8503097836 */ /* 0x002fc40000000000 */
[----:B0-----:R-:W-:Y:S01]  /*0070*/  IMAD R6, R5, UR4, R6 ;  /* 0x0000000405067c24 */ /* 0x001fe2000f8e0206 */
[----:B------:R-:W0:Y:S03]  /*0080*/  LDCU.64 UR4, c[0x0][0x358] ;  /* 0x00006b00ff0477ac */ /* 0x000e260008000a00 */
[----:B------:R-:W-:Y:S01]  /*0090*/  IMAD.WIDE.U32 R10, R6, -0x326172a9, RZ ;  /* 0xcd9e8d57060a7825 */ /* 0x000fe200078e00ff */
[----:B------:R-:W-:-:S03]  /*00a0*/  SHF.R.S32.HI R7, RZ, 0x1f, R6 ;  /* 0x0000001fff077819 */ /* 0x000fc60000011406 */
[----:B--2---:R-:W-:Y:S01]  /*00b0*/  IMAD.WIDE R16, R6, 0x40, R16 ;  /* 0x0000004006107825 */ /* 0x004fe200078e0210 */
[----:B------:R-:W-:Y:S02]  /*00c0*/  LOP3.LUT R4, R11, R2, RZ, 0x3c, !PT ;  /* 0x000000020b047212 */ /* 0x000fe400078e3cff */
[----:B------:R-:W-:Y:S02]  /*00d0*/  LOP3.LUT R12, R7, R3, RZ, 0x3c, !PT ;  /* 0x00000003070c7212 */ /* 0x000fe400078e3cff */
[----:B------:R-:W-:Y:S01]  /*00e0*/  IADD3 R11, PT, PT, R2, 0x3c6ef372, RZ ;  /* 0x3c6ef372020b7810 */ /* 0x000fe20007ffe0ff */
[----:B------:R-:W-:-:S04]  /*00f0*/  IMAD.WIDE.U32 R4, R4, -0x2daee0ad, RZ ;  /* 0xd2511f5304047825 */ /* 0x000fc800078e00ff */
[----:B------:R-:W-:Y:S01]  /*0100*/  IMAD.WIDE.U32 R12, R12, -0x326172a9, RZ ;  /* 0xcd9e8d570c0c7825 */ /* 0x000fe200078e00ff */
[----:B------:R-:W-:Y:S01]  /*0110*/  LOP3.LUT R9, R9, R5, RZ, 0x3c, !PT ;  /* 0x0000000509097212 */ /* 0x000fe200078e3cff */
[----:B0-----:R-:W-:Y:S02]  /*0120*/  STG.E.64 desc[UR4][R16.64+0x30], RZ ;  /* 0x000030ff10007986 */ /* 0x001fe4000c101b04 */
[----:B------:R-:W-:Y:S02]  /*0130*/  VIADD R5, R2, 0x9e3779b9 ;  /* 0x9e3779b902057836 */ /* 0x000fe40000000000 */
[----:B------:R-:W-:Y:S01]  /*0140*/  IMAD.WIDE.U32 R8, R9, -0x326172a9, RZ ;  /* 0xcd9e8d5709087825 */ /* 0x000fe200078e00ff */
[----:B------:R-:W-:Y:S02]  /*0150*/  STG.E.64 desc[UR4][R16.64+0x38], RZ ;  /* 0x000038ff10007986 */ /* 0x000fe4000c101b04 */
[----:B------:R-:W-:Y:S02]  /*0160*/  LOP3.LUT R5, R5, R10, R13, 0x96, !PT ;  /* 0x0000000a05057212 */ /* 0x000fe400078e960d */
[----:B------:R-:W-:Y:S01]  /*0170*/  LOP3.LUT R11, R9, R12, R11, 0x96, !PT ;  /* 0x0000000c090b7212 */ /* 0x000fe200078e960b */
[----:B------:R-:W-:-:S02]  /*0180*/  VIADD R9, R3, 0x76cf5d0a ;  /* 0x76cf5d0a03097836 */ /* 0x000fc40000000000 */
[----:B------:R-:W-:Y:S01]  /*0190*/  IMAD.WIDE.U32 R12, R5, -0x2daee0ad, RZ ;  /* 0xd2511f53050c7825 */ /* 0x000fe200078e00ff */
[----:B------:R-:W-:-:S03]  /*01a0*/  IADD3 R5, PT, PT, R3, 0x32370b8f, RZ ;  /* 0x32370b8f03057810 */ /* 0x000fc60007ffe0ff */
[----:B------:R-:W-:Y:S01]  /*01b0*/  IMAD.WIDE.U32 R10, R11, -0x2daee0ad, RZ ;  /* 0xd2511f530b0a7825 */ /* 0x000fe200078e00ff */
[----:B------:R-:W-:-:S04]  /*01c0*/  LOP3.LUT R9, R13, R4, R9, 0x96, !PT ;  /* 0x000000040d097212 */ /* 0x000fc800078e9609 */
[----:B------:R-:W-:Y:S01]  /*01d0*/  LOP3.LUT R5, R11, R12, R5, 0x96, !PT ;  /* 0x0000000c0b057212 */ /* 0x000fe200078e9605 */
[C---:B------:R-:W-:Y:S02]  /*01e0*/  VIADD R11, R2.reuse, 0xdaa66d2b ;  /* 0xdaa66d2b020b7836 */ /* 0x040fe40000000000 */
[----:B------:R-:W-:Y:S01]  /*01f0*/  IMAD.WIDE.U32 R12, R9, -0x326172a9, RZ ;  /* 0xcd9e8d57090c7825 */ /* 0x000fe200078e00ff */
[----:B------:R-:W-:-:S03]  /*0200*/  IADD3 R9, PT, PT, R2, 0x78dde6e4, RZ ;  /* 0x78dde6e402097810 */ /* 0x000fc60007ffe0ff */
[----:B------:R-:W-:Y:S01]  /*0210*/  IMAD.WIDE.U32 R4, R5, -0x326172a9, RZ ;  /* 0xcd9e8d5705047825 */ /* 0x000fe200078e00ff */
[----:B------:R-:W-:-:S04]  /*0220*/  LOP3.LUT R11, R13, R8, R11, 0x96, !PT ;  /* 0x000000080d0b7212 */ /* 0x000fc800078e960b */
[----:B------:R-:W-:Y:S01]  /*0230*/  LOP3.LUT R9, R5, R12, R9, 0x96, !PT ;  /* 0x0000000c05097212 */ /* 0x000fe200078e9609 */
[----:B------:R-:W-:Y:S02]  /*0240*/  VIADD R5, R3, 0xed9eba14 ;  /* 0xed9eba1403057836 */ /* 0x000fe40000000000 */
[----:B------:R-:W-:Y:S01]  /*0250*/  IMAD.WIDE.U32 R12, R11, -0x2daee0ad, RZ ;  /* 0xd2511f530b0c7825 */ /* 0x000fe200078e00ff */
[----:B------:R-:W-:-:S03]  /*0260*/  IADD3 R11, PT, PT, R3, -0x56f99767, RZ ;  /* 0xa9066899030b7810 */ /* 0x000fc60007ffe0ff */
[----:B------:R-:W-:Y:S01]  /*0270*/  IMAD.WIDE.U32 R8, R9, -0x2daee0ad, RZ ;  /* 0xd2511f5309087825 */ /* 0x000fe200078e00ff */
[----:B------:R-:W-:-:S04]  /*0280*/  LOP3.LUT R5, R13, R10, R5, 0x96, !PT ;  /* 0x0000000a0d057212 */ /* 0x000fc800078e9605 */
[----:B------:R-:W-:Y:S01]  /*0290*/  LOP3.LUT R11, R9, R12, R11, 0x96, !PT ;  /* 0x0000000c090b7212 */ /* 0x000fe200078e960b */
[C---:B------:R-:W-:Y:S02]  /*02a0*/  VIADD R9, R2.reuse, 0x1715609d ;  /* 0x1715609d02097836 */ /* 0x040fe40000000000 */
[----:B------:R-:W-:Y:S01]  /*02b0*/  IMAD.WIDE.U32 R12, R5, -0x326172a9, RZ ;  /* 0xcd9e8d57050c7825 */ /* 0x000fe200078e00ff */
[----:B------:R-:W-:-:S03]  /*02c0*/  IADD3 R5, PT, PT, R2, -0x4ab325aa, RZ ;  /* 0xb54cda5602057810 */ /* 0x000fc60007ffe0ff */
[----:B------:R-:W-:Y:S01]  /*02d0*/  IMAD.WIDE.U32 R10, R11, -0x326172a9, RZ ;  /* 0xcd9e8d570b0a7825 */ /* 0x000fe200078e00ff */
[----:B------:R-:W-:-:S04]  /*02e0*/  LOP3.LUT R9, R13, R4, R9, 0x96, !PT ;  /* 0x000000040d097212 */ /* 0x000fc800078e9609 */
[----:B------:R-:W-:Y:S01]  /*02f0*/  LOP3.LUT R5, R11, R12, R5, 0x96, !PT ;  /* 0x0000000c0b057212 */ /* 0x000fe200078e9605 */
[----:B------:R-:W-:Y:S02]  /*0300*/  VIADD R11, R3, 0x646e171e ;  /* 0x646e171e030b7836 */ /* 0x000fe40000000000 */
[----:B------:R-:W-:Y:S01]  /*0310*/  IMAD.WIDE.U32 R12, R9, -0x2daee0ad, RZ ;  /* 0xd2511f53090c7825 */ /* 0x000fe200078e00ff */
[----:B------:R-:W-:-:S03]  /*0320*/  IADD3 R9, PT, PT, R3, 0x1fd5c5a3, RZ ;  /* 0x1fd5c5a303097810 */ /* 0x000fc60007ffe0ff */
[----:B------:R-:W-:Y:S01]  /*0330*/  IMAD.WIDE.U32 R4, R5, -0x2daee0ad, RZ ;  /* 0xd2511f5305047825 */ /* 0x000fe200078e00ff */
[----:B------:R-:W-:Y:S02]  /*0340*/  LOP3.LUT R8, R13, R8, R11, 0x96, !PT ;  /* 0x000000080d087212 */ /* 0x000fe400078e960b */
[C---:B------:R-:W-:Y:S02]  /*0350*/  IADD3 R11, PT, PT, R2.reuse, -0xe443238, RZ ;  /* 0xf1bbcdc8020b7810 */ /* 0x040fe40007ffe0ff */
        /* <DEDUP_REMOVED lines=8> */
[----:B------:R-:W-:Y:S02]  /*03e0*/  IADD3 R5, PT, PT, R3, -0x695add53, RZ ;  /* 0x96a522ad03057810 */ /* 0x000fe40007ffe0ff */
[----:B------:R-:W-:Y:S01]  /*03f0*/  MOV R8, R2 ;  /* 0x0000000200087202 */ /* 0x000fe20000000f00 */
[----:B------:R-:W-:Y:S01]  /*0400*/  IMAD.WIDE.U32 R18, R11, -0x2daee0ad, RZ ;  /* 0xd2511f530b127825 */ /* 0x000fe200078e00ff */
[----:B------:R-:W-:Y:S02]  /*0410*/  LOP3.LUT R9, R15, R4, R9, 0x96, !PT ;  /* 0x000000040f097212 */ /* 0x000fe400078e9609 */
[----:B------:R-:W-:Y:S01]  /*0420*/  CS2R R10, SRZ ;  /* 0x00000000000a7805 */ /* 0x000fe2000001ff00 */
[----:B------:R-:W-:Y:S01]  /*0430*/  VIADD R13, R2, 0x8ff34781 ;  /* 0x8ff34781020d7836 */ /* 0x000fe20000000000 */
[----:B------:R-:W-:Y:S01]  /*0440*/  LOP3.LUT R14, R19, R14, R5, 0x96, !PT ;  /* 0x0000000e130e7212 */ /* 0x000fe200078e9605 */
[----:B------:R-:W-:Y:S01]  /*0450*/  IMAD.WIDE.U32 R20, R9, -0x326172a9, RZ ;  /* 0xcd9e8d5709147825 */ /* 0x000fe200078e00ff */
[----:B------:R-:W-:-:S02]  /*0460*/  CS2R R4, SRZ ;  /* 0x0000000000047805 */ /* 0x000fc4000001ff00 */
[----:B------:R-:W-:Y:S01]  /*0470*/  MOV R15, R18 ;  /* 0x00000012000f7202 */ /* 0x000fe20000000f00 */
[----:B------:R-:W-:Y:S01]  /*0480*/  IMAD.MOV.U32 R9, RZ, RZ, R3 ;  /* 0x000000ffff097224 */ /* 0x000fe200078e0003 */
[----:B------:R-:W-:Y:S01]  /*0490*/  LOP3.LUT R12, R21, R12, R13, 0x96, !PT ;  /* 0x0000000c150c7212 */ /* 0x000fe200078e960d */
[----:B------:R-:W-:Y:S01]  /*04a0*/  IMAD.MOV.U32 R13, RZ, RZ, R20 ;  /* 0x000000ffff0d7224 */ /* 0x000fe200078e0014 */
[----:B------:R-:W-:Y:S04]  /*04b0*/  STG.E.128 desc[UR4][R16.64], R4 ;  /* 0x0000000410007986 */ /* 0x000fe8000c101d04 */
[----:B------:R-:W-:Y:S04]  /*04c0*/  STG.E.128 desc[UR4][R16.64+0x20], R8 ;  /* 0x0000200810007986 */ /* 0x000fe8000c101d04 */
[----:B------:R-:W-:Y:S01]  /*04d0*/  STG.E.128 desc[UR4][R16.64+0x10], R12 ;  /* 0x0000100c10007986 */ /* 0x000fe2000c101d04 */
[----:B------:R-:W-:Y:S05]  /*04e0*/  EXIT ;  /* 0x000000000000794d */ /* 0x000fea0003800000 */
.L_x_448:
        /* <DEDUP_REMOVED lines=9> */
.L_x_455:


//--------------------- .nv.global.init           --------------------------
	.section	.nv.global.init,"aw",@progbits
	.align	16
.nv.global.init:
	.type		__cudart_sin_cos_coeffs,@object
	.size		__cudart_sin_cos_coeffs,(__cudart_i2opi_d - __cudart_sin_cos_coeffs)
__cudart_sin_cos_coeffs:
        /*0000*/ 	.byte	0x46, 0xd2, 0xb0, 0x2c, 0xf1, 0xe5, 0x5a, 0xbe, 0x92, 0xe3, 0xac, 0x69, 0xe3, 0x1d, 0xc7, 0x3e
        /*0010*/ 	.byte	0xa1, 0x62, 0xdb, 0x19, 0xa0, 0x01, 0x2a, 0xbf, 0x18, 0x08, 0x11, 0x11, 0x11, 0x11, 0x81, 0x3f
        /*0020*/ 	.byte	0x54, 0x55, 0x55, 0x55, 0x55, 0x55, 0xc5, 0xbf, 0x00, 0x00, 0x00, 0x00, 0x00, 0x00, 0x00, 0x00
        /*0030*/ 	.byte	0x00, 0x00, 0x00, 0x00, 0x00, 0x00, 0x00, 0x00, 0x64, 0x81, 0xfd, 0x20, 0x83, 0xff, 0xa8, 0xbd
        /*0040*/ 	.byte	0x28, 0x85, 0xef, 0xc1, 0xa7, 0xee, 0x21, 0x3e, 0xd9, 0xe6, 0x06, 0x8e, 0x4f, 0x7e, 0x92, 0xbe
        /*0050*/ 	.byte	0xe9, 0xbc, 0xdd, 0x19, 0xa0, 0x01, 0xfa, 0x3e, 0x47, 0x5d, 0xc1, 0x16, 0x6c, 0xc1, 0x56, 0xbf
        /*0060*/ 	.byte	0x51, 0x55, 0x55, 0x55, 0x55, 0x55, 0xa5, 0x3f, 0x00, 0x00, 0x00, 0x00, 0x00, 0x00, 0xe0, 0xbf
        /*0070*/ 	.byte	0x00, 0x00, 0x00, 0x00, 0x00, 0x00, 0xf0, 0x3f, 0x00, 0x00, 0x00, 0x00, 0x00, 0x00, 0x00, 0x00
	.type		__cudart_i2opi_d,@object
	.size		__cudart_i2opi_d,(mrg32k3aM1SubSeq - __cudart_i2opi_d)
__cudart_i2opi_d:
        /* <DEDUP_REMOVED lines=9> */
	.type		mrg32k3aM1SubSeq,@object
	.size		mrg32k3aM1SubSeq,(mrg32k3aM2SubSeq - mrg32k3aM1SubSeq)
mrg32k3aM1SubSeq:
        /* <DEDUP_REMOVED lines=126> */
	.type		mrg32k3aM2SubSeq,@object
	.size		mrg32k3aM2SubSeq,(mrg32k3aM1 - mrg32k3aM2SubSeq)
mrg32k3aM2SubSeq:
        /* <DEDUP_REMOVED lines=126> */
	.type		mrg32k3aM1,@object
	.size		mrg32k3aM1,(mrg32k3aM1Seq - mrg32k3aM1)
mrg32k3aM1:
        /* <DEDUP_REMOVED lines=144> */
	.type		mrg32k3aM1Seq,@object
	.size		mrg32k3aM1Seq,(mrg32k3aM2 - mrg32k3aM1Seq)
mrg32k3aM1Seq:
        /* <DEDUP_REMOVED lines=144> */
	.type		mrg32k3aM2,@object
	.size		mrg32k3aM2,(mrg32k3aM2Seq - mrg32k3aM2)
mrg32k3aM2:
        /* <DEDUP_REMOVED lines=144> */
	.type		mrg32k3aM2Seq,@object
	.size		mrg32k3aM2Seq,(precalc_xorwow_matrix - mrg32k3aM2Seq)
mrg32k3aM2Seq:
        /* <DEDUP_REMOVED lines=144> */
	.type		precalc_xorwow_matrix,@object
	.size		precalc_xorwow_matrix,(precalc_xorwow_offset_matrix - precalc_xorwow_matrix)
precalc_xorwow_matrix:
        /* <DEDUP_REMOVED lines=6400> */
	.type		precalc_xorwow_offset_matrix,@object
	.size		precalc_xorwow_offset_matrix,($str$1 - precalc_xorwow_offset_matrix)
precalc_xorwow_offset_matrix:
        /* <DEDUP_REMOVED lines=6400> */
	.type		$str$1,@object
	.size		$str$1,(.L_52 - $str$1)
$str$1:
        /*354d0*/ 	.byte	0x45, 0x72, 0x72, 0x6f, 0x72, 0x3a, 0x20, 0x77, 0x61, 0x6c, 0x6b, 0x65, 0x72, 0x20, 0x64, 0x6f
        /*354e0*/ 	.byte	0x65, 0x73, 0x20, 0x6e, 0x6f, 0x74, 0x20, 0x65, 0x6e, 0x63, 0x6f, 0x75, 0x6e, 0x74, 0x65, 0x72
        /*354f0*/ 	.byte	0x20, 0x74, 0x68, 0x65, 0x20, 0x62, 0x6f, 0x78, 0x20, 0x77, 0x61, 0x6c, 0x6c, 0x2c, 0x20, 0x74
        /*35500*/ 	.byte	0x6d, 0x69, 0x6e, 0x3d, 0x25, 0x2e, 0x34, 0x66, 0x2c, 0x20, 0x78, 0x47, 0x69, 0x3d, 0x25, 0x69
        /*35510*/ 	.byte	0x2c, 0x25, 0x69, 0x2c, 0x25, 0x69, 0x2c, 0x20, 0x78, 0x47, 0x6a, 0x3d, 0x25, 0x69, 0x2c, 0x25
        /*35520*/ 	.byte	0x69, 0x2c, 0x25, 0x69, 0x0a, 0x00
.L_52:


//--------------------- .nv.shared.reserved.0     --------------------------
	.section	.nv.shared.reserved.0,"aw",@nobits
	.weak		__nv_reservedSMEM_offset_0_alias
	.size		__nv_reservedSMEM_offset_0_alias, 0, 64
	.other		__nv_reservedSMEM_offset_0_alias,@"STO_CUDA_RESERVED_SHARED STV_DEFAULT"
__nv_reservedSMEM_offset_0_alias:
	.zero		0
	.zero		64


//--------------------- .nv.global                --------------------------
	.section	.nv.global,"aw",@nobits
.nv.global:
	.type		_ZN34_INTERNAL_a3bdda4a_4_k_cu_bd5367d36thrust24THRUST_300001_SM_1000_NS3seqE,@object
	.size		_ZN34_INTERNAL_a3bdda4a_4_k_cu_bd5367d36thrust24THRUST_300001_SM_1000_NS3seqE,(_ZN34_INTERNAL_a3bdda4a_4_k_cu_bd5367d34cuda3std3__48in_placeE - _ZN34_INTERNAL_a3bdda4a_4_k_cu_bd5367d36thrust24THRUST_300001_SM_1000_NS3seqE)
_ZN34_INTERNAL_a3bdda4a_4_k_cu_bd5367d36thrust24THRUST_300001_SM_1000_NS3seqE:
	.zero		1
	.type		_ZN34_INTERNAL_a3bdda4a_4_k_cu_bd5367d34cuda3std3__48in_placeE,@object
	.size		_ZN34_INTERNAL_a3bdda4a_4_k_cu_bd5367d34cuda3std3__48in_placeE,(_ZN34_INTERNAL_a3bdda4a_4_k_cu_bd5367d34cuda3std6ranges3__45__cpo4sizeE - _ZN34_INTERNAL_a3bdda4a_4_k_cu_bd5367d34cuda3std3__48in_placeE)
_ZN34_INTERNAL_a3bdda4a_4_k_cu_bd5367d34cuda3std3__48in_placeE:
	.zero		1
	.type		_ZN34_INTERNAL_a3bdda4a_4_k_cu_bd5367d34cuda3std6ranges3__45__cpo4sizeE,@object
	.size		_ZN34_INTERNAL_a3bdda4a_4_k_cu_bd5367d34cuda3std6ranges3__45__cpo4sizeE,(_ZN34_INTERNAL_a3bdda4a_4_k_cu_bd5367d36thrust24THRUST_300001_SM_1000_NS12placeholders2_3E - _ZN34_INTERNAL_a3bdda4a_4_k_cu_bd5367d34cuda3std6ranges3__45__cpo4sizeE)
_ZN34_INTERNAL_a3bdda4a_4_k_cu_bd5367d34cuda3std6ranges3__45__cpo4sizeE:
	.zero		1
	.type		_ZN34_INTERNAL_a3bdda4a_4_k_cu_bd5367d36thrust24THRUST_300001_SM_1000_NS12placeholders2_3E,@object
	.size		_ZN34_INTERNAL_a3bdda4a_4_k_cu_bd5367d36thrust24THRUST_300001_SM_1000_NS12placeholders2_3E,(_ZN34_INTERNAL_a3bdda4a_4_k_cu_bd5367d34cuda3std3__45__cpo6cbeginE - _ZN34_INTERNAL_a3bdda4a_4_k_cu_bd5367d36thrust24THRUST_300001_SM_1000_NS12placeholders2_3E)
_ZN34_INTERNAL_a3bdda4a_4_k_cu_bd5367d36thrust24THRUST_300001_SM_1000_NS12placeholders2_3E:
	.zero		1
	.type		_ZN34_INTERNAL_a3bdda4a_4_k_cu_bd5367d34cuda3std3__45__cpo6cbeginE,@object
	.size		_ZN34_INTERNAL_a3bdda4a_4_k_cu_bd5367d34cuda3std3__45__cpo6cbeginE,(_ZN34_INTERNAL_a3bdda4a_4_k_cu_bd5367d34cuda3std6ranges3__45__cpo6cbeginE - _ZN34_INTERNAL_a3bdda4a_4_k_cu_bd5367d34cuda3std3__45__cpo6cbeginE)
_ZN34_INTERNAL_a3bdda4a_4_k_cu_bd5367d34cuda3std3__45__cpo6cbeginE:
	.zero		1
	.type		_ZN34_INTERNAL_a3bdda4a_4_k_cu_bd5367d34cuda3std6ranges3__45__cpo6cbeginE,@object
	.size		_ZN34_INTERNAL_a3bdda4a_4_k_cu_bd5367d34cuda3std6ranges3__45__cpo6cbeginE,(_ZN34_INTERNAL_a3bdda4a_4_k_cu_bd5367d36thrust24THRUST_300001_SM_1000_NS12placeholders2_7E - _ZN34_INTERNAL_a3bdda4a_4_k_cu_bd5367d34cuda3std6ranges3__45__cpo6cbeginE)
_ZN34_INTERNAL_a3bdda4a_4_k_cu_bd5367d34cuda3std6ranges3__45__cpo6cbeginE:
	.zero		1
	.type		_ZN34_INTERNAL_a3bdda4a_4_k_cu_bd5367d36thrust24THRUST_300001_SM_1000_NS12placeholders2_7E,@object
	.size		_ZN34_INTERNAL_a3bdda4a_4_k_cu_bd5367d36thrust24THRUST_300001_SM_1000_NS12placeholders2_7E,(_ZN34_INTERNAL_a3bdda4a_4_k_cu_bd5367d34cuda3std3__45__cpo7crbeginE - _ZN34_INTERNAL_a3bdda4a_4_k_cu_bd5367d36thrust24THRUST_300001_SM_1000_NS12placeholders2_7E)
_ZN34_INTERNAL_a3bdda4a_4_k_cu_bd5367d36thrust24THRUST_300001_SM_1000_NS12placeholders2_7E:
	.zero		1
	.type		_ZN34_INTERNAL_a3bdda4a_4_k_cu_bd5367d34cuda3std3__45__cpo7crbeginE,@object
	.size		_ZN34_INTERNAL_a3bdda4a_4_k_cu_bd5367d34cuda3std3__45__cpo7crbeginE,(_ZN34_INTERNAL_a3bdda4a_4_k_cu_bd5367d34cuda3std6ranges3__45__cpo4nextE - _ZN34_INTERNAL_a3bdda4a_4_k_cu_bd5367d34cuda3std3__45__cpo7crbeginE)
_ZN34_INTERNAL_a3bdda4a_4_k_cu_bd5367d34cuda3std3__45__cpo7crbeginE:
	.zero		1
	.type		_ZN34_INTERNAL_a3bdda4a_4_k_cu_bd5367d34cuda3std6ranges3__45__cpo4nextE,@object
	.size		_ZN34_INTERNAL_a3bdda4a_4_k_cu_bd5367d34cuda3std6ranges3__45__cpo4nextE,(_ZN34_INTERNAL_a3bdda4a_4_k_cu_bd5367d34cuda3std6ranges3__45__cpo4swapE - _ZN34_INTERNAL_a3bdda4a_4_k_cu_bd5367d34cuda3std6ranges3__45__cpo4nextE)
_ZN34_INTERNAL_a3bdda4a_4_k_cu_bd5367d34cuda3std6ranges3__45__cpo4nextE:
	.zero		1
	.type		_ZN34_INTERNAL_a3bdda4a_4_k_cu_bd5367d34cuda3std6ranges3__45__cpo4swapE,@object
	.size		_ZN34_INTERNAL_a3bdda4a_4_k_cu_bd5367d34cuda3std6ranges3__45__cpo4swapE,(_ZN34_INTERNAL_a3bdda4a_4_k_cu_bd5367d36thrust24THRUST_300001_SM_1000_NS8cuda_cub10par_nosyncE - _ZN34_INTERNAL_a3bdda4a_4_k_cu_bd5367d34cuda3std6ranges3__45__cpo4swapE)
_ZN34_INTERNAL_a3bdda4a_4_k_cu_bd5367d34cuda3std6ranges3__45__cpo4swapE:
	.zero		1
	.type		_ZN34_INTERNAL_a3bdda4a_4_k_cu_bd5367d36thrust24THRUST_300001_SM_1000_NS8cuda_cub10par_nosyncE,@object
	.size		_ZN34_INTERNAL_a3bdda4a_4_k_cu_bd5367d36thrust24THRUST_300001_SM_1000_NS8cuda_cub10par_nosyncE,(_ZN34_INTERNAL_a3bdda4a_4_k_cu_bd5367d36thrust24THRUST_300001_SM_1000_NS12placeholders2_9E - _ZN34_INTERNAL_a3bdda4a_4_k_cu_bd5367d36thrust24THRUST_300001_SM_1000_NS8cuda_cub10par_nosyncE)
_ZN34_INTERNAL_a3bdda4a_4_k_cu_bd5367d36thrust24THRUST_300001_SM_1000_NS8cuda_cub10par_nosyncE:
	.zero		1
	.type		_ZN34_INTERNAL_a3bdda4a_4_k_cu_bd5367d36thrust24THRUST_300001_SM_1000_NS12placeholders2_9E,@object
	.size		_ZN34_INTERNAL_a3bdda4a_4_k_cu_bd5367d36thrust24THRUST_300001_SM_1000_NS12placeholders2_9E,(_ZN34_INTERNAL_a3bdda4a_4_k_cu_bd5367d34cuda3std3__436_GLOBAL__N__a3bdda4a_4_k_cu_bd5367d36ignoreE - _ZN34_INTERNAL_a3bdda4a_4_k_cu_bd5367d36thrust24THRUST_300001_SM_1000_NS12placeholders2_9E)
_ZN34_INTERNAL_a3bdda4a_4_k_cu_bd5367d36thrust24THRUST_300001_SM_1000_NS12placeholders2_9E:
	.zero		1
	.type		_ZN34_INTERNAL_a3bdda4a_4_k_cu_bd5367d34cuda3std3__436_GLOBAL__N__a3bdda4a_4_k_cu_bd5367d36ignoreE,@object
	.size		_ZN34_INTERNAL_a3bdda4a_4_k_cu_bd5367d34cuda3std3__436_GLOBAL__N__a3bdda4a_4_k_cu_bd5367d36ignoreE,(_ZN34_INTERNAL_a3bdda4a_4_k_cu_bd5367d34cuda3std6ranges3__45__cpo4dataE - _ZN34_INTERNAL_a3bdda4a_4_k_cu_bd5367d34cuda3std3__436_GLOBAL__N__a3bdda4a_4_k_cu_bd5367d36ignoreE)
_ZN34_INTERNAL_a3bdda4a_4_k_cu_bd5367d34cuda3std3__436_GLOBAL__N__a3bdda4a_4_k_cu_bd5367d36ignoreE:
	.zero		1
	.type		_ZN34_INTERNAL_a3bdda4a_4_k_cu_bd5367d34cuda3std6ranges3__45__cpo4dataE,@object
	.size		_ZN34_INTERNAL_a3bdda4a_4_k_cu_bd5367d34cuda3std6ranges3__45__cpo4dataE,(_ZN34_INTERNAL_a3bdda4a_4_k_cu_bd5367d36thrust24THRUST_300001_SM_1000_NS12placeholders2_1E - _ZN34_INTERNAL_a3bdda4a_4_k_cu_bd5367d34cuda3std6ranges3__45__cpo4dataE)
_ZN34_INTERNAL_a3bdda4a_4_k_cu_bd5367d34cuda3std6ranges3__45__cpo4dataE:
	.zero		1
	.type		_ZN34_INTERNAL_a3bdda4a_4_k_cu_bd5367d36thrust24THRUST_300001_SM_1000_NS12placeholders2_1E,@object
	.size		_ZN34_INTERNAL_a3bdda4a_4_k_cu_bd5367d36thrust24THRUST_300001_SM_1000_NS12placeholders2_1E,(_ZN34_INTERNAL_a3bdda4a_4_k_cu_bd5367d34cuda3std3__45__cpo5beginE - _ZN34_INTERNAL_a3bdda4a_4_k_cu_bd5367d36thrust24THRUST_300001_SM_1000_NS12placeholders2_1E)
_ZN34_INTERNAL_a3bdda4a_4_k_cu_bd5367d36thrust24THRUST_300001_SM_1000_NS12placeholders2_1E:
	.zero		1
	.type		_ZN34_INTERNAL_a3bdda4a_4_k_cu_bd5367d34cuda3std3__45__cpo5beginE,@object
	.size		_ZN34_INTERNAL_a3bdda4a_4_k_cu_bd5367d34cuda3std3__45__cpo5beginE,(_ZN34_INTERNAL_a3bdda4a_4_k_cu_bd5367d34cuda3std6ranges3__45__cpo5beginE - _ZN34_INTERNAL_a3bdda4a_4_k_cu_bd5367d34cuda3std3__45__cpo5beginE)
_ZN34_INTERNAL_a3bdda4a_4_k_cu_bd5367d34cuda3std3__45__cpo5beginE:
	.zero		1
	.type		_ZN34_INTERNAL_a3bdda4a_4_k_cu_bd5367d34cuda3std6ranges3__45__cpo5beginE,@object
	.size		_ZN34_INTERNAL_a3bdda4a_4_k_cu_bd5367d34cuda3std6ranges3__45__cpo5beginE,(_ZN34_INTERNAL_a3bdda4a_4_k_cu_bd5367d36thrust24THRUST_300001_SM_1000_NS12placeholders2_5E - _ZN34_INTERNAL_a3bdda4a_4_k_cu_bd5367d34cuda3std6ranges3__45__cpo5beginE)
_ZN34_INTERNAL_a3bdda4a_4_k_cu_bd5367d34cuda3std6ranges3__45__cpo5beginE:
	.zero		1
	.type		_ZN34_INTERNAL_a3bdda4a_4_k_cu_bd5367d36thrust24THRUST_300001_SM_1000_NS12placeholders2_5E,@object
	.size		_ZN34_INTERNAL_a3bdda4a_4_k_cu_bd5367d36thrust24THRUST_300001_SM_1000_NS12placeholders2_5E,(_ZN34_INTERNAL_a3bdda4a_4_k_cu_bd5367d34cuda3std3__45__cpo6rbeginE - _ZN34_INTERNAL_a3bdda4a_4_k_cu_bd5367d36thrust24THRUST_300001_SM_1000_NS12placeholders2_5E)
_ZN34_INTERNAL_a3bdda4a_4_k_cu_bd5367d36thrust24THRUST_300001_SM_1000_NS12placeholders2_5E:
	.zero		1
	.type		_ZN34_INTERNAL_a3bdda4a_4_k_cu_bd5367d34cuda3std3__45__cpo6rbeginE,@object
	.size		_ZN34_INTERNAL_a3bdda4a_4_k_cu_bd5367d34cuda3std3__45__cpo6rbeginE,(_ZN34_INTERNAL_a3bdda4a_4_k_cu_bd5367d34cuda3std6ranges3__45__cpo7advanceE - _ZN34_INTERNAL_a3bdda4a_4_k_cu_bd5367d34cuda3std3__45__cpo6rbeginE)
_ZN34_INTERNAL_a3bdda4a_4_k_cu_bd5367d34cuda3std3__45__cpo6rbeginE:
	.zero		1
	.type		_ZN34_INTERNAL_a3bdda4a_4_k_cu_bd5367d34cuda3std6ranges3__45__cpo7advanceE,@object
	.size		_ZN34_INTERNAL_a3bdda4a_4_k_cu_bd5367d34cuda3std6ranges3__45__cpo7advanceE,(_ZN34_INTERNAL_a3bdda4a_4_k_cu_bd5367d34cuda3std3__47nulloptE - _ZN34_INTERNAL_a3bdda4a_4_k_cu_bd5367d34cuda3std6ranges3__45__cpo7advanceE)
_ZN34_INTERNAL_a3bdda4a_4_k_cu_bd5367d34cuda3std6ranges3__45__cpo7advanceE:
	.zero		1
	.type		_ZN34_INTERNAL_a3bdda4a_4_k_cu_bd5367d34cuda3std3__47nulloptE,@object
	.size		_ZN34_INTERNAL_a3bdda4a_4_k_cu_bd5367d34cuda3std3__47nulloptE,(_ZN34_INTERNAL_a3bdda4a_4_k_cu_bd5367d34cuda3std6ranges3__45__cpo8distanceE - _ZN34_INTERNAL_a3bdda4a_4_k_cu_bd5367d34cuda3std3__47nulloptE)
_ZN34_INTERNAL_a3bdda4a_4_k_cu_bd5367d34cuda3std3__47nulloptE:
	.zero		1
	.type		_ZN34_INTERNAL_a3bdda4a_4_k_cu_bd5367d34cuda3std6ranges3__45__cpo8distanceE,@object
	.size		_ZN34_INTERNAL_a3bdda4a_4_k_cu_bd5367d34cuda3std6ranges3__45__cpo8distanceE,(_ZN34_INTERNAL_a3bdda4a_4_k_cu_bd5367d36thrust24THRUST_300001_SM_1000_NS12placeholders3_10E - _ZN34_INTERNAL_a3bdda4a_4_k_cu_bd5367d34cuda3std6ranges3__45__cpo8distanceE)
_ZN34_INTERNAL_a3bdda4a_4_k_cu_bd5367d34cuda3std6ranges3__45__cpo8distanceE:
	.zero		1
	.type		_ZN34_INTERNAL_a3bdda4a_4_k_cu_bd5367d36thrust24THRUST_300001_SM_1000_NS12placeholders3_10E,@object
	.size		_ZN34_INTERNAL_a3bdda4a_4_k_cu_bd5367d36thrust24THRUST_300001_SM_1000_NS12placeholders3_10E,(_ZN34_INTERNAL_a3bdda4a_4_k_cu_bd5367d34cuda3std3__419piecewise_constructE - _ZN34_INTERNAL_a3bdda4a_4_k_cu_bd5367d36thrust24THRUST_300001_SM_1000_NS12placeholders3_10E)
_ZN34_INTERNAL_a3bdda4a_4_k_cu_bd5367d36thrust24THRUST_300001_SM_1000_NS12placeholders3_10E:
	.zero		1
	.type		_ZN34_INTERNAL_a3bdda4a_4_k_cu_bd5367d34cuda3std3__419piecewise_constructE,@object
	.size		_ZN34_INTERNAL_a3bdda4a_4_k_cu_bd5367d34cuda3std3__419piecewise_constructE,(_ZN34_INTERNAL_a3bdda4a_4_k_cu_bd5367d34cuda3std6ranges3__45__cpo5cdataE - _ZN34_INTERNAL_a3bdda4a_4_k_cu_bd5367d34cuda3std3__419piecewise_constructE)
_ZN34_INTERNAL_a3bdda4a_4_k_cu_bd5367d34cuda3std3__419piecewise_constructE:
	.zero		1
	.type		_ZN34_INTERNAL_a3bdda4a_4_k_cu_bd5367d34cuda3std6ranges3__45__cpo5cdataE,@object
	.size		_ZN34_INTERNAL_a3bdda4a_4_k_cu_bd5367d34cuda3std6ranges3__45__cpo5cdataE,(_ZN34_INTERNAL_a3bdda4a_4_k_cu_bd5367d36thrust24THRUST_300001_SM_1000_NS12placeholders2_2E - _ZN34_INTERNAL_a3bdda4a_4_k_cu_bd5367d34cuda3std6ranges3__45__cpo5cdataE)
_ZN34_INTERNAL_a3bdda4a_4_k_cu_bd5367d34cuda3std6ranges3__45__cpo5cdataE:
	.zero		1
	.type		_ZN34_INTERNAL_a3bdda4a_4_k_cu_bd5367d36thrust24THRUST_300001_SM_1000_NS12placeholders2_2E,@object
	.size		_ZN34_INTERNAL_a3bdda4a_4_k_cu_bd5367d36thrust24THRUST_300001_SM_1000_NS12placeholders2_2E,(_ZN34_INTERNAL_a3bdda4a_4_k_cu_bd5367d34cuda3std3__45__cpo3endE - _ZN34_INTERNAL_a3bdda4a_4_k_cu_bd5367d36thrust24THRUST_300001_SM_1000_NS12placeholders2_2E)
_ZN34_INTERNAL_a3bdda4a_4_k_cu_bd5367d36thrust24THRUST_300001_SM_1000_NS12placeholders2_2E:
	.zero		1
	.type		_ZN34_INTERNAL_a3bdda4a_4_k_cu_bd5367d34cuda3std3__45__cpo3endE,@object
	.size		_ZN34_INTERNAL_a3bdda4a_4_k_cu_bd5367d34cuda3std3__45__cpo3endE,(_ZN34_INTERNAL_a3bdda4a_4_k_cu_bd5367d34cuda3std6ranges3__45__cpo3endE - _ZN34_INTERNAL_a3bdda4a_4_k_cu_bd5367d34cuda3std3__45__cpo3endE)
_ZN34_INTERNAL_a3bdda4a_4_k_cu_bd5367d34cuda3std3__45__cpo3endE:
	.zero		1
	.type		_ZN34_INTERNAL_a3bdda4a_4_k_cu_bd5367d34cuda3std6ranges3__45__cpo3endE,@object
	.size		_ZN34_INTERNAL_a3bdda4a_4_k_cu_bd5367d34cuda3std6ranges3__45__cpo3endE,(_ZN34_INTERNAL_a3bdda4a_4_k_cu_bd5367d36thrust24THRUST_300001_SM_1000_NS12placeholders2_6E - _ZN34_INTERNAL_a3bdda4a_4_k_cu_bd5367d34cuda3std6ranges3__45__cpo3endE)
_ZN34_INTERNAL_a3bdda4a_4_k_cu_bd5367d34cuda3std6ranges3__45__cpo3endE:
	.zero		1
	.type		_ZN34_INTERNAL_a3bdda4a_4_k_cu_bd5367d36thrust24THRUST_300001_SM_1000_NS12placeholders2_6E,@object
	.size		_ZN34_INTERNAL_a3bdda4a_4_k_cu_bd5367d36thrust24THRUST_300001_SM_1000_NS12placeholders2_6E,(_ZN34_INTERNAL_a3bdda4a_4_k_cu_bd5367d34cuda3std3__45__cpo4rendE - _ZN34_INTERNAL_a3bdda4a_4_k_cu_bd5367d36thrust24THRUST_300001_SM_1000_NS12placeholders2_6E)
_ZN34_INTERNAL_a3bdda4a_4_k_cu_bd5367d36thrust24THRUST_300001_SM_1000_NS12placeholders2_6E:
	.zero		1
	.type		_ZN34_INTERNAL_a3bdda4a_4_k_cu_bd5367d34cuda3std3__45__cpo4rendE,@object
	.size		_ZN34_INTERNAL_a3bdda4a_4_k_cu_bd5367d34cuda3std3__45__cpo4rendE,(_ZN34_INTERNAL_a3bdda4a_4_k_cu_bd5367d34cuda3std6ranges3__45__cpo9iter_swapE - _ZN34_INTERNAL_a3bdda4a_4_k_cu_bd5367d34cuda3std3__45__cpo4rendE)
_ZN34_INTERNAL_a3bdda4a_4_k_cu_bd5367d34cuda3std3__45__cpo4rendE:
	.zero		1
	.type		_ZN34_INTERNAL_a3bdda4a_4_k_cu_bd5367d34cuda3std6ranges3__45__cpo9iter_swapE,@object
	.size		_ZN34_INTERNAL_a3bdda4a_4_k_cu_bd5367d34cuda3std6ranges3__45__cpo9iter_swapE,(_ZN34_INTERNAL_a3bdda4a_4_k_cu_bd5367d34cuda3std3__48unexpectE - _ZN34_INTERNAL_a3bdda4a_4_k_cu_bd5367d34cuda3std6ranges3__45__cpo9iter_swapE)
_ZN34_INTERNAL_a3bdda4a_4_k_cu_bd5367d34cuda3std6ranges3__45__cpo9iter_swapE:
	.zero		1
	.type		_ZN34_INTERNAL_a3bdda4a_4_k_cu_bd5367d34cuda3std3__48unexpectE,@object
	.size		_ZN34_INTERNAL_a3bdda4a_4_k_cu_bd5367d34cuda3std3__48unexpectE,(_ZN34_INTERNAL_a3bdda4a_4_k_cu_bd5367d36thrust24THRUST_300001_SM_1000_NS8cuda_cub3parE - _ZN34_INTERNAL_a3bdda4a_4_k_cu_bd5367d34cuda3std3__48unexpectE)
_ZN34_INTERNAL_a3bdda4a_4_k_cu_bd5367d34cuda3std3__48unexpectE:
	.zero		1
	.type		_ZN34_INTERNAL_a3bdda4a_4_k_cu_bd5367d36thrust24THRUST_300001_SM_1000_NS8cuda_cub3parE,@object
	.size		_ZN34_INTERNAL_a3bdda4a_4_k_cu_bd5367d36thrust24THRUST_300001_SM_1000_NS8cuda_cub3parE,(_ZN34_INTERNAL_a3bdda4a_4_k_cu_bd5367d36thrust24THRUST_300001_SM_1000_NS12placeholders2_4E - _ZN34_INTERNAL_a3bdda4a_4_k_cu_bd5367d36thrust24THRUST_300001_SM_1000_NS8cuda_cub3parE)
_ZN34_INTERNAL_a3bdda4a_4_k_cu_bd5367d36thrust24THRUST_300001_SM_1000_NS8cuda_cub3parE:
	.zero		1
	.type		_ZN34_INTERNAL_a3bdda4a_4_k_cu_bd5367d36thrust24THRUST_300001_SM_1000_NS12placeholders2_4E,@object
	.size		_ZN34_INTERNAL_a3bdda4a_4_k_cu_bd5367d36thrust24THRUST_300001_SM_1000_NS12placeholders2_4E,(_ZN34_INTERNAL_a3bdda4a_4_k_cu_bd5367d34cuda3std3__45__cpo4cendE - _ZN34_INTERNAL_a3bdda4a_4_k_cu_bd5367d36thrust24THRUST_300001_SM_1000_NS12placeholders2_4E)
_ZN34_INTERNAL_a3bdda4a_4_k_cu_bd5367d36thrust24THRUST_300001_SM_1000_NS12placeholders2_4E:
	.zero		1
	.type		_ZN34_INTERNAL_a3bdda4a_4_k_cu_bd5367d34cuda3std3__45__cpo4cendE,@object
	.size		_ZN34_INTERNAL_a3bdda4a_4_k_cu_bd5367d34cuda3std3__45__cpo4cendE,(_ZN34_INTERNAL_a3bdda4a_4_k_cu_bd5367d34cuda3std6ranges3__45__cpo4cendE - _ZN34_INTERNAL_a3bdda4a_4_k_cu_bd5367d34cuda3std3__45__cpo4cendE)
_ZN34_INTERNAL_a3bdda4a_4_k_cu_bd5367d34cuda3std3__45__cpo4cendE:
	.zero		1
	.type		_ZN34_INTERNAL_a3bdda4a_4_k_cu_bd5367d34cuda3std6ranges3__45__cpo4cendE,@object
	.size		_ZN34_INTERNAL_a3bdda4a_4_k_cu_bd5367d34cuda3std6ranges3__45__cpo4cendE,(_ZN34_INTERNAL_a3bdda4a_4_k_cu_bd5367d34cuda3std3__420unreachable_sentinelE - _ZN34_INTERNAL_a3bdda4a_4_k_cu_bd5367d34cuda3std6ranges3__45__cpo4cendE)
_ZN34_INTERNAL_a3bdda4a_4_k_cu_bd5367d34cuda3std6ranges3__45__cpo4cendE:
	.zero		1
	.type		_ZN34_INTERNAL_a3bdda4a_4_k_cu_bd5367d34cuda3std3__420unreachable_sentinelE,@object
	.size		_ZN34_INTERNAL_a3bdda4a_4_k_cu_bd5367d34cuda3std3__420unreachable_sentinelE,(_ZN34_INTERNAL_a3bdda4a_4_k_cu_bd5367d34cuda3std6ranges3__45__cpo5ssizeE - _ZN34_INTERNAL_a3bdda4a_4_k_cu_bd5367d34cuda3std3__420unreachable_sentinelE)
_ZN34_INTERNAL_a3bdda4a_4_k_cu_bd5367d34cuda3std3__420unreachable_sentinelE:
	.zero		1
	.type		_ZN34_INTERNAL_a3bdda4a_4_k_cu_bd5367d34cuda3std6ranges3__45__cpo5ssizeE,@object
	.size		_ZN34_INTERNAL_a3bdda4a_4_k_cu_bd5367d34cuda3std6ranges3__45__cpo5ssizeE,(_ZN34_INTERNAL_a3bdda4a_4_k_cu_bd5367d36thrust24THRUST_300001_SM_1000_NS12placeholders2_8E - _ZN34_INTERNAL_a3bdda4a_4_k_cu_bd5367d34cuda3std6ranges3__45__cpo5ssizeE)
_ZN34_INTERNAL_a3bdda4a_4_k_cu_bd5367d34cuda3std6ranges3__45__cpo5ssizeE:
	.zero		1
	.type		_ZN34_INTERNAL_a3bdda4a_4_k_cu_bd5367d36thrust24THRUST_300001_SM_1000_NS12placeholders2_8E,@object
	.size		_ZN34_INTERNAL_a3bdda4a_4_k_cu_bd5367d36thrust24THRUST_300001_SM_1000_NS12placeholders2_8E,(_ZN34_INTERNAL_a3bdda4a_4_k_cu_bd5367d34cuda3std3__45__cpo5crendE - _ZN34_INTERNAL_a3bdda4a_4_k_cu_bd5367d36thrust24THRUST_300001_SM_1000_NS12placeholders2_8E)
_ZN34_INTERNAL_a3bdda4a_4_k_cu_bd5367d36thrust24THRUST_300001_SM_1000_NS12placeholders2_8E:
	.zero		1
	.type		_ZN34_INTERNAL_a3bdda4a_4_k_cu_bd5367d34cuda3std3__45__cpo5crendE,@object
	.size		_ZN34_INTERNAL_a3bdda4a_4_k_cu_bd5367d34cuda3std3__45__cpo5crendE,(_ZN34_INTERNAL_a3bdda4a_4_k_cu_bd5367d34cuda3std6ranges3__45__cpo4prevE - _ZN34_INTERNAL_a3bdda4a_4_k_cu_bd5367d34cuda3std3__45__cpo5crendE)
_ZN34_INTERNAL_a3bdda4a_4_k_cu_bd5367d34cuda3std3__45__cpo5crendE:
	.zero		1
	.type		_ZN34_INTERNAL_a3bdda4a_4_k_cu_bd5367d34cuda3std6ranges3__45__cpo4prevE,@object
	.size		_ZN34_INTERNAL_a3bdda4a_4_k_cu_bd5367d34cuda3std6ranges3__45__cpo4prevE,(_ZN34_INTERNAL_a3bdda4a_4_k_cu_bd5367d34cuda3std6ranges3__45__cpo9iter_moveE - _ZN34_INTERNAL_a3bdda4a_4_k_cu_bd5367d34cuda3std6ranges3__45__cpo4prevE)
_ZN34_INTERNAL_a3bdda4a_4_k_cu_bd5367d34cuda3std6ranges3__45__cpo4prevE:
	.zero		1
	.type		_ZN34_INTERNAL_a3bdda4a_4_k_cu_bd5367d34cuda3std6ranges3__45__cpo9iter_moveE,@object
	.size		_ZN34_INTERNAL_a3bdda4a_4_k_cu_bd5367d34cuda3std6ranges3__45__cpo9iter_moveE,(_ZN34_INTERNAL_a3bdda4a_4_k_cu_bd5367d36thrust24THRUST_300001_SM_1000_NS6system6detail10sequential3seqE - _ZN34_INTERNAL_a3bdda4a_4_k_cu_bd5367d34cuda3std6ranges3__45__cpo9iter_moveE)
_ZN34_INTERNAL_a3bdda4a_4_k_cu_bd5367d34cuda3std6ranges3__45__cpo9iter_moveE:
	.zero		1
	.type		_ZN34_INTERNAL_a3bdda4a_4_k_cu_bd5367d36thrust24THRUST_300001_SM_1000_NS6system6detail10sequential3seqE,@object
	.size		_ZN34_INTERNAL_a3bdda4a_4_k_cu_bd5367d36thrust24THRUST_300001_SM_1000_NS6system6detail10sequential3seqE,(.L_40 - _ZN34_INTERNAL_a3bdda4a_4_k_cu_bd5367d36thrust24THRUST_300001_SM_1000_NS6system6detail10sequential3seqE)
_ZN34_INTERNAL_a3bdda4a_4_k_cu_bd5367d36thrust24THRUST_300001_SM_1000_NS6system6detail10sequential3seqE:
	.zero		1
.L_40:


//--------------------- .nv.constant0._ZN3cub18CUB_300001_SM_10006detail8for_each13static_kernelINS2_12policy_hub_t12policy_500_tEmN6thrust24THRUST_300001_SM_1000_NS8cuda_cub20__uninitialized_fill7functorINS7_10device_ptrI24curandStatePhilox4_32_10EESC_EEEEvT0_T1_ --------------------------
	.section	.nv.constant0._ZN3cub18CUB_300001_SM_10006detail8for_each13static_kernelINS2_12policy_hub_t12policy_500_tEmN6thrust24THRUST_300001_SM_1000_NS8cuda_cub20__uninitialized_fill7functorINS7_10device_ptrI24curandStatePhilox4_32_10EESC_EEEEvT0_T1_,"a",@progbits
	.sectionflags	@""
	.align	4
.nv.constant0._ZN3cub18CUB_300001_SM_10006detail8for_each13static_kernelINS2_12policy_hub_t12policy_500_tEmN6thrust24THRUST_300001_SM_1000_NS8cuda_cub20__uninitialized_fill7functorINS7_10device_ptrI24curandStatePhilox4_32_10EESC_EEEEvT0_T1_:
	.zero		992


//--------------------- .nv.constant0._ZN3cub18CUB_300001_SM_10006detail11EmptyKernelIvEEvv --------------------------
	.section	.nv.constant0._ZN3cub18CUB_300001_SM_10006detail11EmptyKernelIvEEvv,"a",@progbits
	.sectionflags	@""
	.align	4
.nv.constant0._ZN3cub18CUB_300001_SM_10006detail11EmptyKernelIvEEvv:
	.zero		896


//--------------------- .nv.constant0._Z9propagateP24curandStatePhilox4_32_10PdS1_S1_S1_S1_S1_S1_PKdiS3_S3_S3_S3_iiddPKhiiiS3_S3_S3_S3_S3_S3_iibi --------------------------
	.section	.nv.constant0._Z9propagateP24curandStatePhilox4_32_10PdS1_S1_S1_S1_S1_S1_PKdiS3_S3_S3_S3_iiddPKhiiiS3_S3_S3_S3_S3_S3_iibi,"a",@progbits
	.sectionflags	@""
	.align	4
.nv.constant0._Z9propagateP24curandStatePhilox4_32_10PdS1_S1_S1_S1_S1_S1_PKdiS3_S3_S3_S3_iiddPKhiiiS3_S3_S3_S3_S3_S3_iibi:
	.zero		1120


//--------------------- .nv.constant0._Z12setup_kernelP24curandStatePhilox4_32_10m --------------------------
	.section	.nv.constant0._Z12setup_kernelP24curandStatePhilox4_32_10m,"a",@progbits
	.sectionflags	@""
	.align	4
.nv.constant0._Z12setup_kernelP24curandStatePhilox4_32_10m:
	.zero		912


//--------------------- SYMBOLS --------------------------

	.type		.nv.reservedSmem.offset0,@object
	.size		.nv.reservedSmem.offset0,0x4
	.type		vprintf,@function
